	.target	sm_100a

	.elftype	@"ET_EXEC"


//--------------------- .note.nv.tkinfo           --------------------------
	.section	.note.nv.tkinfo,"",@"SHT_NOTE"
	.sectionflags	@"SHF_NOTE_NV_TKINFO"
	.tkinfo
        /*0018*/ 	.word	0x00000002
        /*0030*/ 	.string	""
        /*0030*/ 	.string	"ptxas"
        /*0030*/ 	.string	"Cuda compilation tools, release 13.0, V13.0.88"
        /*0030*/ 	.string	"Build cuda_13.0.r13.0/compiler.36424714_0"
        /*0030*/ 	.string	"-arch sm_100a -m 64 "



//--------------------- .note.nv.cuinfo           --------------------------
	.section	.note.nv.cuinfo,"",@"SHT_NOTE"
	.sectionflags	@"SHF_NOTE_NV_CUINFO"
        /*0018*/ 	.short	0x0002
        /*001a*/ 	.short	0x0064
        /*001c*/ 	.short	0x0082
	.zero		2


//--------------------- .nv.info                  --------------------------
	.section	.nv.info,"",@"SHT_CUDA_INFO"
	.align	4


	//----- nvinfo : EIATTR_REGCOUNT
	.align		4
        /*0000*/ 	.byte	0x04, 0x2f
        /*0002*/ 	.short	(.L_19 - .L_18)
	.align		4
.L_18:
        /*0004*/ 	.word	index@(_ZN7cutlass13device_kernelINS_4gemm6kernel13GemmUniversalIN4cute5tupleIJiiiiEEENS1_10collective13CollectiveMmaINS1_46MainloopSm100TmaUmmaWarpSpecializedBlockScaledILi3ELi2ELi1ENS5_IJNS4_1CILi1EEENSA_ILi8EEESB_EEEEENS5_IJNSA_ILi128EEENSA_ILi256EEESF_EEENS5_IJNS_12float_e4m3_tENS_13float_ue8m0_tEEEENS5_IJNS5_IJlSB_lEEENS4_6LayoutINS5_IJNS5_IJNS5_IJNSA_ILi32EEENSA_ILi4EEEEEEiEEESQ_NS5_IJSB_iEEEEEENS5_IJNS5_IJNS5_IJNSA_ILi16EEESO_EEEiEEENS5_IJNS5_IJNSA_ILi0EEESB_EEENSA_ILi512EEEEEENS5_IJSW_iEEEEEEEEEEESK_S13_NS4_8TiledMMAINS4_8MMA_AtomIJNS4_21SM100_MMA_MXF8F6F4_SSISI_SI_fSJ_Li128ELi256ELNS4_4UMMA5MajorE0ELS18_0ELNS17_7ScaleInE0ELS19_0EEEEEENSM_INS5_IJSB_SB_SB_EEENS5_IJSW_SW_SW_EEEEENS5_IJNS4_10UnderscoreES1F_S1F_EEEEENS5_IJNS4_23SM90_TMA_LOAD_MULTICASTES1I_EEENS5_IJNS4_14ComposedLayoutINS4_7SwizzleILi3ELi4ELi3EEENS4_18smem_ptr_flag_bitsILi8EEENSM_INS5_IJSC_SF_EEENS5_IJSF_SB_EEEEEEENSM_INS5_IJNS5_IJNS5_IJSP_SB_EEENS5_IJSN_SB_EEEEEESB_NS5_IJSO_SB_EEEEEENS5_IJNS5_IJNS5_IJSU_SY_EEESX_EEESW_NS5_IJSB_SY_EEEEEEEEEEEvNS4_8identityENS5_IJNS4_13SM90_TMA_LOADES25_EEENS5_IJS1S_NSM_INS5_IJNS5_IJNS5_IJSP_NSA_ILi2EEEEEES1U_EEESB_S1W_EEENS5_IJS1Z_SW_NS5_IJSB_NSA_ILi1024EEEEEEEEEEEEEEvS24_EENS_8epilogue10collective18CollectiveEpilogueINS2H_23Sm100TmaWarpSpecializedILi4ELi2ELi64ELb1ELb0EEEJSH_NS5_IJNSM_ISF_SB_EENSM_INSA_ILi64EEESB_EEEEENS_10bfloat16_tESL_S2Q_SL_NS2H_6fusion15FusionCallbacksIS2L_NS2R_17LinearCombinationIS2Q_fS2Q_fLNS_15FloatRoundStyleE2EEESH_S2P_JEEENS4_5SM1004TMEM4LOAD26SM100_TMEM_LOAD_32dp32b64xES25_NS1K_IS1M_NS1N_ILi16EEENSM_INS5_IJSC_S2N_EEENS5_IJS2N_SB_EEEEEEENS4_39AutoVectorizingCopyWithAssumedAlignmentILi128EEENS4_14SM90_TMA_STOREES35_S37_S37_EEEvvEEEEvNT_6ParamsE)
        /*0008*/ 	.word	0x000000ba


	//----- nvinfo : EIATTR_FRAME_SIZE
	.align		4
.L_19:
        /*000c*/ 	.byte	0x04, 0x11
        /*000e*/ 	.short	(.L_21 - .L_20)
	.align		4
.L_20:
        /*0010*/ 	.word	index@($__internal_2_$__cuda_sm10x_tcgen05_guardrail_trap_unallocated_columns_being_dealloced)
        /*0014*/ 	.word	0x00000000


	//----- nvinfo : EIATTR_FRAME_SIZE
	.align		4
.L_21:
        /*0018*/ 	.byte	0x04, 0x11
        /*001a*/ 	.short	(.L_23 - .L_22)
	.align		4
.L_22:
        /*001c*/ 	.word	index@($__internal_1_$__cuda_sm10x_tcgen05_guardrail_trap_phase_invalid_during_alloc)
        /*0020*/ 	.word	0x00000000


	//----- nvinfo : EIATTR_FRAME_SIZE
	.align		4
.L_23:
        /*0024*/ 	.byte	0x04, 0x11
        /*0026*/ 	.short	(.L_25 - .L_24)
	.align		4
.L_24:
        /*0028*/ 	.word	index@($__internal_0_$__cuda_sm10x_tcgen05_guardrail_trap_col_being_dealloced_not_returned_by_alloc)
        /*002c*/ 	.word	0x00000000


	//----- nvinfo : EIATTR_FRAME_SIZE
	.align		4
.L_25:
        /*0030*/ 	.byte	0x04, 0x11
        /*0032*/ 	.short	(.L_27 - .L_26)
	.align		4
.L_26:
        /*0034*/ 	.word	index@(_ZN7cutlass13device_kernelINS_4gemm6kernel13GemmUniversalIN4cute5tupleIJiiiiEEENS1_10collective13CollectiveMmaINS1_46MainloopSm100TmaUmmaWarpSpecializedBlockScaledILi3ELi2ELi1ENS5_IJNS4_1CILi1EEENSA_ILi8EEESB_EEEEENS5_IJNSA_ILi128EEENSA_ILi256EEESF_EEENS5_IJNS_12float_e4m3_tENS_13float_ue8m0_tEEEENS5_IJNS5_IJlSB_lEEENS4_6LayoutINS5_IJNS5_IJNS5_IJNSA_ILi32EEENSA_ILi4EEEEEEiEEESQ_NS5_IJSB_iEEEEEENS5_IJNS5_IJNS5_IJNSA_ILi16EEESO_EEEiEEENS5_IJNS5_IJNSA_ILi0EEESB_EEENSA_ILi512EEEEEENS5_IJSW_iEEEEEEEEEEESK_S13_NS4_8TiledMMAINS4_8MMA_AtomIJNS4_21SM100_MMA_MXF8F6F4_SSISI_SI_fSJ_Li128ELi256ELNS4_4UMMA5MajorE0ELS18_0ELNS17_7ScaleInE0ELS19_0EEEEEENSM_INS5_IJSB_SB_SB_EEENS5_IJSW_SW_SW_EEEEENS5_IJNS4_10UnderscoreES1F_S1F_EEEEENS5_IJNS4_23SM90_TMA_LOAD_MULTICASTES1I_EEENS5_IJNS4_14ComposedLayoutINS4_7SwizzleILi3ELi4ELi3EEENS4_18smem_ptr_flag_bitsILi8EEENSM_INS5_IJSC_SF_EEENS5_IJSF_SB_EEEEEEENSM_INS5_IJNS5_IJNS5_IJSP_SB_EEENS5_IJSN_SB_EEEEEESB_NS5_IJSO_SB_EEEEEENS5_IJNS5_IJNS5_IJSU_SY_EEESX_EEESW_NS5_IJSB_SY_EEEEEEEEEEEvNS4_8identityENS5_IJNS4_13SM90_TMA_LOADES25_EEENS5_IJS1S_NSM_INS5_IJNS5_IJNS5_IJSP_NSA_ILi2EEEEEES1U_EEESB_S1W_EEENS5_IJS1Z_SW_NS5_IJSB_NSA_ILi1024EEEEEEEEEEEEEEvS24_EENS_8epilogue10collective18CollectiveEpilogueINS2H_23Sm100TmaWarpSpecializedILi4ELi2ELi64ELb1ELb0EEEJSH_NS5_IJNSM_ISF_SB_EENSM_INSA_ILi64EEESB_EEEEENS_10bfloat16_tESL_S2Q_SL_NS2H_6fusion15FusionCallbacksIS2L_NS2R_17LinearCombinationIS2Q_fS2Q_fLNS_15FloatRoundStyleE2EEESH_S2P_JEEENS4_5SM1004TMEM4LOAD26SM100_TMEM_LOAD_32dp32b64xES25_NS1K_IS1M_NS1N_ILi16EEENSM_INS5_IJSC_S2N_EEENS5_IJS2N_SB_EEEEEEENS4_39AutoVectorizingCopyWithAssumedAlignmentILi128EEENS4_14SM90_TMA_STOREES35_S37_S37_EEEvvEEEEvNT_6ParamsE)
        /*0038*/ 	.word	0x00000000


	//----- nvinfo : EIATTR_MIN_STACK_SIZE
	.align		4
.L_27:
        /*003c*/ 	.byte	0x04, 0x12
        /*003e*/ 	.short	(.L_29 - .L_28)
	.align		4
.L_28:
        /*0040*/ 	.word	index@(_ZN7cutlass13device_kernelINS_4gemm6kernel13GemmUniversalIN4cute5tupleIJiiiiEEENS1_10collective13CollectiveMmaINS1_46MainloopSm100TmaUmmaWarpSpecializedBlockScaledILi3ELi2ELi1ENS5_IJNS4_1CILi1EEENSA_ILi8EEESB_EEEEENS5_IJNSA_ILi128EEENSA_ILi256EEESF_EEENS5_IJNS_12float_e4m3_tENS_13float_ue8m0_tEEEENS5_IJNS5_IJlSB_lEEENS4_6LayoutINS5_IJNS5_IJNS5_IJNSA_ILi32EEENSA_ILi4EEEEEEiEEESQ_NS5_IJSB_iEEEEEENS5_IJNS5_IJNS5_IJNSA_ILi16EEESO_EEEiEEENS5_IJNS5_IJNSA_ILi0EEESB_EEENSA_ILi512EEEEEENS5_IJSW_iEEEEEEEEEEESK_S13_NS4_8TiledMMAINS4_8MMA_AtomIJNS4_21SM100_MMA_MXF8F6F4_SSISI_SI_fSJ_Li128ELi256ELNS4_4UMMA5MajorE0ELS18_0ELNS17_7ScaleInE0ELS19_0EEEEEENSM_INS5_IJSB_SB_SB_EEENS5_IJSW_SW_SW_EEEEENS5_IJNS4_10UnderscoreES1F_S1F_EEEEENS5_IJNS4_23SM90_TMA_LOAD_MULTICASTES1I_EEENS5_IJNS4_14ComposedLayoutINS4_7SwizzleILi3ELi4ELi3EEENS4_18smem_ptr_flag_bitsILi8EEENSM_INS5_IJSC_SF_EEENS5_IJSF_SB_EEEEEEENSM_INS5_IJNS5_IJNS5_IJSP_SB_EEENS5_IJSN_SB_EEEEEESB_NS5_IJSO_SB_EEEEEENS5_IJNS5_IJNS5_IJSU_SY_EEESX_EEESW_NS5_IJSB_SY_EEEEEEEEEEEvNS4_8identityENS5_IJNS4_13SM90_TMA_LOADES25_EEENS5_IJS1S_NSM_INS5_IJNS5_IJNS5_IJSP_NSA_ILi2EEEEEES1U_EEESB_S1W_EEENS5_IJS1Z_SW_NS5_IJSB_NSA_ILi1024EEEEEEEEEEEEEEvS24_EENS_8epilogue10collective18CollectiveEpilogueINS2H_23Sm100TmaWarpSpecializedILi4ELi2ELi64ELb1ELb0EEEJSH_NS5_IJNSM_ISF_SB_EENSM_INSA_ILi64EEESB_EEEEENS_10bfloat16_tESL_S2Q_SL_NS2H_6fusion15FusionCallbacksIS2L_NS2R_17LinearCombinationIS2Q_fS2Q_fLNS_15FloatRoundStyleE2EEESH_S2P_JEEENS4_5SM1004TMEM4LOAD26SM100_TMEM_LOAD_32dp32b64xES25_NS1K_IS1M_NS1N_ILi16EEENSM_INS5_IJSC_S2N_EEENS5_IJS2N_SB_EEEEEEENS4_39AutoVectorizingCopyWithAssumedAlignmentILi128EEENS4_14SM90_TMA_STOREES35_S37_S37_EEEvvEEEEvNT_6ParamsE)
        /*0044*/ 	.word	0x00000000
.L_29:


//--------------------- .nv.compat                --------------------------
	.section	.nv.compat,"",@"SHT_CUDA_COMPAT_INFO"
	.align	4
        /*0000*/ 	.byte	0x02, 0x09, 0x01, 0x00, 0x02, 0x02, 0x02, 0x00, 0x02, 0x05, 0x05, 0x00, 0x03, 0x07, 0x01, 0x01
        /*0010*/ 	.byte	0x02, 0x03, 0x01, 0x00, 0x02, 0x06, 0x01, 0x00, 0x04, 0x0b, 0x08, 0x00, 0x09, 0x00, 0x00, 0x00
        /*0020*/ 	.byte	0x00, 0x00, 0x00, 0x00


//--------------------- .nv.info._ZN7cutlass13device_kernelINS_4gemm6kernel13GemmUniversalIN4cute5tupleIJiiiiEEENS1_10collective13CollectiveMmaINS1_46MainloopSm100TmaUmmaWarpSpecializedBlockScaledILi3ELi2ELi1ENS5_IJNS4_1CILi1EEENSA_ILi8EEESB_EEEEENS5_IJNSA_ILi128EEENSA_ILi256EEESF_EEENS5_IJNS_12float_e4m3_tENS_13float_ue8m0_tEEEENS5_IJNS5_IJlSB_lEEENS4_6LayoutINS5_IJNS5_IJNS5_IJNSA_ILi32EEENSA_ILi4EEEEEEiEEESQ_NS5_IJSB_iEEEEEENS5_IJNS5_IJNS5_IJNSA_ILi16EEESO_EEEiEEENS5_IJNS5_IJNSA_ILi0EEESB_EEENSA_ILi512EEEEEENS5_IJSW_iEEEEEEEEEEESK_S13_NS4_8TiledMMAINS4_8MMA_AtomIJNS4_21SM100_MMA_MXF8F6F4_SSISI_SI_fSJ_Li128ELi256ELNS4_4UMMA5MajorE0ELS18_0ELNS17_7ScaleInE0ELS19_0EEEEEENSM_INS5_IJSB_SB_SB_EEENS5_IJSW_SW_SW_EEEEENS5_IJNS4_10UnderscoreES1F_S1F_EEEEENS5_IJNS4_23SM90_TMA_LOAD_MULTICASTES1I_EEENS5_IJNS4_14ComposedLayoutINS4_7SwizzleILi3ELi4ELi3EEENS4_18smem_ptr_flag_bitsILi8EEENSM_INS5_IJSC_SF_EEENS5_IJSF_SB_EEEEEEENSM_INS5_IJNS5_IJNS5_IJSP_SB_EEENS5_IJSN_SB_EEEEEESB_NS5_IJSO_SB_EEEEEENS5_IJNS5_IJNS5_IJSU_SY_EEESX_EEESW_NS5_IJSB_SY_EEEEEEEEEEEvNS4_8identityENS5_IJNS4_13SM90_TMA_LOADES25_EEENS5_IJS1S_NSM_INS5_IJNS5_IJNS5_IJSP_NSA_ILi2EEEEEES1U_EEESB_S1W_EEENS5_IJS1Z_SW_NS5_IJSB_NSA_ILi1024EEEEEEEEEEEEEEvS24_EENS_8epilogue10collective18CollectiveEpilogueINS2H_23Sm100TmaWarpSpecializedILi4ELi2ELi64ELb1ELb0EEEJSH_NS5_IJNSM_ISF_SB_EENSM_INSA_ILi64EEESB_EEEEENS_10bfloat16_tESL_S2Q_SL_NS2H_6fusion15FusionCallbacksIS2L_NS2R_17LinearCombinationIS2Q_fS2Q_fLNS_15FloatRoundStyleE2EEESH_S2P_JEEENS4_5SM1004TMEM4LOAD26SM100_TMEM_LOAD_32dp32b64xES25_NS1K_IS1M_NS1N_ILi16EEENSM_INS5_IJSC_S2N_EEENS5_IJS2N_SB_EEEEEEENS4_39AutoVectorizingCopyWithAssumedAlignmentILi128EEENS4_14SM90_TMA_STOREES35_S37_S37_EEEvvEEEEvNT_6ParamsE --------------------------
	.section	.nv.info._ZN7cutlass13device_kernelINS_4gemm6kernel13GemmUniversalIN4cute5tupleIJiiiiEEENS1_10collective13CollectiveMmaINS1_46MainloopSm100TmaUmmaWarpSpecializedBlockScaledILi3ELi2ELi1ENS5_IJNS4_1CILi1EEENSA_ILi8EEESB_EEEEENS5_IJNSA_ILi128EEENSA_ILi256EEESF_EEENS5_IJNS_12float_e4m3_tENS_13float_ue8m0_tEEEENS5_IJNS5_IJlSB_lEEENS4_6LayoutINS5_IJNS5_IJNS5_IJNSA_ILi32EEENSA_ILi4EEEEEEiEEESQ_NS5_IJSB_iEEEEEENS5_IJNS5_IJNS5_IJNSA_ILi16EEESO_EEEiEEENS5_IJNS5_IJNSA_ILi0EEESB_EEENSA_ILi512EEEEEENS5_IJSW_iEEEEEEEEEEESK_S13_NS4_8TiledMMAINS4_8MMA_AtomIJNS4_21SM100_MMA_MXF8F6F4_SSISI_SI_fSJ_Li128ELi256ELNS4_4UMMA5MajorE0ELS18_0ELNS17_7ScaleInE0ELS19_0EEEEEENSM_INS5_IJSB_SB_SB_EEENS5_IJSW_SW_SW_EEEEENS5_IJNS4_10UnderscoreES1F_S1F_EEEEENS5_IJNS4_23SM90_TMA_LOAD_MULTICASTES1I_EEENS5_IJNS4_14ComposedLayoutINS4_7SwizzleILi3ELi4ELi3EEENS4_18smem_ptr_flag_bitsILi8EEENSM_INS5_IJSC_SF_EEENS5_IJSF_SB_EEEEEEENSM_INS5_IJNS5_IJNS5_IJSP_SB_EEENS5_IJSN_SB_EEEEEESB_NS5_IJSO_SB_EEEEEENS5_IJNS5_IJNS5_IJSU_SY_EEESX_EEESW_NS5_IJSB_SY_EEEEEEEEEEEvNS4_8identityENS5_IJNS4_13SM90_TMA_LOADES25_EEENS5_IJS1S_NSM_INS5_IJNS5_IJNS5_IJSP_NSA_ILi2EEEEEES1U_EEESB_S1W_EEENS5_IJS1Z_SW_NS5_IJSB_NSA_ILi1024EEEEEEEEEEEEEEvS24_EENS_8epilogue10collective18CollectiveEpilogueINS2H_23Sm100TmaWarpSpecializedILi4ELi2ELi64ELb1ELb0EEEJSH_NS5_IJNSM_ISF_SB_EENSM_INSA_ILi64EEESB_EEEEENS_10bfloat16_tESL_S2Q_SL_NS2H_6fusion15FusionCallbacksIS2L_NS2R_17LinearCombinationIS2Q_fS2Q_fLNS_15FloatRoundStyleE2EEESH_S2P_JEEENS4_5SM1004TMEM4LOAD26SM100_TMEM_LOAD_32dp32b64xES25_NS1K_IS1M_NS1N_ILi16EEENSM_INS5_IJSC_S2N_EEENS5_IJS2N_SB_EEEEEEENS4_39AutoVectorizingCopyWithAssumedAlignmentILi128EEENS4_14SM90_TMA_STOREES35_S37_S37_EEEvvEEEEvNT_6ParamsE,"",@"SHT_CUDA_INFO"
	.sectionflags	@""
	.align	4


	//----- nvinfo : EIATTR_CUDA_API_VERSION
	.align		4
        /*0000*/ 	.byte	0x04, 0x37
        /*0002*/ 	.short	(.L_31 - .L_30)
.L_30:
        /*0004*/ 	.word	0x00000082


	//----- nvinfo : EIATTR_KPARAM_INFO
	.align		4
.L_31:
        /*0008*/ 	.byte	0x04, 0x17
        /*000a*/ 	.short	(.L_33 - .L_32)
.L_32:
        /*000c*/ 	.word	0x00000000
        /*0010*/ 	.short	0x0000
        /*0012*/ 	.short	0x0000
        /*0014*/ 	.byte	0x00, 0xf0, 0x01, 0x30


	//----- nvinfo : EIATTR_AT_ENTRY_FRAGMENTS
	.align		4
.L_33:
        /*0018*/ 	.byte	0x04, 0x4f
        /*001a*/ 	.short	(.L_35 - .L_34)


	//   ....[0]....
.L_34:
        /*001c*/ 	.word	0x00000006


	//----- nvinfo : EIATTR_RESERVED_SMEM_USED
	.align		4
.L_35:
        /*0020*/ 	.byte	0x01, 0x41
	.zero		2


	//----- nvinfo : EIATTR_SPARSE_MMA_MASK
	.align		4
        /*0024*/ 	.byte	0x03, 0x50
        /*0026*/ 	.short	0x0000


	//----- nvinfo : EIATTR_TCGEN05_1CTA_USED
	.align		4
        /*0028*/ 	.byte	0x01, 0x51
	.zero		2


	//----- nvinfo : EIATTR_MAXREG_COUNT
	.align		4
        /*002c*/ 	.byte	0x03, 0x1b
        /*002e*/ 	.short	0x00ff


	//----- nvinfo : EIATTR_NUM_BARRIERS
	.align		4
        /*0030*/ 	.byte	0x02, 0x4c
        /*0032*/ 	.byte	0x07
	.zero		1


	//----- nvinfo : EIATTR_EXTERNS
	.align		4
        /*0034*/ 	.byte	0x04, 0x0f
        /*0036*/ 	.short	(.L_37 - .L_36)


	//   ....[0]....
	.align		4
.L_36:
        /*0038*/ 	.word	index@(__assertfail)


	//----- nvinfo : EIATTR_MERCURY_ISA_VERSION
	.align		4
.L_37:
        /*003c*/ 	.byte	0x03, 0x5f
        /*003e*/ 	.short	0x0101


	//----- nvinfo : EIATTR_INT_WARP_WIDE_INSTR_OFFSETS
	.align		4
        /*0040*/ 	.byte	0x04, 0x31
        /*0042*/ 	.short	(.L_39 - .L_38)


	//   ....[0]....
.L_38:
        /*0044*/ 	.word	0x00000d50


	//   ....[1]....
        /*0048*/ 	.word	0x00000e00


	//   ....[2]....
        /*004c*/ 	.word	0x00002520


	//   ....[3]....
        /*0050*/ 	.word	0x000043e0


	//   ....[4]....
        /*0054*/ 	.word	0x00004400


	//   ....[5]....
        /*0058*/ 	.word	0x00004430


	//   ....[6]....
        /*005c*/ 	.word	0x00004d70


	//   ....[7]....
        /*0060*/ 	.word	0x00004dd0


	//   ....[8]....
        /*0064*/ 	.word	0x00004ee0


	//   ....[9]....
        /*0068*/ 	.word	0x00004fe0


	//   ....[10]....
        /*006c*/ 	.word	0x00005060


	//   ....[11]....
        /*0070*/ 	.word	0x00005170


	//   ....[12]....
        /*0074*/ 	.word	0x00005250


	//   ....[13]....
        /*0078*/ 	.word	0x00005340


	//----- nvinfo : EIATTR_COOP_GROUP_MASK_REGIDS
	.align		4
.L_39:
        /*007c*/ 	.byte	0x04, 0x29
        /*007e*/ 	.short	(.L_41 - .L_40)


	//   ....[0]....
.L_40:
        /*0080*/ 	.word	0xffffffff


	//   ....[1]....
        /*0084*/ 	.word	0xffffffff


	//   ....[2]....
        /*0088*/ 	.word	0xffffffff


	//   ....[3]....
        /*008c*/ 	.word	0xffffffff


	//   ....[4]....
        /*0090*/ 	.word	0xffffffff


	//   ....[5]....
        /*0094*/ 	.word	0xffffffff


	//   ....[6]....
        /*0098*/ 	.word	0xffffffff


	//   ....[7]....
        /*009c*/ 	.word	0xffffffff


	//   ....[8]....
        /*00a0*/ 	.word	0xffffffff


	//   ....[9]....
        /*00a4*/ 	.word	0xffffffff


	//   ....[10]....
        /*00a8*/ 	.word	0xffffffff


	//   ....[11]....
        /*00ac*/ 	.word	0xffffffff


	//   ....[12]....
        /*00b0*/ 	.word	0xffffffff


	//   ....[13]....
        /*00b4*/ 	.word	0xffffffff


	//----- nvinfo : EIATTR_COOP_GROUP_INSTR_OFFSETS
	.align		4
.L_41:
        /*00b8*/ 	.byte	0x04, 0x28
        /*00ba*/ 	.short	(.L_43 - .L_42)


	//   ....[0]....
.L_42:
        /*00bc*/ 	.word	0x00000090


	//   ....[1]....
        /*00c0*/ 	.word	0x00000530


	//   ....[2]....
        /*00c4*/ 	.word	0x000006c0


	//   ....[3]....
        /*00c8*/ 	.word	0x00000860


	//   ....[4]....
        /*00cc*/ 	.word	0x00000960


	//   ....[5]....
        /*00d0*/ 	.word	0x00000ad0


	//   ....[6]....
        /*00d4*/ 	.word	0x00000c10


	//   ....[7]....
        /*00d8*/ 	.word	0x00000e80


	//   ....[8]....
        /*00dc*/ 	.word	0x00002400


	//   ....[9]....
        /*00e0*/ 	.word	0x00003160


	//   ....[10]....
        /*00e4*/ 	.word	0x00003370


	//   ....[11]....
        /*00e8*/ 	.word	0x000033a0


	//   ....[12]....
        /*00ec*/ 	.word	0x000042c0


	//   ....[13]....
        /*00f0*/ 	.word	0x000044f0


	//----- nvinfo : EIATTR_VRC_CTA_INIT_COUNT
	.align		4
.L_43:
        /*00f4*/ 	.byte	0x02, 0x4a
        /*00f6*/ 	.byte	0x80
	.zero		1


	//----- nvinfo : EIATTR_SYSCALL_OFFSETS
	.align		4
        /*00f8*/ 	.byte	0x04, 0x46
        /*00fa*/ 	.short	(.L_45 - .L_44)


	//   ....[0]....
.L_44:
        /*00fc*/ 	.word	0x00005f30


	//   ....[1]....
        /*0100*/ 	.word	0x00006020


	//   ....[2]....
        /*0104*/ 	.word	0x000069c0


	//   ....[3]....
        /*0108*/ 	.word	0x00007ea0


	//   ....[4]....
        /*010c*/ 	.word	0x00009300


	//   ....[5]....
        /*0110*/ 	.word	0x0000a740


	//----- nvinfo : EIATTR_MBARRIER_INSTR_OFFSETS
	.align		4
.L_45:
        /*0114*/ 	.byte	0x04, 0x39
        /*0116*/ 	.short	(.L_47 - .L_46)


	//   ....[0]....
.L_46:
        /*0118*/ 	.word	0x00000650
        /*011c*/ 	.word	0x000000ff
        /*0120*/ 	.word	0x00000000
        /*0124*/ 	.short	0x0100
        /*0126*/ 	.byte	0x06
	.zero		1


	//   ....[1]....
        /*0128*/ 	.word	0x00000660
        /*012c*/ 	.word	0x000000ff
        /*0130*/ 	.word	0x00000018
        /*0134*/ 	.short	0x0100
        /*0136*/ 	.byte	0x06
	.zero		1


	//   ....[2]....
        /*0138*/ 	.word	0x00000670
        /*013c*/ 	.word	0x000000ff
        /*0140*/ 	.word	0x00000008
        /*0144*/ 	.short	0x0100
        /*0146*/ 	.byte	0x06
	.zero		1


	//   ....[3]....
        /*0148*/ 	.word	0x00000680
        /*014c*/ 	.word	0x000000ff
        /*0150*/ 	.word	0x00000020
        /*0154*/ 	.short	0x0100
        /*0156*/ 	.byte	0x06
	.zero		1


	//   ....[4]....
        /*0158*/ 	.word	0x00000690
        /*015c*/ 	.word	0x000000ff
        /*0160*/ 	.word	0x00000010
        /*0164*/ 	.short	0x0100
        /*0166*/ 	.byte	0x06
	.zero		1


	//   ....[5]....
        /*0168*/ 	.word	0x000006a0
        /*016c*/ 	.word	0x000000ff
        /*0170*/ 	.word	0x00000028
        /*0174*/ 	.short	0x0100
        /*0176*/ 	.byte	0x06
	.zero		1


	//   ....[6]....
        /*0178*/ 	.word	0x000007d0
        /*017c*/ 	.word	0x000000ff
        /*0180*/ 	.word	0x00000030
        /*0184*/ 	.short	0x0100
        /*0186*/ 	.byte	0x06
	.zero		1


	//   ....[7]....
        /*0188*/ 	.word	0x000007e0
        /*018c*/ 	.word	0x000000ff
        /*0190*/ 	.word	0x00000050
        /*0194*/ 	.short	0x0100
        /*0196*/ 	.byte	0x06
	.zero		1


	//   ....[8]....
        /*0198*/ 	.word	0x000007f0
        /*019c*/ 	.word	0x000000ff
        /*01a0*/ 	.word	0x00000038
        /*01a4*/ 	.short	0x0100
        /*01a6*/ 	.byte	0x06
	.zero		1


	//   ....[9]....
        /*01a8*/ 	.word	0x00000800
        /*01ac*/ 	.word	0x000000ff
        /*01b0*/ 	.word	0x00000058
        /*01b4*/ 	.short	0x0100
        /*01b6*/ 	.byte	0x06
	.zero		1


	//   ....[10]....
        /*01b8*/ 	.word	0x00000810
        /*01bc*/ 	.word	0x000000ff
        /*01c0*/ 	.word	0x00000040
        /*01c4*/ 	.short	0x0100
        /*01c6*/ 	.byte	0x06
	.zero		1


	//   ....[11]....
        /*01c8*/ 	.word	0x00000820
        /*01cc*/ 	.word	0x000000ff
        /*01d0*/ 	.word	0x00000060
        /*01d4*/ 	.short	0x0100
        /*01d6*/ 	.byte	0x06
	.zero		1


	//   ....[12]....
        /*01d8*/ 	.word	0x00000830
        /*01dc*/ 	.word	0x000000ff
        /*01e0*/ 	.word	0x00000048
        /*01e4*/ 	.short	0x0100
        /*01e6*/ 	.byte	0x06
	.zero		1


	//   ....[13]....
        /*01e8*/ 	.word	0x00000840
        /*01ec*/ 	.word	0x000000ff
        /*01f0*/ 	.word	0x00000068
        /*01f4*/ 	.short	0x0100
        /*01f6*/ 	.byte	0x06
	.zero		1


	//   ....[14]....
        /*01f8*/ 	.word	0x00000930
        /*01fc*/ 	.word	0x000000ff
        /*0200*/ 	.word	0x00000070
        /*0204*/ 	.short	0x0100
        /*0206*/ 	.byte	0x05
	.zero		1


	//   ....[15]....
        /*0208*/ 	.word	0x00000940
        /*020c*/ 	.word	0x000000ff
        /*0210*/ 	.word	0x00000078
        /*0214*/ 	.short	0x0100
        /*0216*/ 	.byte	0x05
	.zero		1


	//   ....[16]....
        /*0218*/ 	.word	0x00000a80
        /*021c*/ 	.word	0x000000ff
        /*0220*/ 	.word	0x00000080
        /*0224*/ 	.short	0x0100
        /*0226*/ 	.byte	0x05
	.zero		1


	//   ....[17]....
        /*0228*/ 	.word	0x00000a90
        /*022c*/ 	.word	0x000000ff
        /*0230*/ 	.word	0x00000090
        /*0234*/ 	.short	0x0100
        /*0236*/ 	.byte	0x05
	.zero		1


	//   ....[18]....
        /*0238*/ 	.word	0x00000aa0
        /*023c*/ 	.word	0x000000ff
        /*0240*/ 	.word	0x00000088
        /*0244*/ 	.short	0x0100
        /*0246*/ 	.byte	0x05
	.zero		1


	//   ....[19]....
        /*0248*/ 	.word	0x00000ab0
        /*024c*/ 	.word	0x000000ff
        /*0250*/ 	.word	0x00000098
        /*0254*/ 	.short	0x0100
        /*0256*/ 	.byte	0x05
	.zero		1


	//   ....[20]....
        /*0258*/ 	.word	0x00000be0
        /*025c*/ 	.word	0x000000ff
        /*0260*/ 	.word	0x000000a0
        /*0264*/ 	.short	0x0100
        /*0266*/ 	.byte	0x06
	.zero		1


	//   ....[21]....
        /*0268*/ 	.word	0x00000bf0
        /*026c*/ 	.word	0x000000ff
        /*0270*/ 	.word	0x000000a8
        /*0274*/ 	.short	0x0100
        /*0276*/ 	.byte	0x06
	.zero		1


	//   ....[22]....
        /*0278*/ 	.word	0x00000d00
        /*027c*/ 	.word	0x000000ff
        /*0280*/ 	.word	0x000000b0
        /*0284*/ 	.short	0x0100
        /*0286*/ 	.byte	0x05
	.zero		1


	//   ....[23]....
        /*0288*/ 	.word	0x00000d10
        /*028c*/ 	.word	0x000000ff
        /*0290*/ 	.word	0x000000c0
        /*0294*/ 	.short	0x0100
        /*0296*/ 	.byte	0x05
	.zero		1


	//   ....[24]....
        /*0298*/ 	.word	0x00000d20
        /*029c*/ 	.word	0x000000ff
        /*02a0*/ 	.word	0x000000b8
        /*02a4*/ 	.short	0x0100
        /*02a6*/ 	.byte	0x05
	.zero		1


	//   ....[25]....
        /*02a8*/ 	.word	0x00000d30
        /*02ac*/ 	.word	0x000000ff
        /*02b0*/ 	.word	0x000000c8
        /*02b4*/ 	.short	0x0100
        /*02b6*/ 	.byte	0x05
	.zero		1


	//   ....[26]....
        /*02b8*/ 	.word	0x00000e30
        /*02bc*/ 	.word	0x000000ff
        /*02c0*/ 	.word	0x000000d0
        /*02c4*/ 	.short	0x0100
        /*02c6*/ 	.byte	0x04
	.zero		1


	//   ....[27]....
        /*02c8*/ 	.word	0x00001a00
        /*02cc*/ 	.word	0x00000002
        /*02d0*/ 	.word	0x000000c0
        /*02d4*/ 	.short	0x010a
        /*02d6*/ 	.byte	0xff
	.zero		1


	//   ....[28]....
        /*02d8*/ 	.word	0x00001a20
        /*02dc*/ 	.word	0x00000002
        /*02e0*/ 	.word	0x000000b0
        /*02e4*/ 	.short	0x0101
        /*02e6*/ 	.byte	0xff
	.zero		1


	//   ....[29]....
        /*02e8*/ 	.word	0x00001ae0
        /*02ec*/ 	.word	0x000000ff
        /*02f0*/ 	.word	0x00000018
        /*02f4*/ 	.short	0x010a
        /*02f6*/ 	.byte	0x08
	.zero		1


	//   ....[30]....
        /*02f8*/ 	.word	0x00001b80
        /*02fc*/ 	.word	0x000000ff
        /*0300*/ 	.word	0x00000018
        /*0304*/ 	.short	0x010a
        /*0306*/ 	.byte	0x29
	.zero		1


	//   ....[31]....
        /*0308*/ 	.word	0x00001cc0
        /*030c*/ 	.word	0x000000ff
        /*0310*/ 	.word	0x00000018
        /*0314*/ 	.short	0x010a
        /*0316*/ 	.byte	0x08
	.zero		1


	//   ....[32]....
        /*0318*/ 	.word	0x00001f80
        /*031c*/ 	.word	0x000000ff
        /*0320*/ 	.word	0x00000078
        /*0324*/ 	.short	0x0101
        /*0326*/ 	.byte	0x06
	.zero		1


	//   ....[33]....
        /*0328*/ 	.word	0x00001fa0
        /*032c*/ 	.word	0x000000ff
        /*0330*/ 	.word	0x00000018
        /*0334*/ 	.short	0x010a
        /*0336*/ 	.byte	0x08
	.zero		1


	//   ....[34]....
        /*0338*/ 	.word	0x00002020
        /*033c*/ 	.word	0x000000ff
        /*0340*/ 	.word	0x00000018
        /*0344*/ 	.short	0x010a
        /*0346*/ 	.byte	0x29
	.zero		1


	//   ....[35]....
        /*0348*/ 	.word	0x00002160
        /*034c*/ 	.word	0x000000ff
        /*0350*/ 	.word	0x00000018
        /*0354*/ 	.short	0x010a
        /*0356*/ 	.byte	0x08
	.zero		1


	//   ....[36]....
        /*0358*/ 	.word	0x00002430
        /*035c*/ 	.word	0x00000002
        /*0360*/ 	.word	0x00000080
        /*0364*/ 	.short	0x010a
        /*0366*/ 	.byte	0xff
	.zero		1


	//   ....[37]....
        /*0368*/ 	.word	0x000024f0
        /*036c*/ 	.word	0x00000002
        /*0370*/ 	.word	0x00000000
        /*0374*/ 	.short	0x0101
        /*0376*/ 	.byte	0xff
	.zero		1


	//   ....[38]....
        /*0378*/ 	.word	0x00002a60
        /*037c*/ 	.word	0x000000ff
        /*0380*/ 	.word	0x00000000
        /*0384*/ 	.short	0x010a
        /*0386*/ 	.byte	0x04
	.zero		1


	//   ....[39]....
        /*0388*/ 	.word	0x00002af0
        /*038c*/ 	.word	0x000000ff
        /*0390*/ 	.word	0x00000000
        /*0394*/ 	.short	0x010a
        /*0396*/ 	.byte	0x04
	.zero		1


	//   ....[40]....
        /*0398*/ 	.word	0x00002b90
        /*039c*/ 	.word	0x00000000
        /*03a0*/ 	.word	0x00000000
        /*03a4*/ 	.short	0x010a
        /*03a6*/ 	.byte	0xff
	.zero		1


	//   ....[41]....
        /*03a8*/ 	.word	0x00002cc0
        /*03ac*/ 	.word	0x00000000
        /*03b0*/ 	.word	0x000000b0
        /*03b4*/ 	.short	0x010a
        /*03b6*/ 	.byte	0xff
	.zero		1


	//   ....[42]....
        /*03b8*/ 	.word	0x00002d30
        /*03bc*/ 	.word	0x00000004
        /*03c0*/ 	.word	0x00000000
        /*03c4*/ 	.short	0x0101
        /*03c6*/ 	.byte	0xff
	.zero		1


	//   ....[43]....
        /*03c8*/ 	.word	0x00002d50
        /*03cc*/ 	.word	0x000000ff
        /*03d0*/ 	.word	0x00000090
        /*03d4*/ 	.short	0x010a
        /*03d6*/ 	.byte	0x05
	.zero		1


	//   ....[44]....
        /*03d8*/ 	.word	0x00002e70
        /*03dc*/ 	.word	0x00000000
        /*03e0*/ 	.word	0x00000080
        /*03e4*/ 	.short	0x010a
        /*03e6*/ 	.byte	0xff
	.zero		1


	//   ....[45]....
        /*03e8*/ 	.word	0x00002f70
        /*03ec*/ 	.word	0x00000000
        /*03f0*/ 	.word	0x00000000
        /*03f4*/ 	.short	0x0101
        /*03f6*/ 	.byte	0xff
	.zero		1


	//   ....[46]....
        /*03f8*/ 	.word	0x00003000
        /*03fc*/ 	.word	0x000000ff
        /*0400*/ 	.word	0x00000090
        /*0404*/ 	.short	0x0106
        /*0406*/ 	.byte	0x05
	.zero		1


	//   ....[47]....
        /*0408*/ 	.word	0x00003020
        /*040c*/ 	.word	0x000000ff
        /*0410*/ 	.word	0x00000090
        /*0414*/ 	.short	0x010a
        /*0416*/ 	.byte	0x05
	.zero		1


	//   ....[48]....
        /*0418*/ 	.word	0x000030b0
        /*041c*/ 	.word	0x000000ff
        /*0420*/ 	.word	0x00000090
        /*0424*/ 	.short	0x0106
        /*0426*/ 	.byte	0x04
	.zero		1


	//   ....[49]....
        /*0428*/ 	.word	0x000030f0
        /*042c*/ 	.word	0x00000000
        /*0430*/ 	.word	0x00000090
        /*0434*/ 	.short	0x010a
        /*0436*/ 	.byte	0xff
	.zero		1


	//   ....[50]....
        /*0438*/ 	.word	0x000038c0
        /*043c*/ 	.word	0x00000002
        /*0440*/ 	.word	0x00000080
        /*0444*/ 	.short	0x010a
        /*0446*/ 	.byte	0xff
	.zero		1


	//   ....[51]....
        /*0448*/ 	.word	0x000039d0
        /*044c*/ 	.word	0x00000002
        /*0450*/ 	.word	0x00000000
        /*0454*/ 	.short	0x0101
        /*0456*/ 	.byte	0xff
	.zero		1


	//   ....[52]....
        /*0458*/ 	.word	0x00003a20
        /*045c*/ 	.word	0x000000ff
        /*0460*/ 	.word	0x00000000
        /*0464*/ 	.short	0x010a
        /*0466*/ 	.byte	0x17
	.zero		1


	//   ....[53]....
        /*0468*/ 	.word	0x00003a40
        /*046c*/ 	.word	0x000000ff
        /*0470*/ 	.word	0x00000000
        /*0474*/ 	.short	0x010a
        /*0476*/ 	.byte	0x17
	.zero		1


	//   ....[54]....
        /*0478*/ 	.word	0x00003b70
        /*047c*/ 	.word	0x000000ff
        /*0480*/ 	.word	0x00000000
        /*0484*/ 	.short	0x010a
        /*0486*/ 	.byte	0x18
	.zero		1


	//   ....[55]....
        /*0488*/ 	.word	0x00003bb0
        /*048c*/ 	.word	0x000000ff
        /*0490*/ 	.word	0x000000a8
        /*0494*/ 	.short	0x010a
        /*0496*/ 	.byte	0x0d
	.zero		1


	//   ....[56]....
        /*0498*/ 	.word	0x00003e30
        /*049c*/ 	.word	0x000000ff
        /*04a0*/ 	.word	0x00000000
        /*04a4*/ 	.short	0x010a
        /*04a6*/ 	.byte	0x0e
	.zero		1


	//   ....[57]....
        /*04a8*/ 	.word	0x00003f60
        /*04ac*/ 	.word	0x000000ff
        /*04b0*/ 	.word	0x00000000
        /*04b4*/ 	.short	0x010a
        /*04b6*/ 	.byte	0x22
	.zero		1


	//   ....[58]....
        /*04b8*/ 	.word	0x000042a0
        /*04bc*/ 	.word	0x000000ff
        /*04c0*/ 	.word	0x000000d0
        /*04c4*/ 	.short	0x010a
        /*04c6*/ 	.byte	0x0d
	.zero		1


	//   ....[59]....
        /*04c8*/ 	.word	0x00004710
        /*04cc*/ 	.word	0x00000000
        /*04d0*/ 	.word	0x00000080
        /*04d4*/ 	.short	0x010a
        /*04d6*/ 	.byte	0xff
	.zero		1


	//   ....[60]....
        /*04d8*/ 	.word	0x00004830
        /*04dc*/ 	.word	0x00000000
        /*04e0*/ 	.word	0x00000000
        /*04e4*/ 	.short	0x0101
        /*04e6*/ 	.byte	0xff
	.zero		1


	//   ....[61]....
        /*04e8*/ 	.word	0x00004b50
        /*04ec*/ 	.word	0x000000ff
        /*04f0*/ 	.word	0x00000078
        /*04f4*/ 	.short	0x010a
        /*04f6*/ 	.byte	0x04
	.zero		1


	//   ....[62]....
        /*04f8*/ 	.word	0x00004cc0
        /*04fc*/ 	.word	0x000000ff
        /*0500*/ 	.word	0x00000050
        /*0504*/ 	.short	0x010a
        /*0506*/ 	.byte	0x04
	.zero		1


	//   ....[63]....
        /*0508*/ 	.word	0x00004e80
        /*050c*/ 	.word	0x000000ff
        /*0510*/ 	.word	0x00000030
        /*0514*/ 	.short	0x010b
        /*0516*/ 	.byte	0x04
	.zero		1


	//   ....[64]....
        /*0518*/ 	.word	0x00004e90
        /*051c*/ 	.word	0x000000ff
        /*0520*/ 	.word	0x00000000
        /*0524*/ 	.short	0x0101
        /*0526*/ 	.byte	0x07
	.zero		1


	//   ....[65]....
        /*0528*/ 	.word	0x00004eb0
        /*052c*/ 	.word	0x000000ff
        /*0530*/ 	.word	0x00000058
        /*0534*/ 	.short	0x010a
        /*0536*/ 	.byte	0x04
	.zero		1


	//   ....[66]....
        /*0538*/ 	.word	0x00005000
        /*053c*/ 	.word	0x000000ff
        /*0540*/ 	.word	0x00000038
        /*0544*/ 	.short	0x010b
        /*0546*/ 	.byte	0x04
	.zero		1


	//   ....[67]....
        /*0548*/ 	.word	0x00005010
        /*054c*/ 	.word	0x000000ff
        /*0550*/ 	.word	0x00000000
        /*0554*/ 	.short	0x0101
        /*0556*/ 	.byte	0x06
	.zero		1


	//   ....[68]....
        /*0558*/ 	.word	0x00005030
        /*055c*/ 	.word	0x000000ff
        /*0560*/ 	.word	0x00000060
        /*0564*/ 	.short	0x010a
        /*0566*/ 	.byte	0x04
	.zero		1


	//   ....[69]....
        /*0568*/ 	.word	0x00005190
        /*056c*/ 	.word	0x000000ff
        /*0570*/ 	.word	0x00000040
        /*0574*/ 	.short	0x010b
        /*0576*/ 	.byte	0x04
	.zero		1


	//   ....[70]....
        /*0578*/ 	.word	0x000051a0
        /*057c*/ 	.word	0x000000ff
        /*0580*/ 	.word	0x00000000
        /*0584*/ 	.short	0x0101
        /*0586*/ 	.byte	0x2d
	.zero		1


	//   ....[71]....
        /*0588*/ 	.word	0x000051b0
        /*058c*/ 	.word	0x000000ff
        /*0590*/ 	.word	0x00000068
        /*0594*/ 	.short	0x010a
        /*0596*/ 	.byte	0x04
	.zero		1


	//   ....[72]....
        /*0598*/ 	.word	0x000053c0
        /*059c*/ 	.word	0x000000ff
        /*05a0*/ 	.word	0x00000048
        /*05a4*/ 	.short	0x010b
        /*05a6*/ 	.byte	0x04
	.zero		1


	//   ....[73]....
        /*05a8*/ 	.word	0x00005460
        /*05ac*/ 	.word	0x000000ff
        /*05b0*/ 	.word	0x00000000
        /*05b4*/ 	.short	0x0101
        /*05b6*/ 	.byte	0x05
	.zero		1


	//   ....[74]....
        /*05b8*/ 	.word	0x00005540
        /*05bc*/ 	.word	0x000000ff
        /*05c0*/ 	.word	0x00000050
        /*05c4*/ 	.short	0x010a
        /*05c6*/ 	.byte	0x04
	.zero		1


	//   ....[75]....
        /*05c8*/ 	.word	0x00005560
        /*05cc*/ 	.word	0x000000ff
        /*05d0*/ 	.word	0x00000058
        /*05d4*/ 	.short	0x010a
        /*05d6*/ 	.byte	0x04
	.zero		1


	//   ....[76]....
        /*05d8*/ 	.word	0x00005580
        /*05dc*/ 	.word	0x000000ff
        /*05e0*/ 	.word	0x00000060
        /*05e4*/ 	.short	0x010a
        /*05e6*/ 	.byte	0x04
	.zero		1


	//   ....[77]....
        /*05e8*/ 	.word	0x000055c0
        /*05ec*/ 	.word	0x00000000
        /*05f0*/ 	.word	0x00000068
        /*05f4*/ 	.short	0x010a
        /*05f6*/ 	.byte	0xff
	.zero		1


	//   ....[78]....
        /*05f8*/ 	.word	0x00005910
        /*05fc*/ 	.word	0x00000000
        /*0600*/ 	.word	0x00000080
        /*0604*/ 	.short	0x010a
        /*0606*/ 	.byte	0xff
	.zero		1


	//   ....[79]....
        /*0608*/ 	.word	0x00005a20
        /*060c*/ 	.word	0x00000000
        /*0610*/ 	.word	0x00000000
        /*0614*/ 	.short	0x0101
        /*0616*/ 	.byte	0xff
	.zero		1


	//   ....[80]....
        /*0618*/ 	.word	0x000064b0
        /*061c*/ 	.word	0x000000ff
        /*0620*/ 	.word	0x00000030
        /*0624*/ 	.short	0x010a
        /*0626*/ 	.byte	0x31
	.zero		1


	//   ....[81]....
        /*0628*/ 	.word	0x000065b0
        /*062c*/ 	.word	0x000000ff
        /*0630*/ 	.word	0x000000a0
        /*0634*/ 	.short	0x010a
        /*0636*/ 	.byte	0x31
	.zero		1


	//   ....[82]....
        /*0638*/ 	.word	0x00006760
        /*063c*/ 	.word	0x000000ff
        /*0640*/ 	.word	0x00000030
        /*0644*/ 	.short	0x010a
        /*0646*/ 	.byte	0x31
	.zero		1


	//   ....[83]....
        /*0648*/ 	.word	0x000068a0
        /*064c*/ 	.word	0x000000ff
        /*0650*/ 	.word	0x000000a0
        /*0654*/ 	.short	0x010a
        /*0656*/ 	.byte	0x31
	.zero		1


	//   ....[84]....
        /*0658*/ 	.word	0x00006aa0
        /*065c*/ 	.word	0x000000ff
        /*0660*/ 	.word	0x00000000
        /*0664*/ 	.short	0x0101
        /*0666*/ 	.byte	0x05
	.zero		1


	//   ....[85]....
        /*0668*/ 	.word	0x00007b10
        /*066c*/ 	.word	0x00000000
        /*0670*/ 	.word	0x00000000
        /*0674*/ 	.short	0x0101
        /*0676*/ 	.byte	0xff
	.zero		1


	//   ....[86]....
        /*0678*/ 	.word	0x00007b20
        /*067c*/ 	.word	0x00000003
        /*0680*/ 	.word	0x00000030
        /*0684*/ 	.short	0x010a
        /*0686*/ 	.byte	0xff
	.zero		1


	//   ....[87]....
        /*0688*/ 	.word	0x00007c30
        /*068c*/ 	.word	0x00000003
        /*0690*/ 	.word	0x00000030
        /*0694*/ 	.short	0x010a
        /*0696*/ 	.byte	0xff
	.zero		1


	//   ....[88]....
        /*0698*/ 	.word	0x00008f80
        /*069c*/ 	.word	0x00000000
        /*06a0*/ 	.word	0x00000000
        /*06a4*/ 	.short	0x0101
        /*06a6*/ 	.byte	0xff
	.zero		1


	//   ....[89]....
        /*06a8*/ 	.word	0x00008fa0
        /*06ac*/ 	.word	0x00000003
        /*06b0*/ 	.word	0x00000030
        /*06b4*/ 	.short	0x010a
        /*06b6*/ 	.byte	0xff
	.zero		1


	//   ....[90]....
        /*06b8*/ 	.word	0x00009090
        /*06bc*/ 	.word	0x00000003
        /*06c0*/ 	.word	0x00000030
        /*06c4*/ 	.short	0x010a
        /*06c6*/ 	.byte	0xff
	.zero		1


	//   ....[91]....
        /*06c8*/ 	.word	0x0000a3e0
        /*06cc*/ 	.word	0x00000000
        /*06d0*/ 	.word	0x00000000
        /*06d4*/ 	.short	0x0101
        /*06d6*/ 	.byte	0xff
	.zero		1


	//   ....[92]....
        /*06d8*/ 	.word	0x0000a400
        /*06dc*/ 	.word	0x00000003
        /*06e0*/ 	.word	0x00000030
        /*06e4*/ 	.short	0x010a
        /*06e6*/ 	.byte	0xff
	.zero		1


	//   ....[93]....
        /*06e8*/ 	.word	0x0000a4d0
        /*06ec*/ 	.word	0x00000003
        /*06f0*/ 	.word	0x00000030
        /*06f4*/ 	.short	0x010a
        /*06f6*/ 	.byte	0xff
	.zero		1


	//   ....[94]....
        /*06f8*/ 	.word	0x0000b810
        /*06fc*/ 	.word	0x00000000
        /*0700*/ 	.word	0x00000000
        /*0704*/ 	.short	0x0101
        /*0706*/ 	.byte	0xff
	.zero		1


	//   ....[95]....
        /*0708*/ 	.word	0x0000b8f0
        /*070c*/ 	.word	0x000000ff
        /*0710*/ 	.word	0x000000d0
        /*0714*/ 	.short	0x0101
        /*0716*/ 	.byte	0x31
	.zero		1


	//   ....[96]....
        /*0718*/ 	.word	0x0000ba80
        /*071c*/ 	.word	0x000000ff
        /*0720*/ 	.word	0x00000000
        /*0724*/ 	.short	0x0101
        /*0726*/ 	.byte	0x04
	.zero		1


	//   ....[97]....
        /*0728*/ 	.word	0x0000baa0
        /*072c*/ 	.word	0x00000002
        /*0730*/ 	.word	0x000000c0
        /*0734*/ 	.short	0x010a
        /*0736*/ 	.byte	0xff
	.zero		1


	//   ....[98]....
        /*0738*/ 	.word	0x0000bb00
        /*073c*/ 	.word	0x00000002
        /*0740*/ 	.word	0x00000018
        /*0744*/ 	.short	0x010a
        /*0746*/ 	.byte	0xff
	.zero		1


	//   ....[99]....
        /*0748*/ 	.word	0x0000bb60
        /*074c*/ 	.word	0x00000002
        /*0750*/ 	.word	0x00000018
        /*0754*/ 	.short	0x010a
        /*0756*/ 	.byte	0xff
	.zero		1


	//   ....[100]....
        /*0758*/ 	.word	0x0000bbb0
        /*075c*/ 	.word	0x00000002
        /*0760*/ 	.word	0x00000080
        /*0764*/ 	.short	0x010a
        /*0766*/ 	.byte	0xff
	.zero		1


	//   ....[101]....
        /*0768*/ 	.word	0x0000bc10
        /*076c*/ 	.word	0x00000000
        /*0770*/ 	.word	0x00000000
        /*0774*/ 	.short	0x010a
        /*0776*/ 	.byte	0xff
	.zero		1


	//   ....[102]....
        /*0778*/ 	.word	0x0000bc70
        /*077c*/ 	.word	0x00000000
        /*0780*/ 	.word	0x00000000
        /*0784*/ 	.short	0x010a
        /*0786*/ 	.byte	0xff
	.zero		1


	//   ....[103]....
        /*0788*/ 	.word	0x0000bcc0
        /*078c*/ 	.word	0x00000000
        /*0790*/ 	.word	0x000000b0
        /*0794*/ 	.short	0x010a
        /*0796*/ 	.byte	0xff
	.zero		1


	//   ....[104]....
        /*0798*/ 	.word	0x0000bd20
        /*079c*/ 	.word	0x00000000
        /*07a0*/ 	.word	0x00000090
        /*07a4*/ 	.short	0x010a
        /*07a6*/ 	.byte	0xff
	.zero		1


	//   ....[105]....
        /*07a8*/ 	.word	0x0000bd70
        /*07ac*/ 	.word	0x00000000
        /*07b0*/ 	.word	0x00000080
        /*07b4*/ 	.short	0x010a
        /*07b6*/ 	.byte	0xff
	.zero		1


	//   ....[106]....
        /*07b8*/ 	.word	0x0000bdd0
        /*07bc*/ 	.word	0x00000000
        /*07c0*/ 	.word	0x00000090
        /*07c4*/ 	.short	0x010a
        /*07c6*/ 	.byte	0xff
	.zero		1


	//   ....[107]....
        /*07c8*/ 	.word	0x0000be20
        /*07cc*/ 	.word	0x00000002
        /*07d0*/ 	.word	0x00000080
        /*07d4*/ 	.short	0x010a
        /*07d6*/ 	.byte	0xff
	.zero		1


	//   ....[108]....
        /*07d8*/ 	.word	0x0000be80
        /*07dc*/ 	.word	0x00000002
        /*07e0*/ 	.word	0x00000000
        /*07e4*/ 	.short	0x010a
        /*07e6*/ 	.byte	0xff
	.zero		1


	//   ....[109]....
        /*07e8*/ 	.word	0x0000bee0
        /*07ec*/ 	.word	0x00000002
        /*07f0*/ 	.word	0x000000a8
        /*07f4*/ 	.short	0x010a
        /*07f6*/ 	.byte	0xff
	.zero		1


	//   ....[110]....
        /*07f8*/ 	.word	0x0000bf40
        /*07fc*/ 	.word	0x00000002
        /*0800*/ 	.word	0x00000000
        /*0804*/ 	.short	0x010a
        /*0806*/ 	.byte	0xff
	.zero		1


	//   ....[111]....
        /*0808*/ 	.word	0x0000bfa0
        /*080c*/ 	.word	0x00000000
        /*0810*/ 	.word	0x000000d0
        /*0814*/ 	.short	0x010a
        /*0816*/ 	.byte	0xff
	.zero		1


	//   ....[112]....
        /*0818*/ 	.word	0x0000bff0
        /*081c*/ 	.word	0x00000000
        /*0820*/ 	.word	0x00000080
        /*0824*/ 	.short	0x010a
        /*0826*/ 	.byte	0xff
	.zero		1


	//   ....[113]....
        /*0828*/ 	.word	0x0000c050
        /*082c*/ 	.word	0x00000000
        /*0830*/ 	.word	0x00000078
        /*0834*/ 	.short	0x010a
        /*0836*/ 	.byte	0xff
	.zero		1


	//   ....[114]....
        /*0838*/ 	.word	0x0000c0b0
        /*083c*/ 	.word	0x00000003
        /*0840*/ 	.word	0x00000050
        /*0844*/ 	.short	0x010a
        /*0846*/ 	.byte	0xff
	.zero		1


	//   ....[115]....
        /*0848*/ 	.word	0x0000c110
        /*084c*/ 	.word	0x00000003
        /*0850*/ 	.word	0x00000058
        /*0854*/ 	.short	0x010a
        /*0856*/ 	.byte	0xff
	.zero		1


	//   ....[116]....
        /*0858*/ 	.word	0x0000c170
        /*085c*/ 	.word	0x00000003
        /*0860*/ 	.word	0x00000060
        /*0864*/ 	.short	0x010a
        /*0866*/ 	.byte	0xff
	.zero		1


	//   ....[117]....
        /*0868*/ 	.word	0x0000c1d0
        /*086c*/ 	.word	0x00000003
        /*0870*/ 	.word	0x00000068
        /*0874*/ 	.short	0x010a
        /*0876*/ 	.byte	0xff
	.zero		1


	//   ....[118]....
        /*0878*/ 	.word	0x0000c230
        /*087c*/ 	.word	0x00000000
        /*0880*/ 	.word	0x00000050
        /*0884*/ 	.short	0x010a
        /*0886*/ 	.byte	0xff
	.zero		1


	//   ....[119]....
        /*0888*/ 	.word	0x0000c290
        /*088c*/ 	.word	0x00000000
        /*0890*/ 	.word	0x00000058
        /*0894*/ 	.short	0x010a
        /*0896*/ 	.byte	0xff
	.zero		1


	//   ....[120]....
        /*0898*/ 	.word	0x0000c2f0
        /*089c*/ 	.word	0x00000000
        /*08a0*/ 	.word	0x00000060
        /*08a4*/ 	.short	0x010a
        /*08a6*/ 	.byte	0xff
	.zero		1


	//   ....[121]....
        /*08a8*/ 	.word	0x0000c340
        /*08ac*/ 	.word	0x00000000
        /*08b0*/ 	.word	0x00000080
        /*08b4*/ 	.short	0x010a
        /*08b6*/ 	.byte	0xff
	.zero		1


	//   ....[122]....
        /*08b8*/ 	.word	0x0000c3a0
        /*08bc*/ 	.word	0x00000000
        /*08c0*/ 	.word	0x00000030
        /*08c4*/ 	.short	0x010a
        /*08c6*/ 	.byte	0xff
	.zero		1


	//   ....[123]....
        /*08c8*/ 	.word	0x0000c400
        /*08cc*/ 	.word	0x00000000
        /*08d0*/ 	.word	0x000000a0
        /*08d4*/ 	.short	0x010a
        /*08d6*/ 	.byte	0xff
	.zero		1


	//   ....[124]....
        /*08d8*/ 	.word	0x0000c450
        /*08dc*/ 	.word	0x00000003
        /*08e0*/ 	.word	0x00000030
        /*08e4*/ 	.short	0x010a
        /*08e6*/ 	.byte	0xff
	.zero		1


	//   ....[125]....
        /*08e8*/ 	.word	0x0000c4a0
        /*08ec*/ 	.word	0x00000003
        /*08f0*/ 	.word	0x00000030
        /*08f4*/ 	.short	0x010a
        /*08f6*/ 	.byte	0xff
	.zero		1


	//   ....[126]....
        /*08f8*/ 	.word	0x0000c4f0
        /*08fc*/ 	.word	0x00000003
        /*0900*/ 	.word	0x00000030
        /*0904*/ 	.short	0x010a
        /*0906*/ 	.byte	0xff
	.zero		1


	//----- nvinfo : EIATTR_NUM_MBARRIERS
	.align		4
.L_47:
        /*0908*/ 	.byte	0x03, 0x38
        /*090a*/ 	.short	0x001b


	//----- nvinfo : EIATTR_EXIT_INSTR_OFFSETS
	.align		4
        /*090c*/ 	.byte	0x04, 0x1c
        /*090e*/ 	.short	(.L_49 - .L_48)


	//   ....[0]....
.L_48:
        /*0910*/ 	.word	0x00002bc0


	//   ....[1]....
        /*0914*/ 	.word	0x000030c0


	//   ....[2]....
        /*0918*/ 	.word	0x00003120


	//   ....[3]....
        /*091c*/ 	.word	0x00004500


	//   ....[4]....
        /*0920*/ 	.word	0x000055f0


	//   ....[5]....
        /*0924*/ 	.word	0x00005630


	//   ....[6]....
        /*0928*/ 	.word	0x0000b970


	//   ....[7]....
        /*092c*/ 	.word	0x0000b9f0


	//   ....[8]....
        /*0930*/ 	.word	0x0000ba20


	//   ....[9]....
        /*0934*/ 	.word	0x0000ba90


	//----- nvinfo : EIATTR_MAX_THREADS
	.align		4
.L_49:
        /*0938*/ 	.byte	0x04, 0x05
        /*093a*/ 	.short	(.L_51 - .L_50)
.L_50:
        /*093c*/ 	.word	0x00000100
        /*0940*/ 	.word	0x00000001
        /*0944*/ 	.word	0x00000001


	//----- nvinfo : EIATTR_CRS_STACK_SIZE
	.align		4
.L_51:
        /*0948*/ 	.byte	0x04, 0x1e
        /*094a*/ 	.short	(.L_53 - .L_52)
.L_52:
        /*094c*/ 	.word	0x00000000


	//----- nvinfo : EIATTR_CBANK_PARAM_SIZE
	.align		4
.L_53:
        /*0950*/ 	.byte	0x03, 0x19
        /*0952*/ 	.short	0x0c00


	//----- nvinfo : EIATTR_PARAM_CBANK
	.align		4
        /*0954*/ 	.byte	0x04, 0x0a
        /*0956*/ 	.short	(.L_55 - .L_54)
	.align		4
.L_54:
        /*0958*/ 	.word	index@(.nv.constant0._ZN7cutlass13device_kernelINS_4gemm6kernel13GemmUniversalIN4cute5tupleIJiiiiEEENS1_10collective13CollectiveMmaINS1_46MainloopSm100TmaUmmaWarpSpecializedBlockScaledILi3ELi2ELi1ENS5_IJNS4_1CILi1EEENSA_ILi8EEESB_EEEEENS5_IJNSA_ILi128EEENSA_ILi256EEESF_EEENS5_IJNS_12float_e4m3_tENS_13float_ue8m0_tEEEENS5_IJNS5_IJlSB_lEEENS4_6LayoutINS5_IJNS5_IJNS5_IJNSA_ILi32EEENSA_ILi4EEEEEEiEEESQ_NS5_IJSB_iEEEEEENS5_IJNS5_IJNS5_IJNSA_ILi16EEESO_EEEiEEENS5_IJNS5_IJNSA_ILi0EEESB_EEENSA_ILi512EEEEEENS5_IJSW_iEEEEEEEEEEESK_S13_NS4_8TiledMMAINS4_8MMA_AtomIJNS4_21SM100_MMA_MXF8F6F4_SSISI_SI_fSJ_Li128ELi256ELNS4_4UMMA5MajorE0ELS18_0ELNS17_7ScaleInE0ELS19_0EEEEEENSM_INS5_IJSB_SB_SB_EEENS5_IJSW_SW_SW_EEEEENS5_IJNS4_10UnderscoreES1F_S1F_EEEEENS5_IJNS4_23SM90_TMA_LOAD_MULTICASTES1I_EEENS5_IJNS4_14ComposedLayoutINS4_7SwizzleILi3ELi4ELi3EEENS4_18smem_ptr_flag_bitsILi8EEENSM_INS5_IJSC_SF_EEENS5_IJSF_SB_EEEEEEENSM_INS5_IJNS5_IJNS5_IJSP_SB_EEENS5_IJSN_SB_EEEEEESB_NS5_IJSO_SB_EEEEEENS5_IJNS5_IJNS5_IJSU_SY_EEESX_EEESW_NS5_IJSB_SY_EEEEEEEEEEEvNS4_8identityENS5_IJNS4_13SM90_TMA_LOADES25_EEENS5_IJS1S_NSM_INS5_IJNS5_IJNS5_IJSP_NSA_ILi2EEEEEES1U_EEESB_S1W_EEENS5_IJS1Z_SW_NS5_IJSB_NSA_ILi1024EEEEEEEEEEEEEEvS24_EENS_8epilogue10collective18CollectiveEpilogueINS2H_23Sm100TmaWarpSpecializedILi4ELi2ELi64ELb1ELb0EEEJSH_NS5_IJNSM_ISF_SB_EENSM_INSA_ILi64EEESB_EEEEENS_10bfloat16_tESL_S2Q_SL_NS2H_6fusion15FusionCallbacksIS2L_NS2R_17LinearCombinationIS2Q_fS2Q_fLNS_15FloatRoundStyleE2EEESH_S2P_JEEENS4_5SM1004TMEM4LOAD26SM100_TMEM_LOAD_32dp32b64xES25_NS1K_IS1M_NS1N_ILi16EEENSM_INS5_IJSC_S2N_EEENS5_IJS2N_SB_EEEEEEENS4_39AutoVectorizingCopyWithAssumedAlignmentILi128EEENS4_14SM90_TMA_STOREES35_S37_S37_EEEvvEEEEvNT_6ParamsE)
        /*095c*/ 	.short	0x0380
        /*095e*/ 	.short	0x0c00


	//----- nvinfo : EIATTR_SW_WAR
	.align		4
.L_55:
        /*0960*/ 	.byte	0x04, 0x36
        /*0962*/ 	.short	(.L_57 - .L_56)
.L_56:
        /*0964*/ 	.word	0x00000008
.L_57:


//--------------------- .nv.callgraph             --------------------------
	.section	.nv.callgraph,"",@"SHT_CUDA_CALLGRAPH"
	.align	4
	.sectionentsize	8
	.align		4
        /*0000*/ 	.word	0x00000000
	.align		4
        /*0004*/ 	.word	0xffffffff
	.align		4
        /*0008*/ 	.word	index@(_ZN7cutlass13device_kernelINS_4gemm6kernel13GemmUniversalIN4cute5tupleIJiiiiEEENS1_10collective13CollectiveMmaINS1_46MainloopSm100TmaUmmaWarpSpecializedBlockScaledILi3ELi2ELi1ENS5_IJNS4_1CILi1EEENSA_ILi8EEESB_EEEEENS5_IJNSA_ILi128EEENSA_ILi256EEESF_EEENS5_IJNS_12float_e4m3_tENS_13float_ue8m0_tEEEENS5_IJNS5_IJlSB_lEEENS4_6LayoutINS5_IJNS5_IJNS5_IJNSA_ILi32EEENSA_ILi4EEEEEEiEEESQ_NS5_IJSB_iEEEEEENS5_IJNS5_IJNS5_IJNSA_ILi16EEESO_EEEiEEENS5_IJNS5_IJNSA_ILi0EEESB_EEENSA_ILi512EEEEEENS5_IJSW_iEEEEEEEEEEESK_S13_NS4_8TiledMMAINS4_8MMA_AtomIJNS4_21SM100_MMA_MXF8F6F4_SSISI_SI_fSJ_Li128ELi256ELNS4_4UMMA5MajorE0ELS18_0ELNS17_7ScaleInE0ELS19_0EEEEEENSM_INS5_IJSB_SB_SB_EEENS5_IJSW_SW_SW_EEEEENS5_IJNS4_10UnderscoreES1F_S1F_EEEEENS5_IJNS4_23SM90_TMA_LOAD_MULTICASTES1I_EEENS5_IJNS4_14ComposedLayoutINS4_7SwizzleILi3ELi4ELi3EEENS4_18smem_ptr_flag_bitsILi8EEENSM_INS5_IJSC_SF_EEENS5_IJSF_SB_EEEEEEENSM_INS5_IJNS5_IJNS5_IJSP_SB_EEENS5_IJSN_SB_EEEEEESB_NS5_IJSO_SB_EEEEEENS5_IJNS5_IJNS5_IJSU_SY_EEESX_EEESW_NS5_IJSB_SY_EEEEEEEEEEEvNS4_8identityENS5_IJNS4_13SM90_TMA_LOADES25_EEENS5_IJS1S_NSM_INS5_IJNS5_IJNS5_IJSP_NSA_ILi2EEEEEES1U_EEESB_S1W_EEENS5_IJS1Z_SW_NS5_IJSB_NSA_ILi1024EEEEEEEEEEEEEEvS24_EENS_8epilogue10collective18CollectiveEpilogueINS2H_23Sm100TmaWarpSpecializedILi4ELi2ELi64ELb1ELb0EEEJSH_NS5_IJNSM_ISF_SB_EENSM_INSA_ILi64EEESB_EEEEENS_10bfloat16_tESL_S2Q_SL_NS2H_6fusion15FusionCallbacksIS2L_NS2R_17LinearCombinationIS2Q_fS2Q_fLNS_15FloatRoundStyleE2EEESH_S2P_JEEENS4_5SM1004TMEM4LOAD26SM100_TMEM_LOAD_32dp32b64xES25_NS1K_IS1M_NS1N_ILi16EEENSM_INS5_IJSC_S2N_EEENS5_IJS2N_SB_EEEEEEENS4_39AutoVectorizingCopyWithAssumedAlignmentILi128EEENS4_14SM90_TMA_STOREES35_S37_S37_EEEvvEEEEvNT_6ParamsE)
	.align		4
        /*000c*/ 	.word	index@(__assertfail)
	.align		4
        /*0010*/ 	.word	0x00000000
	.align		4
        /*0014*/ 	.word	0xfffffffe
	.align		4
        /*0018*/ 	.word	0x00000000
	.align		4
        /*001c*/ 	.word	0xfffffffd
	.align		4
        /*0020*/ 	.word	0x00000000
	.align		4
        /*0024*/ 	.word	0xfffffffc


//--------------------- .nv.constant4             --------------------------
	.section	.nv.constant4,"a",@progbits
	.align	8
	.align		8
.nv.constant4:
        /*0000*/ 	.dword	__assertfail
	.align		8
        /*0008*/ 	.dword	__unnamed_1
	.align		8
        /*0010*/ 	.dword	__unnamed_2
	.align		8
        /*0018*/ 	.dword	_ZN40_INTERNAL_f777457e_4_k_cu_4b75cb6e_373194cuda3std3__45__cpo5beginE
	.align		8
        /*0020*/ 	.dword	_ZN40_INTERNAL_f777457e_4_k_cu_4b75cb6e_373194cuda3std3__45__cpo3endE
	.align		8
        /*0028*/ 	.dword	_ZN40_INTERNAL_f777457e_4_k_cu_4b75cb6e_373194cuda3std3__45__cpo6cbeginE
	.align		8
        /*0030*/ 	.dword	_ZN40_INTERNAL_f777457e_4_k_cu_4b75cb6e_373194cuda3std3__45__cpo4cendE
	.align		8
        /*0038*/ 	.dword	_ZN40_INTERNAL_f777457e_4_k_cu_4b75cb6e_373194cuda3std3__442_GLOBAL__N__f777457e_4_k_cu_4b75cb6e_373196ignoreE
	.align		8
        /*0040*/ 	.dword	_ZN40_INTERNAL_f777457e_4_k_cu_4b75cb6e_373194cuda3std3__419piecewise_constructE
	.align		8
        /*0048*/ 	.dword	_ZN40_INTERNAL_f777457e_4_k_cu_4b75cb6e_373194cuda3std3__48in_placeE
	.align		8
        /*0050*/ 	.dword	_ZN40_INTERNAL_f777457e_4_k_cu_4b75cb6e_373194cuda3std6ranges3__45__cpo4swapE
	.align		8
        /*0058*/ 	.dword	_ZN40_INTERNAL_f777457e_4_k_cu_4b75cb6e_373194cuda3std6ranges3__45__cpo9iter_moveE
	.align		8
        /*0060*/ 	.dword	_ZN40_INTERNAL_f777457e_4_k_cu_4b75cb6e_373194cute7productE
	.align		8
        /*0068*/ 	.dword	_ZN40_INTERNAL_f777457e_4_k_cu_4b75cb6e_373194cute1_E
	.align		8
        /*0070*/ 	.dword	$str$25
	.align		8
        /*0078*/ 	.dword	$str$26
	.align		8
        /*0080*/ 	.dword	$str$27
	.align		8
        /*0088*/ 	.dword	$str$28


//--------------------- .text._ZN7cutlass13device_kernelINS_4gemm6kernel13GemmUniversalIN4cute5tupleIJiiiiEEENS1_10collective13CollectiveMmaINS1_46MainloopSm100TmaUmmaWarpSpecializedBlockScaledILi3ELi2ELi1ENS5_IJNS4_1CILi1EEENSA_ILi8EEESB_EEEEENS5_IJNSA_ILi128EEENSA_ILi256EEESF_EEENS5_IJNS_12float_e4m3_tENS_13float_ue8m0_tEEEENS5_IJNS5_IJlSB_lEEENS4_6LayoutINS5_IJNS5_IJNS5_IJNSA_ILi32EEENSA_ILi4EEEEEEiEEESQ_NS5_IJSB_iEEEEEENS5_IJNS5_IJNS5_IJNSA_ILi16EEESO_EEEiEEENS5_IJNS5_IJNSA_ILi0EEESB_EEENSA_ILi512EEEEEENS5_IJSW_iEEEEEEEEEEESK_S13_NS4_8TiledMMAINS4_8MMA_AtomIJNS4_21SM100_MMA_MXF8F6F4_SSISI_SI_fSJ_Li128ELi256ELNS4_4UMMA5MajorE0ELS18_0ELNS17_7ScaleInE0ELS19_0EEEEEENSM_INS5_IJSB_SB_SB_EEENS5_IJSW_SW_SW_EEEEENS5_IJNS4_10UnderscoreES1F_S1F_EEEEENS5_IJNS4_23SM90_TMA_LOAD_MULTICASTES1I_EEENS5_IJNS4_14ComposedLayoutINS4_7SwizzleILi3ELi4ELi3EEENS4_18smem_ptr_flag_bitsILi8EEENSM_INS5_IJSC_SF_EEENS5_IJSF_SB_EEEEEEENSM_INS5_IJNS5_IJNS5_IJSP_SB_EEENS5_IJSN_SB_EEEEEESB_NS5_IJSO_SB_EEEEEENS5_IJNS5_IJNS5_IJSU_SY_EEESX_EEESW_NS5_IJSB_SY_EEEEEEEEEEEvNS4_8identityENS5_IJNS4_13SM90_TMA_LOADES25_EEENS5_IJS1S_NSM_INS5_IJNS5_IJNS5_IJSP_NSA_ILi2EEEEEES1U_EEESB_S1W_EEENS5_IJS1Z_SW_NS5_IJSB_NSA_ILi1024EEEEEEEEEEEEEEvS24_EENS_8epilogue10collective18CollectiveEpilogueINS2H_23Sm100TmaWarpSpecializedILi4ELi2ELi64ELb1ELb0EEEJSH_NS5_IJNSM_ISF_SB_EENSM_INSA_ILi64EEESB_EEEEENS_10bfloat16_tESL_S2Q_SL_NS2H_6fusion15FusionCallbacksIS2L_NS2R_17LinearCombinationIS2Q_fS2Q_fLNS_15FloatRoundStyleE2EEESH_S2P_JEEENS4_5SM1004TMEM4LOAD26SM100_TMEM_LOAD_32dp32b64xES25_NS1K_IS1M_NS1N_ILi16EEENSM_INS5_IJSC_S2N_EEENS5_IJS2N_SB_EEEEEEENS4_39AutoVectorizingCopyWithAssumedAlignmentILi128EEENS4_14SM90_TMA_STOREES35_S37_S37_EEEvvEEEEvNT_6ParamsE --------------------------
	.section	.text._ZN7cutlass13device_kernelINS_4gemm6kernel13GemmUniversalIN4cute5tupleIJiiiiEEENS1_10collective13CollectiveMmaINS1_46MainloopSm100TmaUmmaWarpSpecializedBlockScaledILi3ELi2ELi1ENS5_IJNS4_1CILi1EEENSA_ILi8EEESB_EEEEENS5_IJNSA_ILi128EEENSA_ILi256EEESF_EEENS5_IJNS_12float_e4m3_tENS_13float_ue8m0_tEEEENS5_IJNS5_IJlSB_lEEENS4_6LayoutINS5_IJNS5_IJNS5_IJNSA_ILi32EEENSA_ILi4EEEEEEiEEESQ_NS5_IJSB_iEEEEEENS5_IJNS5_IJNS5_IJNSA_ILi16EEESO_EEEiEEENS5_IJNS5_IJNSA_ILi0EEESB_EEENSA_ILi512EEEEEENS5_IJSW_iEEEEEEEEEEESK_S13_NS4_8TiledMMAINS4_8MMA_AtomIJNS4_21SM100_MMA_MXF8F6F4_SSISI_SI_fSJ_Li128ELi256ELNS4_4UMMA5MajorE0ELS18_0ELNS17_7ScaleInE0ELS19_0EEEEEENSM_INS5_IJSB_SB_SB_EEENS5_IJSW_SW_SW_EEEEENS5_IJNS4_10UnderscoreES1F_S1F_EEEEENS5_IJNS4_23SM90_TMA_LOAD_MULTICASTES1I_EEENS5_IJNS4_14ComposedLayoutINS4_7SwizzleILi3ELi4ELi3EEENS4_18smem_ptr_flag_bitsILi8EEENSM_INS5_IJSC_SF_EEENS5_IJSF_SB_EEEEEEENSM_INS5_IJNS5_IJNS5_IJSP_SB_EEENS5_IJSN_SB_EEEEEESB_NS5_IJSO_SB_EEEEEENS5_IJNS5_IJNS5_IJSU_SY_EEESX_EEESW_NS5_IJSB_SY_EEEEEEEEEEEvNS4_8identityENS5_IJNS4_13SM90_TMA_LOADES25_EEENS5_IJS1S_NSM_INS5_IJNS5_IJNS5_IJSP_NSA_ILi2EEEEEES1U_EEESB_S1W_EEENS5_IJS1Z_SW_NS5_IJSB_NSA_ILi1024EEEEEEEEEEEEEEvS24_EENS_8epilogue10collective18CollectiveEpilogueINS2H_23Sm100TmaWarpSpecializedILi4ELi2ELi64ELb1ELb0EEEJSH_NS5_IJNSM_ISF_SB_EENSM_INSA_ILi64EEESB_EEEEENS_10bfloat16_tESL_S2Q_SL_NS2H_6fusion15FusionCallbacksIS2L_NS2R_17LinearCombinationIS2Q_fS2Q_fLNS_15FloatRoundStyleE2EEESH_S2P_JEEENS4_5SM1004TMEM4LOAD26SM100_TMEM_LOAD_32dp32b64xES25_NS1K_IS1M_NS1N_ILi16EEENSM_INS5_IJSC_S2N_EEENS5_IJS2N_SB_EEEEEEENS4_39AutoVectorizingCopyWithAssumedAlignmentILi128EEENS4_14SM90_TMA_STOREES35_S37_S37_EEEvvEEEEvNT_6ParamsE,"ax",@progbits
	.align	128
.text._ZN7cutlass13device_kernelINS_4gemm6kernel13GemmUniversalIN4cute5tupleIJiiiiEEENS1_10collective13CollectiveMmaINS1_46MainloopSm100TmaUmmaWarpSpecializedBlockScaledILi3ELi2ELi1ENS5_IJNS4_1CILi1EEENSA_ILi8EEESB_EEEEENS5_IJNSA_ILi128EEENSA_ILi256EEESF_EEENS5_IJNS_12float_e4m3_tENS_13float_ue8m0_tEEEENS5_IJNS5_IJlSB_lEEENS4_6LayoutINS5_IJNS5_IJNS5_IJNSA_ILi32EEENSA_ILi4EEEEEEiEEESQ_NS5_IJSB_iEEEEEENS5_IJNS5_IJNS5_IJNSA_ILi16EEESO_EEEiEEENS5_IJNS5_IJNSA_ILi0EEESB_EEENSA_ILi512EEEEEENS5_IJSW_iEEEEEEEEEEESK_S13_NS4_8TiledMMAINS4_8MMA_AtomIJNS4_21SM100_MMA_MXF8F6F4_SSISI_SI_fSJ_Li128ELi256ELNS4_4UMMA5MajorE0ELS18_0ELNS17_7ScaleInE0ELS19_0EEEEEENSM_INS5_IJSB_SB_SB_EEENS5_IJSW_SW_SW_EEEEENS5_IJNS4_10UnderscoreES1F_S1F_EEEEENS5_IJNS4_23SM90_TMA_LOAD_MULTICASTES1I_EEENS5_IJNS4_14ComposedLayoutINS4_7SwizzleILi3ELi4ELi3EEENS4_18smem_ptr_flag_bitsILi8EEENSM_INS5_IJSC_SF_EEENS5_IJSF_SB_EEEEEEENSM_INS5_IJNS5_IJNS5_IJSP_SB_EEENS5_IJSN_SB_EEEEEESB_NS5_IJSO_SB_EEEEEENS5_IJNS5_IJNS5_IJSU_SY_EEESX_EEESW_NS5_IJSB_SY_EEEEEEEEEEEvNS4_8identityENS5_IJNS4_13SM90_TMA_LOADES25_EEENS5_IJS1S_NSM_INS5_IJNS5_IJNS5_IJSP_NSA_ILi2EEEEEES1U_EEESB_S1W_EEENS5_IJS1Z_SW_NS5_IJSB_NSA_ILi1024EEEEEEEEEEEEEEvS24_EENS_8epilogue10collective18CollectiveEpilogueINS2H_23Sm100TmaWarpSpecializedILi4ELi2ELi64ELb1ELb0EEEJSH_NS5_IJNSM_ISF_SB_EENSM_INSA_ILi64EEESB_EEEEENS_10bfloat16_tESL_S2Q_SL_NS2H_6fusion15FusionCallbacksIS2L_NS2R_17LinearCombinationIS2Q_fS2Q_fLNS_15FloatRoundStyleE2EEESH_S2P_JEEENS4_5SM1004TMEM4LOAD26SM100_TMEM_LOAD_32dp32b64xES25_NS1K_IS1M_NS1N_ILi16EEENSM_INS5_IJSC_S2N_EEENS5_IJS2N_SB_EEEEEEENS4_39AutoVectorizingCopyWithAssumedAlignmentILi128EEENS4_14SM90_TMA_STOREES35_S37_S37_EEEvvEEEEvNT_6ParamsE:
        .type           _ZN7cutlass13device_kernelINS_4gemm6kernel13GemmUniversalIN4cute5tupleIJiiiiEEENS1_10collective13CollectiveMmaINS1_46MainloopSm100TmaUmmaWarpSpecializedBlockScaledILi3ELi2ELi1ENS5_IJNS4_1CILi1EEENSA_ILi8EEESB_EEEEENS5_IJNSA_ILi128EEENSA_ILi256EEESF_EEENS5_IJNS_12float_e4m3_tENS_13float_ue8m0_tEEEENS5_IJNS5_IJlSB_lEEENS4_6LayoutINS5_IJNS5_IJNS5_IJNSA_ILi32EEENSA_ILi4EEEEEEiEEESQ_NS5_IJSB_iEEEEEENS5_IJNS5_IJNS5_IJNSA_ILi16EEESO_EEEiEEENS5_IJNS5_IJNSA_ILi0EEESB_EEENSA_ILi512EEEEEENS5_IJSW_iEEEEEEEEEEESK_S13_NS4_8TiledMMAINS4_8MMA_AtomIJNS4_21SM100_MMA_MXF8F6F4_SSISI_SI_fSJ_Li128ELi256ELNS4_4UMMA5MajorE0ELS18_0ELNS17_7ScaleInE0ELS19_0EEEEEENSM_INS5_IJSB_SB_SB_EEENS5_IJSW_SW_SW_EEEEENS5_IJNS4_10UnderscoreES1F_S1F_EEEEENS5_IJNS4_23SM90_TMA_LOAD_MULTICASTES1I_EEENS5_IJNS4_14ComposedLayoutINS4_7SwizzleILi3ELi4ELi3EEENS4_18smem_ptr_flag_bitsILi8EEENSM_INS5_IJSC_SF_EEENS5_IJSF_SB_EEEEEEENSM_INS5_IJNS5_IJNS5_IJSP_SB_EEENS5_IJSN_SB_EEEEEESB_NS5_IJSO_SB_EEEEEENS5_IJNS5_IJNS5_IJSU_SY_EEESX_EEESW_NS5_IJSB_SY_EEEEEEEEEEEvNS4_8identityENS5_IJNS4_13SM90_TMA_LOADES25_EEENS5_IJS1S_NSM_INS5_IJNS5_IJNS5_IJSP_NSA_ILi2EEEEEES1U_EEESB_S1W_EEENS5_IJS1Z_SW_NS5_IJSB_NSA_ILi1024EEEEEEEEEEEEEEvS24_EENS_8epilogue10collective18CollectiveEpilogueINS2H_23Sm100TmaWarpSpecializedILi4ELi2ELi64ELb1ELb0EEEJSH_NS5_IJNSM_ISF_SB_EENSM_INSA_ILi64EEESB_EEEEENS_10bfloat16_tESL_S2Q_SL_NS2H_6fusion15FusionCallbacksIS2L_NS2R_17LinearCombinationIS2Q_fS2Q_fLNS_15FloatRoundStyleE2EEESH_S2P_JEEENS4_5SM1004TMEM4LOAD26SM100_TMEM_LOAD_32dp32b64xES25_NS1K_IS1M_NS1N_ILi16EEENSM_INS5_IJSC_S2N_EEENS5_IJS2N_SB_EEEEEEENS4_39AutoVectorizingCopyWithAssumedAlignmentILi128EEENS4_14SM90_TMA_STOREES35_S37_S37_EEEvvEEEEvNT_6ParamsE,@function
        .size           _ZN7cutlass13device_kernelINS_4gemm6kernel13GemmUniversalIN4cute5tupleIJiiiiEEENS1_10collective13CollectiveMmaINS1_46MainloopSm100TmaUmmaWarpSpecializedBlockScaledILi3ELi2ELi1ENS5_IJNS4_1CILi1EEENSA_ILi8EEESB_EEEEENS5_IJNSA_ILi128EEENSA_ILi256EEESF_EEENS5_IJNS_12float_e4m3_tENS_13float_ue8m0_tEEEENS5_IJNS5_IJlSB_lEEENS4_6LayoutINS5_IJNS5_IJNS5_IJNSA_ILi32EEENSA_ILi4EEEEEEiEEESQ_NS5_IJSB_iEEEEEENS5_IJNS5_IJNS5_IJNSA_ILi16EEESO_EEEiEEENS5_IJNS5_IJNSA_ILi0EEESB_EEENSA_ILi512EEEEEENS5_IJSW_iEEEEEEEEEEESK_S13_NS4_8TiledMMAINS4_8MMA_AtomIJNS4_21SM100_MMA_MXF8F6F4_SSISI_SI_fSJ_Li128ELi256ELNS4_4UMMA5MajorE0ELS18_0ELNS17_7ScaleInE0ELS19_0EEEEEENSM_INS5_IJSB_SB_SB_EEENS5_IJSW_SW_SW_EEEEENS5_IJNS4_10UnderscoreES1F_S1F_EEEEENS5_IJNS4_23SM90_TMA_LOAD_MULTICASTES1I_EEENS5_IJNS4_14ComposedLayoutINS4_7SwizzleILi3ELi4ELi3EEENS4_18smem_ptr_flag_bitsILi8EEENSM_INS5_IJSC_SF_EEENS5_IJSF_SB_EEEEEEENSM_INS5_IJNS5_IJNS5_IJSP_SB_EEENS5_IJSN_SB_EEEEEESB_NS5_IJSO_SB_EEEEEENS5_IJNS5_IJNS5_IJSU_SY_EEESX_EEESW_NS5_IJSB_SY_EEEEEEEEEEEvNS4_8identityENS5_IJNS4_13SM90_TMA_LOADES25_EEENS5_IJS1S_NSM_INS5_IJNS5_IJNS5_IJSP_NSA_ILi2EEEEEES1U_EEESB_S1W_EEENS5_IJS1Z_SW_NS5_IJSB_NSA_ILi1024EEEEEEEEEEEEEEvS24_EENS_8epilogue10collective18CollectiveEpilogueINS2H_23Sm100TmaWarpSpecializedILi4ELi2ELi64ELb1ELb0EEEJSH_NS5_IJNSM_ISF_SB_EENSM_INSA_ILi64EEESB_EEEEENS_10bfloat16_tESL_S2Q_SL_NS2H_6fusion15FusionCallbacksIS2L_NS2R_17LinearCombinationIS2Q_fS2Q_fLNS_15FloatRoundStyleE2EEESH_S2P_JEEENS4_5SM1004TMEM4LOAD26SM100_TMEM_LOAD_32dp32b64xES25_NS1K_IS1M_NS1N_ILi16EEENSM_INS5_IJSC_S2N_EEENS5_IJS2N_SB_EEEEEEENS4_39AutoVectorizingCopyWithAssumedAlignmentILi128EEENS4_14SM90_TMA_STOREES35_S37_S37_EEEvvEEEEvNT_6ParamsE,(.L_x_180 - _ZN7cutlass13device_kernelINS_4gemm6kernel13GemmUniversalIN4cute5tupleIJiiiiEEENS1_10collective13CollectiveMmaINS1_46MainloopSm100TmaUmmaWarpSpecializedBlockScaledILi3ELi2ELi1ENS5_IJNS4_1CILi1EEENSA_ILi8EEESB_EEEEENS5_IJNSA_ILi128EEENSA_ILi256EEESF_EEENS5_IJNS_12float_e4m3_tENS_13float_ue8m0_tEEEENS5_IJNS5_IJlSB_lEEENS4_6LayoutINS5_IJNS5_IJNS5_IJNSA_ILi32EEENSA_ILi4EEEEEEiEEESQ_NS5_IJSB_iEEEEEENS5_IJNS5_IJNS5_IJNSA_ILi16EEESO_EEEiEEENS5_IJNS5_IJNSA_ILi0EEESB_EEENSA_ILi512EEEEEENS5_IJSW_iEEEEEEEEEEESK_S13_NS4_8TiledMMAINS4_8MMA_AtomIJNS4_21SM100_MMA_MXF8F6F4_SSISI_SI_fSJ_Li128ELi256ELNS4_4UMMA5MajorE0ELS18_0ELNS17_7ScaleInE0ELS19_0EEEEEENSM_INS5_IJSB_SB_SB_EEENS5_IJSW_SW_SW_EEEEENS5_IJNS4_10UnderscoreES1F_S1F_EEEEENS5_IJNS4_23SM90_TMA_LOAD_MULTICASTES1I_EEENS5_IJNS4_14ComposedLayoutINS4_7SwizzleILi3ELi4ELi3EEENS4_18smem_ptr_flag_bitsILi8EEENSM_INS5_IJSC_SF_EEENS5_IJSF_SB_EEEEEEENSM_INS5_IJNS5_IJNS5_IJSP_SB_EEENS5_IJSN_SB_EEEEEESB_NS5_IJSO_SB_EEEEEENS5_IJNS5_IJNS5_IJSU_SY_EEESX_EEESW_NS5_IJSB_SY_EEEEEEEEEEEvNS4_8identityENS5_IJNS4_13SM90_TMA_LOADES25_EEENS5_IJS1S_NSM_INS5_IJNS5_IJNS5_IJSP_NSA_ILi2EEEEEES1U_EEESB_S1W_EEENS5_IJS1Z_SW_NS5_IJSB_NSA_ILi1024EEEEEEEEEEEEEEvS24_EENS_8epilogue10collective18CollectiveEpilogueINS2H_23Sm100TmaWarpSpecializedILi4ELi2ELi64ELb1ELb0EEEJSH_NS5_IJNSM_ISF_SB_EENSM_INSA_ILi64EEESB_EEEEENS_10bfloat16_tESL_S2Q_SL_NS2H_6fusion15FusionCallbacksIS2L_NS2R_17LinearCombinationIS2Q_fS2Q_fLNS_15FloatRoundStyleE2EEESH_S2P_JEEENS4_5SM1004TMEM4LOAD26SM100_TMEM_LOAD_32dp32b64xES25_NS1K_IS1M_NS1N_ILi16EEENSM_INS5_IJSC_S2N_EEENS5_IJS2N_SB_EEEEEEENS4_39AutoVectorizingCopyWithAssumedAlignmentILi128EEENS4_14SM90_TMA_STOREES35_S37_S37_EEEvvEEEEvNT_6ParamsE)
        .other          _ZN7cutlass13device_kernelINS_4gemm6kernel13GemmUniversalIN4cute5tupleIJiiiiEEENS1_10collective13CollectiveMmaINS1_46MainloopSm100TmaUmmaWarpSpecializedBlockScaledILi3ELi2ELi1ENS5_IJNS4_1CILi1EEENSA_ILi8EEESB_EEEEENS5_IJNSA_ILi128EEENSA_ILi256EEESF_EEENS5_IJNS_12float_e4m3_tENS_13float_ue8m0_tEEEENS5_IJNS5_IJlSB_lEEENS4_6LayoutINS5_IJNS5_IJNS5_IJNSA_ILi32EEENSA_ILi4EEEEEEiEEESQ_NS5_IJSB_iEEEEEENS5_IJNS5_IJNS5_IJNSA_ILi16EEESO_EEEiEEENS5_IJNS5_IJNSA_ILi0EEESB_EEENSA_ILi512EEEEEENS5_IJSW_iEEEEEEEEEEESK_S13_NS4_8TiledMMAINS4_8MMA_AtomIJNS4_21SM100_MMA_MXF8F6F4_SSISI_SI_fSJ_Li128ELi256ELNS4_4UMMA5MajorE0ELS18_0ELNS17_7ScaleInE0ELS19_0EEEEEENSM_INS5_IJSB_SB_SB_EEENS5_IJSW_SW_SW_EEEEENS5_IJNS4_10UnderscoreES1F_S1F_EEEEENS5_IJNS4_23SM90_TMA_LOAD_MULTICASTES1I_EEENS5_IJNS4_14ComposedLayoutINS4_7SwizzleILi3ELi4ELi3EEENS4_18smem_ptr_flag_bitsILi8EEENSM_INS5_IJSC_SF_EEENS5_IJSF_SB_EEEEEEENSM_INS5_IJNS5_IJNS5_IJSP_SB_EEENS5_IJSN_SB_EEEEEESB_NS5_IJSO_SB_EEEEEENS5_IJNS5_IJNS5_IJSU_SY_EEESX_EEESW_NS5_IJSB_SY_EEEEEEEEEEEvNS4_8identityENS5_IJNS4_13SM90_TMA_LOADES25_EEENS5_IJS1S_NSM_INS5_IJNS5_IJNS5_IJSP_NSA_ILi2EEEEEES1U_EEESB_S1W_EEENS5_IJS1Z_SW_NS5_IJSB_NSA_ILi1024EEEEEEEEEEEEEEvS24_EENS_8epilogue10collective18CollectiveEpilogueINS2H_23Sm100TmaWarpSpecializedILi4ELi2ELi64ELb1ELb0EEEJSH_NS5_IJNSM_ISF_SB_EENSM_INSA_ILi64EEESB_EEEEENS_10bfloat16_tESL_S2Q_SL_NS2H_6fusion15FusionCallbacksIS2L_NS2R_17LinearCombinationIS2Q_fS2Q_fLNS_15FloatRoundStyleE2EEESH_S2P_JEEENS4_5SM1004TMEM4LOAD26SM100_TMEM_LOAD_32dp32b64xES25_NS1K_IS1M_NS1N_ILi16EEENSM_INS5_IJSC_S2N_EEENS5_IJS2N_SB_EEEEEEENS4_39AutoVectorizingCopyWithAssumedAlignmentILi128EEENS4_14SM90_TMA_STOREES35_S37_S37_EEEvvEEEEvNT_6ParamsE,@"STO_CUDA_ENTRY STV_DEFAULT"
_ZN7cutlass13device_kernelINS_4gemm6kernel13GemmUniversalIN4cute5tupleIJiiiiEEENS1_10collective13CollectiveMmaINS1_46MainloopSm100TmaUmmaWarpSpecializedBlockScaledILi3ELi2ELi1ENS5_IJNS4_1CILi1EEENSA_ILi8EEESB_EEEEENS5_IJNSA_ILi128EEENSA_ILi256EEESF_EEENS5_IJNS_12float_e4m3_tENS_13float_ue8m0_tEEEENS5_IJNS5_IJlSB_lEEENS4_6LayoutINS5_IJNS5_IJNS5_IJNSA_ILi32EEENSA_ILi4EEEEEEiEEESQ_NS5_IJSB_iEEEEEENS5_IJNS5_IJNS5_IJNSA_ILi16EEESO_EEEiEEENS5_IJNS5_IJNSA_ILi0EEESB_EEENSA_ILi512EEEEEENS5_IJSW_iEEEEEEEEEEESK_S13_NS4_8TiledMMAINS4_8MMA_AtomIJNS4_21SM100_MMA_MXF8F6F4_SSISI_SI_fSJ_Li128ELi256ELNS4_4UMMA5MajorE0ELS18_0ELNS17_7ScaleInE0ELS19_0EEEEEENSM_INS5_IJSB_SB_SB_EEENS5_IJSW_SW_SW_EEEEENS5_IJNS4_10UnderscoreES1F_S1F_EEEEENS5_IJNS4_23SM90_TMA_LOAD_MULTICASTES1I_EEENS5_IJNS4_14ComposedLayoutINS4_7SwizzleILi3ELi4ELi3EEENS4_18smem_ptr_flag_bitsILi8EEENSM_INS5_IJSC_SF_EEENS5_IJSF_SB_EEEEEEENSM_INS5_IJNS5_IJNS5_IJSP_SB_EEENS5_IJSN_SB_EEEEEESB_NS5_IJSO_SB_EEEEEENS5_IJNS5_IJNS5_IJSU_SY_EEESX_EEESW_NS5_IJSB_SY_EEEEEEEEEEEvNS4_8identityENS5_IJNS4_13SM90_TMA_LOADES25_EEENS5_IJS1S_NSM_INS5_IJNS5_IJNS5_IJSP_NSA_ILi2EEEEEES1U_EEESB_S1W_EEENS5_IJS1Z_SW_NS5_IJSB_NSA_ILi1024EEEEEEEEEEEEEEvS24_EENS_8epilogue10collective18CollectiveEpilogueINS2H_23Sm100TmaWarpSpecializedILi4ELi2ELi64ELb1ELb0EEEJSH_NS5_IJNSM_ISF_SB_EENSM_INSA_ILi64EEESB_EEEEENS_10bfloat16_tESL_S2Q_SL_NS2H_6fusion15FusionCallbacksIS2L_NS2R_17LinearCombinationIS2Q_fS2Q_fLNS_15FloatRoundStyleE2EEESH_S2P_JEEENS4_5SM1004TMEM4LOAD26SM100_TMEM_LOAD_32dp32b64xES25_NS1K_IS1M_NS1N_ILi16EEENSM_INS5_IJSC_S2N_EEENS5_IJS2N_SB_EEEEEEENS4_39AutoVectorizingCopyWithAssumedAlignmentILi128EEENS4_14SM90_TMA_STOREES35_S37_S37_EEEvvEEEEvNT_6ParamsE:
[----:B------:R-:W1:Y:S01]  /*0000*/  LDC R1, c[0x0][0x37c] ;  /* 0x0000df00ff017b82 */ /* 0x000e620000000800 */
[----:B------:R-:W2:Y:S01]  /*0010*/  S2R R165, SR_TID.X ;  /* 0x0000000000a57919 */ /* 0x000ea20000002100 */
[----:B------:R-:W3:Y:S01]  /*0020*/  LDCU.64 UR4, c[0x0][0xc90] ;  /* 0x00019200ff0477ac */ /* 0x000ee20008000a00 */
[----:B------:R-:W-:Y:S02]  /*0030*/  PRMT R151, RZ, 0x7610, R151 ;  /* 0x00007610ff977816 */ /* 0x000fe40000000097 */
[----:B------:R-:W-:Y:S01]  /*0040*/  ELECT P6, URZ, PT ;  /* 0x0000000000ff782f */ /* 0x000fe200038c0000 */
[----:B------:R-:W4:Y:S01]  /*0050*/  LDCU.64 UR46, c[0x0][0x358] ;  /* 0x00006b00ff2e77ac */ /* 0x000f220008000a00 */
[----:B---3--:R-:W-:-:S04]  /*0060*/  UISETP.NE.U32.AND UP0, UPT, UR4, URZ, UPT ;  /* 0x000000ff0400728c */ /* 0x008fc8000bf05070 */
[----:B------:R-:W-:Y:S01]  /*0070*/  UISETP.NE.AND.EX UP0, UPT, UR5, URZ, UPT, UP0 ;  /* 0x000000ff0500728c */ /* 0x000fe2000bf05300 */
[----:B--2---:R-:W-:-:S05]  /*0080*/  SHF.R.U32.HI R158, RZ, 0x5, R165 ;  /* 0x00000005ff9e7819 */ /* 0x004fca00000116a5 */
[----:B------:R-:W2:Y:S02]  /*0090*/  SHFL.IDX PT, R0, R158, RZ, 0x1f ;  /* 0x00001fff9e007589 */ /* 0x000ea400000e0000 */
[----:B--2---:R-:W-:Y:S01]  /*00a0*/  R2UR UR7, R0 ;  /* 0x00000000000772ca */ /* 0x004fe200000e0000 */
[----:B-1--4-:R-:W-:-:S14]  /*00b0*/  BRA.U UP0, `(.L_x_0) ;  /* 0x00000001002c7547 */ /* 0x012fdc000b800000 */
[----:B------:R-:W1:Y:S02]  /*00c0*/  LDCU.64 UR8, c[0x0][0xc88] ;  /* 0x00019100ff0877ac */ /* 0x000e640008000a00 */
[----:B-1----:R-:W-:-:S04]  /*00d0*/  UISETP.NE.U32.AND UP0, UPT, UR8, URZ, UPT ;  /* 0x000000ff0800728c */ /* 0x002fc8000bf05070 */
[----:B------:R-:W-:-:S09]  /*00e0*/  UISETP.NE.AND.EX UP0, UPT, UR9, URZ, UPT, UP0 ;  /* 0x000000ff0900728c */ /* 0x000fd2000bf05300 */
[----:B------:R-:W-:Y:S05]  /*00f0*/  BRA.U !UP0, `(.L_x_1) ;  /* 0x0000000108107547 */ /* 0x000fea000b800000 */
[----:B------:R-:W1:Y:S02]  /*0100*/  LDC.64 R2, c[0x0][0xc88] ;  /* 0x00032200ff027b82 */ /* 0x000e640000000a00 */
[----:B-1----:R1:W5:Y:S01]  /*0110*/  LDG.E R83, desc[UR46][R2.64] ;  /* 0x0000002e02537981 */ /* 0x002362000c1e1900 */
[----:B------:R-:W-:Y:S01]  /*0120*/  HFMA2 R151, -RZ, RZ, 0, 5.9604644775390625e-08 ;  /* 0x00000001ff977431 */ /* 0x000fe200000001ff */
[----:B------:R-:W-:Y:S05]  /*0130*/  BRA `(.L_x_0) ;  /* 0x00000000000c7947 */ /* 0x000fea0003800000 */
.L_x_1:
[----:B------:R-:W1:Y:S01]  /*0140*/  LDCU UR6, c[0x0][0xc80] ;  /* 0x00019000ff0677ac */ /* 0x000e620008000800 */
[----:B------:R-:W-:Y:S01]  /*0150*/  HFMA2 R151, -RZ, RZ, 0, 5.9604644775390625e-08 ;  /* 0x00000001ff977431 */ /* 0x000fe200000001ff */
[----:B-1----:R-:W-:Y:S02]  /*0160*/  MOV R83, UR6 ;  /* 0x0000000600537c02 */ /* 0x002fe40008000f00 */
.L_x_0:
[----:B------:R-:W2:Y:S02]  /*0170*/  LDCU.64 UR8, c[0x0][0xcb0] ;  /* 0x00019600ff0877ac */ /* 0x000ea40008000a00 */
[----:B--2---:R-:W-:-:S04]  /*0180*/  UISETP.NE.U32.AND UP0, UPT, UR8, URZ, UPT ;  /* 0x000000ff0800728c */ /* 0x004fc8000bf05070 */
[----:B------:R-:W-:-:S09]  /*0190*/  UISETP.NE.AND.EX UP0, UPT, UR9, URZ, UPT, UP0 ;  /* 0x000000ff0900728c */ /* 0x000fd2000bf05300 */
[----:B------:R-:W-:Y:S05]  /*01a0*/  BRA.U UP0, `(.L_x_2) ;  /* 0x0000000100247547 */ /* 0x000fea000b800000 */
[----:B------:R-:W2:Y:S02]  /*01b0*/  LDCU.64 UR8, c[0x0][0xca8] ;  /* 0x00019500ff0877ac */ /* 0x000ea40008000a00 */
[----:B--2---:R-:W-:-:S04]  /*01c0*/  UISETP.NE.U32.AND UP0, UPT, UR8, URZ, UPT ;  /* 0x000000ff0800728c */ /* 0x004fc8000bf05070 */
[----:B------:R-:W-:-:S09]  /*01d0*/  UISETP.NE.AND.EX UP0, UPT, UR9, URZ, UPT, UP0 ;  /* 0x000000ff0900728c */ /* 0x000fd2000bf05300 */
[----:B------:R-:W-:Y:S05]  /*01e0*/  BRA.U !UP0, `(.L_x_3) ;  /* 0x00000001080c7547 */ /* 0x000fea000b800000 */
[----:B------:R-:W2:Y:S02]  /*01f0*/  LDC.64 R76, c[0x0][0xca8] ;  /* 0x00032a00ff4c7b82 */ /* 0x000ea40000000a00 */
[----:B--2---:R2:W5:Y:S01]  /*0200*/  LDG.E R76, desc[UR46][R76.64] ;  /* 0x0000002e4c4c7981 */ /* 0x004562000c1e1900 */
[----:B------:R-:W-:Y:S05]  /*0210*/  BRA `(.L_x_2) ;  /* 0x0000000000087947 */ /* 0x000fea0003800000 */
.L_x_3:
[----:B------:R-:W2:Y:S02]  /*0220*/  LDCU UR6, c[0x0][0xca0] ;  /* 0x00019400ff0677ac */ /* 0x000ea40008000800 */
[----:B--2---:R-:W-:Y:S02]  /*0230*/  MOV R76, UR6 ;  /* 0x00000006004c7c02 */ /* 0x004fe40008000f00 */
.L_x_2:
[----:B------:R-:W-:Y:S01]  /*0240*/  IMAD.U32 R0, RZ, RZ, UR7 ;  /* 0x00000007ff007e24 */ /* 0x000fe2000f8e00ff */
[----:B------:R-:W-:Y:S04]  /*0250*/  BSSY.RECONVERGENT B0, `(.L_x_4) ;  /* 0x0000012000007945 */ /* 0x000fe80003800200 */
[C---:B------:R-:W-:Y:S02]  /*0260*/  ISETP.NE.OR P1, PT, R0.reuse, 0x1, !P6 ;  /* 0x000000010000780c */ /* 0x040fe40007725670 */
[----:B------:R-:W-:-:S11]  /*0270*/  ISETP.NE.OR P0, PT, R0, 0x3, !P6 ;  /* 0x000000030000780c */ /* 0x000fd60007705670 */
[----:B------:R-:W-:Y:S05]  /*0280*/  @P1 BRA `(.L_x_5) ;  /* 0x0000000000381947 */ /* 0x000fea0003800000 */
[----:B------:R-:W3:Y:S02]  /*0290*/  LDCU.64 UR8, c[0x0][0x348] ;  /* 0x00006900ff0877ac */ /* 0x000ee40008000a00 */
[----:B---3--:R-:W-:Y:S02]  /*02a0*/  UIADD3 UR14, UP3, UPT, UR8, 0x80, URZ ;  /* 0x00000080080e7890 */ /* 0x008fe4000ff7e0ff */
[----:B------:R-:W-:Y:S02]  /*02b0*/  UIADD3 UR12, UP2, UPT, UR8, 0x180, URZ ;  /* 0x00000180080c7890 */ /* 0x000fe4000ff5e0ff */
[----:B------:R-:W-:Y:S02]  /*02c0*/  UIADD3 UR10, UP1, UPT, UR8, 0x280, URZ ;  /* 0x00000280080a7890 */ /* 0x000fe4000ff3e0ff */
[----:B------:R-:W-:Y:S02]  /*02d0*/  UIADD3 UR8, UP0, UPT, UR8, 0x380, URZ ;  /* 0x0000038008087890 */ /* 0x000fe4000ff1e0ff */
[----:B------:R-:W-:-:S02]  /*02e0*/  UIADD3.X UR15, UPT, UPT, URZ, UR9, URZ, UP3, !UPT ;  /* 0x00000009ff0f7290 */ /* 0x000fc40009ffe4ff */
[----:B------:R-:W-:Y:S02]  /*02f0*/  UIADD3.X UR13, UPT, UPT, URZ, UR9, URZ, UP2, !UPT ;  /* 0x00000009ff0d7290 */ /* 0x000fe400097fe4ff */
[----:B------:R-:W-:Y:S02]  /*0300*/  UIADD3.X UR11, UPT, UPT, URZ, UR9, URZ, UP1, !UPT ;  /* 0x00000009ff0b7290 */ /* 0x000fe40008ffe4ff */
[----:B------:R-:W-:-:S03]  /*0310*/  UIADD3.X UR9, UPT, UPT, URZ, UR9, URZ, UP0, !UPT ;  /* 0x00000009ff097290 */ /* 0x000fc600087fe4ff */
[----:B------:R3:W-:Y:S02]  /*0320*/  UTMACCTL.PF [UR14] ;  /* 0x000000000e0079b9 */ /* 0x0007e40008040000 */
[----:B------:R3:W-:Y:S02]  /*0330*/  UTMACCTL.PF [UR12] ;  /* 0x000000000c0079b9 */ /* 0x0007e40008040000 */
[----:B------:R3:W-:Y:S02]  /*0340*/  UTMACCTL.PF [UR10] ;  /* 0x000000000a0079b9 */ /* 0x0007e40008040000 */
[----:B------:R3:W-:Y:S02]  /*0350*/  UTMACCTL.PF [UR8] ;  /* 0x00000000080079b9 */ /* 0x0007e40008040000 */
[----:B---3--:R-:W-:Y:S01]  /*0360*/  NOP ;  /* 0x0000000000007918 */ /* 0x008fe20000000000 */
.L_x_5:
[----:B------:R-:W-:Y:S05]  /*0370*/  BSYNC.RECONVERGENT B0 ;  /* 0x0000000000007941 */ /* 0x000fea0003800200 */
.L_x_4:
[----:B------:R-:W-:Y:S04]  /*0380*/  BSSY.RECONVERGENT B0, `(.L_x_6) ;  /* 0x000000a000007945 */ /* 0x000fe80003800200 */
[----:B------:R-:W-:Y:S05]  /*0390*/  @P0 BRA `(.L_x_7) ;  /* 0x0000000000200947 */ /* 0x000fea0003800000 */
[----:B------:R-:W3:Y:S02]  /*03a0*/  LDCU.64 UR8, c[0x0][0x348] ;  /* 0x00006900ff0877ac */ /* 0x000ee40008000a00 */
[----:B---3--:R-:W-:Y:S02]  /*03b0*/  UIADD3 UR10, UP1, UPT, UR8, 0x980, URZ ;  /* 0x00000980080a7890 */ /* 0x008fe4000ff3e0ff */
[----:B------:R-:W-:Y:S02]  /*03c0*/  UIADD3 UR8, UP0, UPT, UR8, 0xa80, URZ ;  /* 0x00000a8008087890 */ /* 0x000fe4000ff1e0ff */
[----:B------:R-:W-:Y:S02]  /*03d0*/  UIADD3.X UR11, UPT, UPT, URZ, UR9, URZ, UP1, !UPT ;  /* 0x00000009ff0b7290 */ /* 0x000fe40008ffe4ff */
[----:B------:R-:W-:-:S07]  /*03e0*/  UIADD3.X UR9, UPT, UPT, URZ, UR9, URZ, UP0, !UPT ;  /* 0x00000009ff097290 */ /* 0x000fce00087fe4ff */
[----:B------:R3:W-:Y:S02]  /*03f0*/  UTMACCTL.PF [UR10] ;  /* 0x000000000a0079b9 */ /* 0x0007e40008040000 */
[----:B------:R3:W-:Y:S02]  /*0400*/  UTMACCTL.PF [UR8] ;  /* 0x00000000080079b9 */ /* 0x0007e40008040000 */
[----:B---3--:R-:W-:Y:S01]  /*0410*/  NOP ;  /* 0x0000000000007918 */ /* 0x008fe20000000000 */
.L_x_7:
[----:B------:R-:W-:Y:S05]  /*0420*/  BSYNC.RECONVERGENT B0 ;  /* 0x0000000000007941 */ /* 0x000fea0003800200 */
.L_x_6:
[----:B------:R-:W3:Y:S01]  /*0430*/  LDCU.64 UR8, c[0x0][0xc88] ;  /* 0x00019100ff0877ac */ /* 0x000ee20008000a00 */
[----:B------:R-:W-:Y:S02]  /*0440*/  UISETP.EQ.U32.AND UP1, UPT, UR4, URZ, UPT ;  /* 0x000000ff0400728c */ /* 0x000fe4000bf22070 */
[----:B------:R-:W-:Y:S02]  /*0450*/  UPLOP3.LUT UP4, UPT, UPT, UPT, UPT, 0x80, 0x8 ;  /* 0x000000000008789c */ /* 0x000fe40003f8f070 */
[----:B---3--:R-:W-:-:S04]  /*0460*/  UISETP.NE.U32.AND UP0, UPT, UR8, URZ, UPT ;  /* 0x000000ff0800728c */ /* 0x008fc8000bf05070 */
[----:B------:R-:W-:-:S04]  /*0470*/  UISETP.NE.AND.EX UP0, UPT, UR9, URZ, UPT, UP0 ;  /* 0x000000ff0900728c */ /* 0x000fc8000bf05300 */
[----:B------:R-:W-:-:S04]  /*0480*/  UISETP.EQ.OR.EX UP2, UPT, UR5, URZ, !UP0, UP1 ;  /* 0x000000ff0500728c */ /* 0x000fc8000c742710 */
[----:B------:R-:W-:-:S05]  /*0490*/  UP2UR UR48, UPR, URZ, 0x4 ;  /* 0x00000004ff307883 */ /* 0x000fca0008000000 */
[----:B------:R-:W-:Y:S07]  /*04a0*/  BRA.U !UP2, `(.L_x_8) ;  /* 0x000000010a207547 */ /* 0x000fee000b800000 */
[----:B------:R-:W-:Y:S01]  /*04b0*/  UISETP.NE.U32.AND UP1, UPT, UR4, URZ, UPT ;  /* 0x000000ff0400728c */ /* 0x000fe2000bf25070 */
[----:B-----5:R-:W-:Y:S01]  /*04c0*/  FSETP.NEU.AND P0, PT, R83, RZ, PT ;  /* 0x000000ff5300720b */ /* 0x020fe20003f0d000 */
[----:B------:R-:W-:Y:S02]  /*04d0*/  USEL UR4, URZ, 0xffffffff, UP0 ;  /* 0xffffffffff047887 */ /* 0x000fe40008000000 */
[----:B------:R-:W-:-:S10]  /*04e0*/  UISETP.NE.AND.EX UP1, UPT, UR5, URZ, UPT, UP1 ;  /* 0x000000ff0500728c */ /* 0x000fd4000bf25310 */
[----:B------:R-:W-:Y:S01]  /*04f0*/  VOTEU.ANY UP0, P0 ;  /* 0x0000000000ff7886 */ /* 0x000fe20000000100 */
[----:B------:R-:W-:-:S04]  /*0500*/  @!UP1 USEL UR4, URZ, 0xffffffff, UP0 ;  /* 0xffffffffff049887 */ /* 0x000fc80008000000 */
[----:B------:R-:W-:-:S04]  /*0510*/  ULOP3.LUT UR4, UR4, 0x1, URZ, 0xc0, !UPT ;  /* 0x0000000104047892 */ /* 0x000fc8000f8ec0ff */
[----:B------:R-:W-:-:S11]  /*0520*/  UISETP.NE.U32.AND UP4, UPT, UR4, 0x1, UPT ;  /* 0x000000010400788c */ /* 0x000fd6000bf85070 */
.L_x_8:
[----:B-1----:R-:W1:Y:S01]  /*0530*/  SHFL.IDX PT, R2, R158, RZ, 0x1f ;  /* 0x00001fff9e027589 */ /* 0x002e6200000e0000 */
[----:B------:R-:W-:-:S04]  /*0540*/  UISETP.NE.AND UP0, UPT, UR7, 0x2, UPT ;  /* 0x000000020700788c */ /* 0x000fc8000bf05270 */
[----:B------:R-:W-:Y:S01]  /*0550*/  USEL UR14, URZ, 0x1, UP0 ;  /* 0x00000001ff0e7887 */ /* 0x000fe20008000000 */
[----:B-1----:R-:W-:-:S13]  /*0560*/  ISETP.NE.AND P0, PT, R2, RZ, PT ;  /* 0x000000ff0200720c */ /* 0x002fda0003f05270 */
[----:B------:R-:W-:Y:S05]  /*0570*/  @P0 BRA `(.L_x_9) ;  /* 0x0000000000500947 */ /* 0x000fea0003800000 */
[----:B------:R-:W1:Y:S01]  /*0580*/  S2UR UR6, SR_CgaCtaId ;  /* 0x00000000000679c3 */ /* 0x000e620000008800 */
[----:B------:R-:W-:Y:S01]  /*0590*/  UMOV UR8, 0x400 ;  /* 0x0000040000087882 */ /* 0x000fe20000000000 */
[----:B------:R-:W-:Y:S01]  /*05a0*/  UMOV UR5, 0x1 ;  /* 0x0000000100057882 */ /* 0x000fe20000000000 */
[----:B------:R-:W-:Y:S01]  /*05b0*/  UMOV UR4, 0x8 ;  /* 0x0000000800047882 */ /* 0x000fe20000000000 */
[----:B------:R-:W-:Y:S01]  /*05c0*/  ELECT P0, URZ, PT ;  /* 0x0000000000ff782f */ /* 0x000fe20003800000 */
[----:B-1----:R-:W-:Y:S02]  /*05d0*/  ULEA UR6, UR6, UR8, 0x18 ;  /* 0x0000000806067291 */ /* 0x002fe4000f8ec0ff */
[----:B------:R-:W-:-:S04]  /*05e0*/  UIADD3 UR8, UPT, UPT, -UR5, 0x100000, URZ ;  /* 0x0010000005087890 */ /* 0x000fc8000fffe1ff */
[----:B------:R-:W-:Y:S02]  /*05f0*/  USHF.L.U32 UR9, UR8, 0xb, URZ ;  /* 0x0000000b08097899 */ /* 0x000fe400080006ff */
[----:B------:R-:W-:Y:S02]  /*0600*/  USHF.L.U32 UR8, UR8, 0x1, URZ ;  /* 0x0000000108087899 */ /* 0x000fe400080006ff */
[----:B------:R-:W-:-:S04]  /*0610*/  UIADD3 UR4, UPT, UPT, -UR4, 0x100000, URZ ;  /* 0x0010000004047890 */ /* 0x000fc8000fffe1ff */
[----:B------:R-:W-:Y:S02]  /*0620*/  USHF.L.U32 UR5, UR4, 0xb, URZ ;  /* 0x0000000b04057899 */ /* 0x000fe400080006ff */
[----:B------:R-:W-:Y:S01]  /*0630*/  USHF.L.U32 UR4, UR4, 0x1, URZ ;  /* 0x0000000104047899 */ /* 0x000fe200080006ff */
[----:B------:R-:W1:Y:S03]  /*0640*/  FENCE.VIEW.ASYNC.S ;  /* 0x00000000000073c6 */ /* 0x000e660000000000 */
[----:B-1----:R1:W3:Y:S08]  /*0650*/  SYNCS.EXCH.64 URZ, [UR6], UR8 ;  /* 0x0000000806ff75b2 */ /* 0x0022f00008000100 */
[----:B------:R1:W4:Y:S01]  /*0660*/  SYNCS.EXCH.64 URZ, [UR6+0x18], UR4 ;  /* 0x0000180406ff75b2 */ /* 0x0003220008000100 */
[----:B------:R1:W1:Y:S01]  /*0670*/  SYNCS.EXCH.64 URZ, [UR6+0x8], UR8 ;  /* 0x0000080806ff75b2 */ /* 0x0002620008000100 */
[----:B------:R1:W1:Y:S01]  /*0680*/  SYNCS.EXCH.64 URZ, [UR6+0x20], UR4 ;  /* 0x0000200406ff75b2 */ /* 0x0002620008000100 */
[----:B------:R1:W1:Y:S01]  /*0690*/  SYNCS.EXCH.64 URZ, [UR6+0x10], UR8 ;  /* 0x0000100806ff75b2 */ /* 0x0002620008000100 */
[----:B------:R1:W1:Y:S01]  /*06a0*/  SYNCS.EXCH.64 URZ, [UR6+0x28], UR4 ;  /* 0x0000280406ff75b2 */ /* 0x0002620008000100 */
[----:B------:R-:W-:Y:S01]  /*06b0*/  NOP ;  /* 0x0000000000007918 */ /* 0x000fe20000000000 */
.L_x_9:
[----:B------:R-:W2:Y:S01]  /*06c0*/  SHFL.IDX PT, R2, R158, RZ, 0x1f ;  /* 0x00001fff9e027589 */ /* 0x000ea200000e0000 */
[----:B------:R-:W-:Y:S01]  /*06d0*/  NOP ;  /* 0x0000000000007918 */ /* 0x000fe20000000000 */
[----:B--2---:R-:W-:-:S13]  /*06e0*/  ISETP.NE.AND P0, PT, R2, 0x1, PT ;  /* 0x000000010200780c */ /* 0x004fda0003f05270 */
[----:B------:R-:W-:Y:S05]  /*06f0*/  @P0 BRA `(.L_x_10) ;  /* 0x0000000000580947 */ /* 0x000fea0003800000 */
[----:B-1----:R-:W1:Y:S01]  /*0700*/  S2UR UR6, SR_CgaCtaId ;  /* 0x00000000000679c3 */ /* 0x002e620000008800 */
        /* <DEDUP_REMOVED lines=12> */
[----:B-1----:R2:W1:Y:S08]  /*07d0*/  SYNCS.EXCH.64 URZ, [UR6+0x30], UR8 ;  /* 0x0000300806ff75b2 */ /* 0x0024700008000100 */
[----:B------:R2:W1:Y:S01]  /*07e0*/  SYNCS.EXCH.64 URZ, [UR6+0x50], UR4 ;  /* 0x0000500406ff75b2 */ /* 0x0004620008000100 */
[----:B------:R2:W1:Y:S01]  /*07f0*/  SYNCS.EXCH.64 URZ, [UR6+0x38], UR8 ;  /* 0x0000380806ff75b2 */ /* 0x0004620008000100 */
[----:B------:R2:W1:Y:S01]  /*0800*/  SYNCS.EXCH.64 URZ, [UR6+0x58], UR4 ;  /* 0x0000580406ff75b2 */ /* 0x0004620008000100 */
[----:B------:R2:W1:Y:S01]  /*0810*/  SYNCS.EXCH.64 URZ, [UR6+0x40], UR8 ;  /* 0x0000400806ff75b2 */ /* 0x0004620008000100 */
[----:B------:R2:W1:Y:S01]  /*0820*/  SYNCS.EXCH.64 URZ, [UR6+0x60], UR4 ;  /* 0x0000600406ff75b2 */ /* 0x0004620008000100 */
[----:B------:R2:W1:Y:S01]  /*0830*/  SYNCS.EXCH.64 URZ, [UR6+0x48], UR8 ;  /* 0x0000480806ff75b2 */ /* 0x0004620008000100 */
[----:B------:R2:W1:Y:S02]  /*0840*/  SYNCS.EXCH.64 URZ, [UR6+0x68], UR4 ;  /* 0x0000680406ff75b2 */ /* 0x0004640008000100 */
[----:B--2---:R-:W-:Y:S01]  /*0850*/  NOP ;  /* 0x0000000000007918 */ /* 0x004fe20000000000 */
.L_x_10:
[----:B------:R-:W2:Y:S01]  /*0860*/  SHFL.IDX PT, R2, R158, RZ, 0x1f ;  /* 0x00001fff9e027589 */ /* 0x000ea200000e0000 */
[----:B------:R-:W-:Y:S01]  /*0870*/  NOP ;  /* 0x0000000000007918 */ /* 0x000fe20000000000 */
[----:B--2---:R-:W-:-:S13]  /*0880*/  ISETP.NE.AND P0, PT, R2, 0x3, PT ;  /* 0x000000030200780c */ /* 0x004fda0003f05270 */
[----:B------:R-:W-:Y:S05]  /*0890*/  @P0 BRA `(.L_x_11) ;  /* 0x0000000000300947 */ /* 0x000fea0003800000 */
[----:B-1----:R-:W1:Y:S01]  /*08a0*/  S2UR UR5, SR_CgaCtaId ;  /* 0x00000000000579c3 */ /* 0x002e620000008800 */
[----:B------:R-:W-:Y:S01]  /*08b0*/  UMOV UR6, 0x400 ;  /* 0x0000040000067882 */ /* 0x000fe20000000000 */
[----:B------:R-:W-:Y:S01]  /*08c0*/  UMOV UR4, 0x20 ;  /* 0x0000002000047882 */ /* 0x000fe20000000000 */
[----:B------:R-:W-:Y:S01]  /*08d0*/  ELECT P0, URZ, PT ;  /* 0x0000000000ff782f */ /* 0x000fe20003800000 */
[----:B------:R-:W-:-:S04]  /*08e0*/  UIADD3 UR8, UPT, UPT, -UR4, 0x100000, URZ ;  /* 0x0010000004087890 */ /* 0x000fc8000fffe1ff */
[----:B------:R-:W-:Y:S02]  /*08f0*/  USHF.L.U32 UR9, UR8, 0xb, URZ ;  /* 0x0000000b08097899 */ /* 0x000fe400080006ff */
[----:B------:R-:W-:Y:S02]  /*0900*/  USHF.L.U32 UR8, UR8, 0x1, URZ ;  /* 0x0000000108087899 */ /* 0x000fe400080006ff */
[----:B-1----:R-:W-:Y:S01]  /*0910*/  ULEA UR5, UR5, UR6, 0x18 ;  /* 0x0000000605057291 */ /* 0x002fe2000f8ec0ff */
[----:B------:R-:W1:Y:S11]  /*0920*/  FENCE.VIEW.ASYNC.S ;  /* 0x00000000000073c6 */ /* 0x000e760000000000 */
[----:B-1----:R2:W1:Y:S01]  /*0930*/  SYNCS.EXCH.64 URZ, [UR5+0x70], UR8 ;  /* 0x0000700805ff75b2 */ /* 0x0024620008000100 */
[----:B------:R2:W1:Y:S02]  /*0940*/  SYNCS.EXCH.64 URZ, [UR5+0x78], UR8 ;  /* 0x0000780805ff75b2 */ /* 0x0004640008000100 */
[----:B--2---:R-:W-:Y:S01]  /*0950*/  NOP ;  /* 0x0000000000007918 */ /* 0x004fe20000000000 */
.L_x_11:
[----:B------:R-:W2:Y:S01]  /*0960*/  SHFL.IDX PT, R2, R158, RZ, 0x1f ;  /* 0x00001fff9e027589 */ /* 0x000ea200000e0000 */
[----:B------:R-:W-:Y:S01]  /*0970*/  NOP ;  /* 0x0000000000007918 */ /* 0x000fe20000000000 */
[----:B--2---:R-:W-:-:S13]  /*0980*/  ISETP.NE.AND P0, PT, R2, 0x4, PT ;  /* 0x000000040200780c */ /* 0x004fda0003f05270 */
[----:B------:R-:W-:Y:S05]  /*0990*/  @P0 BRA `(.L_x_12) ;  /* 0x00000000004c0947 */ /* 0x000fea0003800000 */
[----:B-1----:R-:W1:Y:S01]  /*09a0*/  S2UR UR5, SR_CgaCtaId ;  /* 0x00000000000579c3 */ /* 0x002e620000008800 */
[----:B------:R-:W-:Y:S01]  /*09b0*/  UMOV UR8, 0x720 ;  /* 0x0000072000087882 */ /* 0x000fe20000000000 */
[----:B------:R-:W-:Y:S01]  /*09c0*/  UMOV UR6, 0x400 ;  /* 0x0000040000067882 */ /* 0x000fe20000000000 */
[----:B------:R-:W-:Y:S01]  /*09d0*/  USEL UR8, UR8, 0x620, UP4 ;  /* 0x0000062008087887 */ /* 0x000fe2000a000000 */
[----:B------:R-:W-:Y:S01]  /*09e0*/  UMOV UR4, 0x1 ;  /* 0x0000000100047882 */ /* 0x000fe20000000000 */
[----:B------:R-:W-:Y:S01]  /*09f0*/  ELECT P0, URZ, PT ;  /* 0x0000000000ff782f */ /* 0x000fe20003800000 */
[----:B------:R-:W-:-:S04]  /*0a00*/  UIADD3 UR10, UPT, UPT, -UR4, 0x100000, URZ ;  /* 0x00100000040a7890 */ /* 0x000fc8000fffe1ff */
[----:B------:R-:W-:Y:S02]  /*0a10*/  USHF.L.U32 UR11, UR10, 0xb, URZ ;  /* 0x0000000b0a0b7899 */ /* 0x000fe400080006ff */
[----:B------:R-:W-:Y:S02]  /*0a20*/  USHF.L.U32 UR10, UR10, 0x1, URZ ;  /* 0x000000010a0a7899 */ /* 0x000fe400080006ff */
[----:B------:R-:W-:-:S04]  /*0a30*/  UIADD3 UR8, UPT, UPT, -UR8, 0x100000, URZ ;  /* 0x0010000008087890 */ /* 0x000fc8000fffe1ff */
[----:B------:R-:W-:Y:S02]  /*0a40*/  USHF.L.U32 UR9, UR8, 0xb, URZ ;  /* 0x0000000b08097899 */ /* 0x000fe400080006ff */
[----:B------:R-:W-:Y:S02]  /*0a50*/  USHF.L.U32 UR8, UR8, 0x1, URZ ;  /* 0x0000000108087899 */ /* 0x000fe400080006ff */
[----:B-1----:R-:W-:Y:S01]  /*0a60*/  ULEA UR5, UR5, UR6, 0x18 ;  /* 0x0000000605057291 */ /* 0x002fe2000f8ec0ff */
[----:B------:R-:W1:Y:S11]  /*0a70*/  FENCE.VIEW.ASYNC.S ;  /* 0x00000000000073c6 */ /* 0x000e760000000000 */
[----:B-1----:R2:W1:Y:S01]  /*0a80*/  SYNCS.EXCH.64 URZ, [UR5+0x80], UR10 ;  /* 0x0000800a05ff75b2 */ /* 0x0024620008000100 */
[----:B------:R2:W1:Y:S01]  /*0a90*/  SYNCS.EXCH.64 URZ, [UR5+0x90], UR8 ;  /* 0x0000900805ff75b2 */ /* 0x0004620008000100 */
[----:B------:R2:W1:Y:S01]  /*0aa0*/  SYNCS.EXCH.64 URZ, [UR5+0x88], UR10 ;  /* 0x0000880a05ff75b2 */ /* 0x0004620008000100 */
[----:B------:R2:W1:Y:S02]  /*0ab0*/  SYNCS.EXCH.64 URZ, [UR5+0x98], UR8 ;  /* 0x0000980805ff75b2 */ /* 0x0004640008000100 */
[----:B--2---:R-:W-:Y:S01]  /*0ac0*/  NOP ;  /* 0x0000000000007918 */ /* 0x004fe20000000000 */
.L_x_12:
        /* <DEDUP_REMOVED lines=18> */
[----:B------:R2:W1:Y:S02]  /*0bf0*/  SYNCS.EXCH.64 URZ, [UR6+0xa8], UR4 ;  /* 0x0000a80406ff75b2 */ /* 0x0004640008000100 */
[----:B--2---:R-:W-:Y:S01]  /*0c00*/  NOP ;  /* 0x0000000000007918 */ /* 0x004fe20000000000 */
.L_x_13:
[----:B------:R-:W2:Y:S01]  /*0c10*/  SHFL.IDX PT, R2, R158, RZ, 0x1f ;  /* 0x00001fff9e027589 */ /* 0x000ea200000e0000 */
[----:B------:R-:W1:Y:S01]  /*0c20*/  S2UR UR45, SR_CgaCtaId ;  /* 0x00000000002d79c3 */ /* 0x000e620000008800 */
[----:B------:R-:W-:Y:S01]  /*0c30*/  ISETP.NE.OR P1, PT, RZ, UR7, !P6 ;  /* 0x00000007ff007c0c */ /* 0x000fe2000f725670 */
[----:B------:R-:W-:Y:S01]  /*0c40*/  NOP ;  /* 0x0000000000007918 */ /* 0x000fe20000000000 */
[----:B--2---:R-:W-:-:S13]  /*0c50*/  ISETP.NE.AND P0, PT, R2, 0x3, PT ;  /* 0x000000030200780c */ /* 0x004fda0003f05270 */
[----:B-1----:R-:W-:Y:S05]  /*0c60*/  @P0 BRA `(.L_x_14) ;  /* 0x0000000000380947 */ /* 0x002fea0003800000 */
[----:B------:R-:W1:Y:S01]  /*0c70*/  S2UR UR5, SR_CgaCtaId ;  /* 0x00000000000579c3 */ /* 0x000e620000008800 */
        /* <DEDUP_REMOVED lines=8> */
[----:B-1----:R1:W2:Y:S01]  /*0d00*/  SYNCS.EXCH.64 URZ, [UR5+0xb0], UR8 ;  /* 0x0000b00805ff75b2 */ /* 0x0022a20008000100 */
[----:B------:R1:W1:Y:S01]  /*0d10*/  SYNCS.EXCH.64 URZ, [UR5+0xc0], UR8 ;  /* 0x0000c00805ff75b2 */ /* 0x0002620008000100 */
[----:B------:R1:W1:Y:S01]  /*0d20*/  SYNCS.EXCH.64 URZ, [UR5+0xb8], UR8 ;  /* 0x0000b80805ff75b2 */ /* 0x0002620008000100 */
[----:B------:R1:W1:Y:S01]  /*0d30*/  SYNCS.EXCH.64 URZ, [UR5+0xc8], UR8 ;  /* 0x0000c80805ff75b2 */ /* 0x0002620008000100 */
[----:B------:R-:W-:Y:S01]  /*0d40*/  NOP ;  /* 0x0000000000007918 */ /* 0x000fe20000000000 */
.L_x_14:
[----:B------:R-:W-:Y:S01]  /*0d50*/  VOTEU.ALL UP0, P1 ;  /* 0x0000000000ff7886 */ /* 0x000fe20000800000 */
[----:B-1----:R-:W1:Y:S01]  /*0d60*/  LDCU UR5, c[0x0][0x36c] ;  /* 0x00006d80ff0577ac */ /* 0x002e620008000800 */
[----:B------:R-:W-:Y:S01]  /*0d70*/  NOP ;  /* 0x0000000000007918 */ /* 0x000fe20000000000 */
[----:B------:R-:W-:Y:S01]  /*0d80*/  ISETP.NE.OR P6, PT, R0, 0x2, !P6 ;  /* 0x000000020000780c */ /* 0x000fe200077c5670 */
[----:B------:R-:W-:Y:S01]  /*0d90*/  UMOV UR8, 0x80 ;  /* 0x0000008000087882 */ /* 0x000fe20000000000 */
[----:B------:R-:W-:Y:S01]  /*0da0*/  @!UP0 UMOV UR4, 0x400 ;  /* 0x0000040000048882 */ /* 0x000fe20000000000 */
[----:B------:R-:W-:-:S04]  /*0db0*/  @!UP0 UIADD3 UR8, UPT, UPT, -UR8, 0x100000, URZ ;  /* 0x0010000008088890 */ /* 0x000fc8000fffe1ff */
[----:B------:R-:W-:Y:S02]  /*0dc0*/  @!UP0 USHF.L.U32 UR9, UR8, 0xb, URZ ;  /* 0x0000000b08098899 */ /* 0x000fe400080006ff */
[----:B------:R-:W-:Y:S01]  /*0dd0*/  @!UP0 USHF.L.U32 UR8, UR8, 0x1, URZ ;  /* 0x0000000108088899 */ /* 0x000fe200080006ff */
[----:B------:R-:W-:Y:S01]  /*0de0*/  LOP3.LUT R8, R165, 0x1f, RZ, 0xc0, !PT ;  /* 0x0000001fa5087812 */ /* 0x000fe200078ec0ff */
[----:B------:R-:W-:Y:S01]  /*0df0*/  @!UP0 ULEA UR4, UR45, UR4, 0x18 ;  /* 0x000000042d048291 */ /* 0x000fe2000f8ec0ff */
[----:B------:R-:W-:Y:S01]  /*0e00*/  VOTEU.ALL UP0, P1 ;  /* 0x0000000000ff7886 */ /* 0x000fe20000800000 */
[----:B------:R-:W-:Y:S01]  /*0e10*/  UISETP.NE.AND UP3, UPT, UR7, URZ, UPT ;  /* 0x000000ff0700728c */ /* 0x000fe2000bf65270 */
[----:B------:R-:W3:Y:S09]  /*0e20*/  FENCE.VIEW.ASYNC.S ;  /* 0x00000000000073c6 */ /* 0x000ef20000000000 */
[----:B---3--:R3:W2:Y:S01]  /*0e30*/  @!UP0 SYNCS.EXCH.64 URZ, [UR4+0xd0], UR8 ;  /* 0x0000d00804ff85b2 */ /* 0x0086a20008000100 */
[----:B-1----:R-:W-:-:S09]  /*0e40*/  UISETP.EQ.U32.AND UP0, UPT, UR5, 0x1, UPT ;  /* 0x000000010500788c */ /* 0x002fd2000bf02070 */
[----:B------:R-:W-:Y:S05]  /*0e50*/  BRA.U !UP0, `(.L_x_15) ;  /* 0x0000000108087547 */ /* 0x000fea000b800000 */
[----:B--2-4-:R-:W-:Y:S01]  /*0e60*/  UCGABAR_ARV ;  /* 0x00000000000079c7 */ /* 0x014fe20008000000 */
[----:B------:R-:W-:Y:S05]  /*0e70*/  BRA `(.L_x_16) ;  /* 0x0000000000047947 */ /* 0x000fea0003800000 */
.L_x_15:
[----:B--2-4-:R-:W-:Y:S01]  /*0e80*/  NOP ;  /* 0x0000000000007918 */ /* 0x014fe20000000000 */
.L_x_16:
[----:B------:R-:W1:Y:S01]  /*0e90*/  S2UR UR19, SR_CTAID.X ;  /* 0x00000000001379c3 */ /* 0x000e620000002500 */
[----:B------:R-:W-:-:S05]  /*0ea0*/  CS2R.32 R152, SR_CgaSize ;  /* 0x0000000000987805 */ /* 0x000fca0000008a00 */
[----:B------:R-:W-:-:S05]  /*0eb0*/  IMAD R152, R152, -0xa0, RZ ;  /* 0xffffff6098987824 */ /* 0x000fca00078e02ff */
[----:B------:R-:W-:-:S14]  /*0ec0*/  R2UR UR5, R152 ;  /* 0x00000000980572ca */ /* 0x000fdc00000e0000 */
[----:B------:R-:W2:Y:S01]  /*0ed0*/  LDCU UR5, c[0x0][UR5+0x2b0] ;  /* 0x00005600050577ac */ /* 0x000ea20008000800 */
[----:B------:R-:W-:-:S05]  /*0ee0*/  CS2R.32 R152, SR_CgaSize ;  /* 0x0000000000987805 */ /* 0x000fca0000008a00 */
[----:B------:R-:W-:-:S05]  /*0ef0*/  IMAD R152, R152, -0xa0, RZ ;  /* 0xffffff6098987824 */ /* 0x000fca00078e02ff */
[----:B---3--:R-:W-:-:S14]  /*0f00*/  R2UR UR4, R152 ;  /* 0x00000000980472ca */ /* 0x008fdc00000e0000 */
[----:B------:R-:W3:Y:S01]  /*0f10*/  LDCU UR4, c[0x0][UR4+0x2b4] ;  /* 0x00005680040477ac */ /* 0x000ee20008000800 */
[----:B------:R-:W4:Y:S01]  /*0f20*/  S2UR UR8, SR_CTAID.Y ;  /* 0x00000000000879c3 */ /* 0x000f220000002600 */
[----:B------:R-:W2:Y:S01]  /*0f30*/  LDCU UR6, c[0x0][0xf30] ;  /* 0x0001e600ff0677ac */ /* 0x000ea20008000800 */
[----:B------:R-:W-:Y:S02]  /*0f40*/  USHF.L.U32 UR18, UR45, 0x5, URZ ;  /* 0x000000052d127899 */ /* 0x000fe400080006ff */
[----:B------:R-:W-:-:S04]  /*0f50*/  UISETP.NE.AND UP1, UPT, UR7, 0x2, UPT ;  /* 0x000000020700788c */ /* 0x000fc8000bf25270 */
[----:B------:R-:W3:Y:S01]  /*0f60*/  LDC R11, c[0x0][0xf24] ;  /* 0x0003c900ff0b7b82 */ /* 0x000ee20000000800 */
[----:B------:R-:W-:Y:S01]  /*0f70*/  ULOP3.LUT UR18, UR18, 0xe0, URZ, 0xc0, !UPT ;  /* 0x000000e012127892 */ /* 0x000fe2000f8ec0ff */
[----:B-1----:R-:W-:Y:S02]  /*0f80*/  I2FP.F32.U32 R152, UR19 ;  /* 0x0000001300987c45 */ /* 0x002fe40008201000 */
[----:B------:R-:W-:-:S05]  /*0f90*/  CS2R.32 R5, SR_CgaSize ;  /* 0x0000000000057805 */ /* 0x000fca0000008a00 */
[----:B------:R-:W-:-:S06]  /*0fa0*/  IMAD R5, R5, -0xa0, RZ ;  /* 0xffffff6005057824 */ /* 0x000fcc00078e02ff */
[----:B------:R-:W1:Y:S01]  /*0fb0*/  LDC R5, c[0x0][R5+0x2a0] ;  /* 0x0000a80005057b82 */ /* 0x000e620000000800 */
[----:B--2---:R-:W-:Y:S01]  /*0fc0*/  UISETP.NE.AND UP2, UPT, UR6, 0x1, UPT ;  /* 0x000000010600788c */ /* 0x004fe2000bf45270 */
[----:B------:R-:W-:Y:S01]  /*0fd0*/  FMUL R152, R152, UR5 ;  /* 0x0000000598987c20 */ /* 0x000fe20008400000 */
[----:B------:R-:W-:Y:S01]  /*0fe0*/  USHF.L.U32 UR5, UR45, 0xb, URZ ;  /* 0x0000000b2d057899 */ /* 0x000fe200080006ff */
[----:B----4-:R-:W-:Y:S02]  /*0ff0*/  I2FP.F32.U32 R0, UR8 ;  /* 0x0000000800007c45 */ /* 0x010fe40008201000 */
[----:B------:R-:W-:-:S05]  /*1000*/  CS2R.32 R3, SR_CgaSize ;  /* 0x0000000000037805 */ /* 0x000fca0000008a00 */
[----:B------:R-:W-:-:S06]  /*1010*/  IMAD R3, R3, -0xa0, RZ ;  /* 0xffffff6003037824 */ /* 0x000fcc00078e02ff */
[----:B------:R-:W2:Y:S01]  /*1020*/  LDC R3, c[0x0][R3+0x2a4] ;  /* 0x0000a90003037b82 */ /* 0x000ea20000000800 */
[----:B------:R-:W-:Y:S01]  /*1030*/  MOV R20, UR8 ;  /* 0x0000000800147c02 */ /* 0x000fe20008000f00 */
[----:B------:R-:W4:Y:S01]  /*1040*/  F2I.U32.TRUNC.NTZ R152, R152 ;  /* 0x0000009800987305 */ /* 0x000f22000020f000 */
[----:B------:R-:W-:Y:S01]  /*1050*/  ULOP3.LUT UR5, UR5, 0x3800, URZ, 0xc0, !UPT ;  /* 0x0000380005057892 */ /* 0x000fe2000f8ec0ff */
[----:B---3--:R-:W-:Y:S01]  /*1060*/  FMUL R0, R0, UR4 ;  /* 0x0000000400007c20 */ /* 0x008fe20008400000 */
[----:B------:R-:W-:Y:S01]  /*1070*/  USHF.L.U32 UR4, UR45, 0x6, URZ ;  /* 0x000000062d047899 */ /* 0x000fe200080006ff */
[----:B------:R-:W-:Y:S02]  /*1080*/  ISETP.GE.AND P0, PT, R11, 0x1, PT ;  /* 0x000000010b00780c */ /* 0x000fe40003f06270 */
[----:B------:R-:W3:Y:S01]  /*1090*/  LDC R72, c[0x0][0xf24] ;  /* 0x0003c900ff487b82 */ /* 0x000ee20000000800 */
[----:B------:R-:W-:Y:S01]  /*10a0*/  ULOP3.LUT UR4, UR4, 0x1c0, URZ, 0xc0, !UPT ;  /* 0x000001c004047892 */ /* 0x000fe2000f8ec0ff */
[----:B------:R-:W1:Y:S06]  /*10b0*/  F2I.U32.TRUNC.NTZ R150, R0 ;  /* 0x0000000000967305 */ /* 0x000e6c000020f000 */
[----:B------:R-:W3:Y:S01]  /*10c0*/  S2UR UR44, SR_CTAID.Z ;  /* 0x00000000002c79c3 */ /* 0x000ee20000002700 */
[----:B----4-:R-:W-:-:S05]  /*10d0*/  IADD3 R152, PT, PT, -R152, RZ, RZ ;  /* 0x000000ff98987210 */ /* 0x010fca0007ffe1ff */
[----:B-1----:R-:W-:Y:S01]  /*10e0*/  IMAD R152, R5, R152, UR19 ;  /* 0x0000001305987e24 */ /* 0x002fe2000f8e0298 */
[----:B------:R-:W-:Y:S02]  /*10f0*/  IADD3 R150, PT, PT, -R150, RZ, RZ ;  /* 0x000000ff96967210 */ /* 0x000fe40007ffe1ff */
[----:B------:R-:W-:-:S03]  /*1100*/  PRMT R0, RZ, 0x7610, R0 ;  /* 0x00007610ff007816 */ /* 0x000fc60000000000 */
[----:B--2---:R-:W-:Y:S01]  /*1110*/  IMAD R150, R3, R150, UR8 ;  /* 0x0000000803967e24 */ /* 0x004fe2000f8e0296 */
[----:B------:R-:W-:Y:S06]  /*1120*/  BRA.U UP3, `(.L_x_17) ;  /* 0x0000000103747547 */ /* 0x000fec000b800000 */
[C---:B------:R-:W-:Y:S02]  /*1130*/  ISETP.NE.AND P3, PT, R150.reuse, 0x2, PT ;  /* 0x000000029600780c */ /* 0x040fe40003f65270 */
[C---:B------:R-:W-:Y:S02]  /*1140*/  ISETP.NE.AND P1, PT, R150.reuse, RZ, PT ;  /* 0x000000ff9600720c */ /* 0x040fe40003f25270 */
[----:B------:R-:W-:Y:S02]  /*1150*/  ISETP.NE.AND P4, PT, R150, 0x1, PT ;  /* 0x000000019600780c */ /* 0x000fe40003f85270 */
[----:B------:R-:W-:Y:S02]  /*1160*/  SEL R5, RZ, 0x4, P3 ;  /* 0x00000004ff057807 */ /* 0x000fe40001800000 */
[C---:B------:R-:W-:Y:S02]  /*1170*/  ISETP.EQ.OR P3, PT, R152.reuse, RZ, !P1 ;  /* 0x000000ff9800720c */ /* 0x040fe40004f62670 */
[----:B------:R-:W-:-:S02]  /*1180*/  ISETP.NE.AND P5, PT, R152, RZ, PT ;  /* 0x000000ff9800720c */ /* 0x000fc40003fa5270 */
[C---:B------:R-:W-:Y:S02]  /*1190*/  ISETP.NE.AND P2, PT, R150.reuse, 0x3, PT ;  /* 0x000000039600780c */ /* 0x040fe40003f45270 */
[----:B------:R-:W-:Y:S02]  /*11a0*/  SEL R0, RZ, 0x2, P4 ;  /* 0x00000002ff007807 */ /* 0x000fe40002000000 */
[----:B------:R-:W-:Y:S02]  /*11b0*/  ISETP.NE.AND P1, PT, R150, 0x4, PT ;  /* 0x000000049600780c */ /* 0x000fe40003f25270 */
[----:B------:R-:W-:Y:S02]  /*11c0*/  SEL R0, R0, 0x2, P5 ;  /* 0x0000000200007807 */ /* 0x000fe40002800000 */
[----:B------:R-:W-:Y:S02]  /*11d0*/  SEL R5, R5, 0x4, P5 ;  /* 0x0000000405057807 */ /* 0x000fe40002800000 */
[----:B------:R-:W-:-:S02]  /*11e0*/  SEL R2, RZ, 0x1, !P3 ;  /* 0x00000001ff027807 */ /* 0x000fc40005800000 */
[----:B------:R-:W-:Y:S02]  /*11f0*/  SEL R4, RZ, 0x8, P2 ;  /* 0x00000008ff047807 */ /* 0x000fe40001000000 */
[----:B------:R-:W-:Y:S02]  /*1200*/  SEL R3, RZ, 0x10, P1 ;  /* 0x00000010ff037807 */ /* 0x000fe40000800000 */
[C---:B------:R-:W-:Y:S02]  /*1210*/  ISETP.NE.AND P3, PT, R150.reuse, 0x5, PT ;  /* 0x000000059600780c */ /* 0x040fe40003f65270 */
[----:B------:R-:W-:Y:S02]  /*1220*/  ISETP.NE.AND P2, PT, R150, 0x6, PT ;  /* 0x000000069600780c */ /* 0x000fe40003f45270 */
[----:B------:R-:W-:Y:S02]  /*1230*/  IADD3 R5, PT, PT, R5, R0, R2 ;  /* 0x0000000005057210 */ /* 0x000fe40007ffe002 */
[----:B------:R-:W-:-:S02]  /*1240*/  SEL R4, R4, 0x8, P5 ;  /* 0x0000000804047807 */ /* 0x000fc40002800000 */
[----:B------:R-:W-:Y:S02]  /*1250*/  SEL R3, R3, 0x10, P5 ;  /* 0x0000001003037807 */ /* 0x000fe40002800000 */
[----:B------:R-:W-:Y:S02]  /*1260*/  ISETP.NE.AND P1, PT, R150, 0x7, PT ;  /* 0x000000079600780c */ /* 0x000fe40003f25270 */
[----:B------:R-:W-:Y:S02]  /*1270*/  SEL R2, RZ, 0x20, P3 ;  /* 0x00000020ff027807 */ /* 0x000fe40001800000 */
[----:B------:R-:W-:Y:S02]  /*1280*/  SEL R0, RZ, 0x40, P2 ;  /* 0x00000040ff007807 */ /* 0x000fe40001000000 */
[----:B------:R-:W-:Y:S02]  /*1290*/  IADD3 R4, PT, PT, R3, R4, R5 ;  /* 0x0000000403047210 */ /* 0x000fe40007ffe005 */
[----:B------:R-:W-:-:S02]  /*12a0*/  SEL R3, RZ, 0x80, P1 ;  /* 0x00000080ff037807 */ /* 0x000fc40000800000 */
[----:B------:R-:W-:Y:S02]  /*12b0*/  SEL R5, R2, 0x20, P5 ;  /* 0x0000002002057807 */ /* 0x000fe40002800000 */
[----:B------:R-:W-:Y:S02]  /*12c0*/  SEL R0, R0, 0x40, P5 ;  /* 0x0000004000007807 */ /* 0x000fe40002800000 */
[----:B------:R-:W-:Y:S02]  /*12d0*/  SEL R3, R3, 0x80, P5 ;  /* 0x0000008003037807 */ /* 0x000fe40002800000 */
[----:B------:R-:W-:-:S05]  /*12e0*/  IADD3 R0, PT, PT, R0, R5, R4 ;  /* 0x0000000500007210 */ /* 0x000fca0007ffe004 */
[----:B------:R-:W-:Y:S02]  /*12f0*/  IMAD.IADD R0, R0, 0x1, R3 ;  /* 0x0000000100007824 */ /* 0x000fe400078e0203 */
.L_x_17:
[----:B------:R-:W-:Y:S05]  /*1300*/  @!P0 BRA `(.L_x_18) ;  /* 0x0000000000c08947 */ /* 0x000fea0003800000 */
[----:B------:R-:W1:Y:S01]  /*1310*/  LDC.64 R4, c[0x0][0xf18] ;  /* 0x0003c600ff047b82 */ /* 0x000e620000000a00 */
[----:B------:R-:W-:-:S07]  /*1320*/  ISETP.NE.AND P0, PT, R11, 0x1, PT ;  /* 0x000000010b00780c */ /* 0x000fce0003f05270 */
[----:B------:R-:W2:Y:S08]  /*1330*/  LDC R10, c[0x0][0xf0c] ;  /* 0x0003c300ff0a7b82 */ /* 0x000eb00000000800 */
[----:B------:R-:W4:Y:S08]  /*1340*/  LDC R13, c[0x0][0x370] ;  /* 0x0000dc00ff0d7b82 */ /* 0x000f300000000800 */
[----:B------:R-:W3:Y:S01]  /*1350*/  LDC R12, c[0x0][0x374] ;  /* 0x0000dd00ff0c7b82 */ /* 0x000ee20000000800 */
[----:B-1----:R-:W-:Y:S01]  /*1360*/  ISETP.NE.AND P1, PT, R4, 0x1, PT ;  /* 0x000000010400780c */ /* 0x002fe20003f25270 */
[----:B------:R-:W-:-:S06]  /*1370*/  IMAD.HI.U32 R18, R20, R5, RZ ;  /* 0x0000000514127227 */ /* 0x000fcc00078e00ff */
[----:B------:R-:W4:Y:S01]  /*1380*/  LDC.64 R6, c[0x0][0xf10] ;  /* 0x0003c400ff067b82 */ /* 0x000f220000000a00 */
[----:B--2---:R-:W-:-:S07]  /*1390*/  ISETP.NE.AND P2, PT, R10, 0x1, PT ;  /* 0x000000010a00780c */ /* 0x004fce0003f45270 */
[----:B------:R-:W1:Y:S08]  /*13a0*/  LDC R9, c[0x0][0xf20] ;  /* 0x0003c800ff097b82 */ /* 0x000e700000000800 */
[----:B------:R-:W2:Y:S01]  /*13b0*/  LDC.64 R2, c[0x0][0xf28] ;  /* 0x0003ca00ff027b82 */ /* 0x000ea20000000a00 */
[----:B---3--:R-:W-:-:S04]  /*13c0*/  IMAD.HI.U32 R14, R12, R5, RZ ;  /* 0x000000050c0e7227 */ /* 0x008fc800078e00ff */
[----:B------:R-:W-:Y:S02]  /*13d0*/  IMAD.U32 R5, RZ, RZ, UR19 ;  /* 0x00000013ff057e24 */ /* 0x000fe4000f8e00ff */
[----:B----4-:R-:W-:-:S04]  /*13e0*/  IMAD.HI.U32 R16, R13, R6, RZ ;  /* 0x000000060d107227 */ /* 0x010fc800078e00ff */
[----:B------:R-:W-:Y:S01]  /*13f0*/  IMAD.HI.U32 R6, R6, UR19, RZ ;  /* 0x0000001306067c27 */ /* 0x000fe2000f8e00ff */
[----:B------:R-:W-:Y:S02]  /*1400*/  @P2 SHF.R.U32.HI R13, RZ, R7, R16 ;  /* 0x00000007ff0d2219 */ /* 0x000fe40000011610 */
[-C--:B-1----:R-:W-:Y:S02]  /*1410*/  @P1 SHF.R.U32.HI R12, RZ, R9.reuse, R14 ;  /* 0x00000009ff0c1219 */ /* 0x082fe4000001160e */
[----:B------:R-:W-:Y:S02]  /*1420*/  SHF.R.U32.HI R9, RZ, R9, R18 ;  /* 0x00000009ff097219 */ /* 0x000fe40000011612 */
[----:B------:R-:W-:Y:S02]  /*1430*/  SHF.R.U32.HI R6, RZ, R7, R6 ;  /* 0x00000007ff067219 */ /* 0x000fe40000011606 */
[----:B------:R-:W-:Y:S01]  /*1440*/  SEL R9, R20, R9, !P1 ;  /* 0x0000000914097207 */ /* 0x000fe20004800000 */
[----:B--2---:R-:W-:Y:S01]  /*1450*/  IMAD.HI.U32 R14, R12, R2, RZ ;  /* 0x000000020c0e7227 */ /* 0x004fe200078e00ff */
[----:B------:R-:W-:-:S03]  /*1460*/  SEL R5, R5, R6, !P2 ;  /* 0x0000000605057207 */ /* 0x000fc60005000000 */
[----:B------:R-:W-:Y:S01]  /*1470*/  IMAD.HI.U32 R16, R13, R2, RZ ;  /* 0x000000020d107227 */ /* 0x000fe200078e00ff */
[----:B------:R-:W-:-:S03]  /*1480*/  @P0 SHF.R.U32.HI R12, RZ, R3, R14 ;  /* 0x00000003ff0c0219 */ /* 0x000fc6000001160e */
[----:B------:R-:W-:Y:S01]  /*1490*/  IMAD.MOV R7, RZ, RZ, -R5 ;  /* 0x000000ffff077224 */ /* 0x000fe200078e0a05 */
[----:B------:R-:W-:Y:S01]  /*14a0*/  @P0 SHF.R.U32.HI R13, RZ, R3, R16 ;  /* 0x00000003ff0d0219 */ /* 0x000fe20000011610 */
[----:B------:R-:W-:Y:S02]  /*14b0*/  IMAD R12, R12, R11, RZ ;  /* 0x0000000b0c0c7224 */ /* 0x000fe400078e02ff */
[----:B------:R-:W-:Y:S02]  /*14c0*/  IMAD R7, R10, R7, UR19 ;  /* 0x000000130a077e24 */ /* 0x000fe4000f8e0207 */
[----:B------:R-:W-:Y:S01]  /*14d0*/  IMAD R6, R13, R11, RZ ;  /* 0x0000000b0d067224 */ /* 0x000fe200078e02ff */
[----:B------:R-:W-:-:S04]  /*14e0*/  ISETP.GE.AND P1, PT, R9, R12, PT ;  /* 0x0000000c0900720c */ /* 0x000fc80003f26270 */
[----:B------:R-:W-:Y:S01]  /*14f0*/  ISETP.GE.OR P1, PT, R5, R6, P1 ;  /* 0x000000060500720c */ /* 0x000fe20000f26670 */
[----:B------:R-:W-:-:S05]  /*1500*/  IMAD.HI.U32 R6, R9, R2, RZ ;  /* 0x0000000209067227 */ /* 0x000fca00078e00ff */
[----:B------:R-:W-:-:S04]  /*1510*/  SHF.R.U32.HI R6, RZ, R3, R6 ;  /* 0x00000003ff067219 */ /* 0x000fc80000011606 */
[----:B------:R-:W-:-:S03]  /*1520*/  SEL R6, R9, R6, !P0 ;  /* 0x0000000609067207 */ /* 0x000fc60004000000 */
[----:B------:R-:W-:-:S04]  /*1530*/  @!P1 IMAD.HI.U32 R12, R5, R2, RZ ;  /* 0x00000002050c9227 */ /* 0x000fc800078e00ff */
[----:B------:R-:W-:Y:S01]  /*1540*/  IMAD.MOV R2, RZ, RZ, -R6 ;  /* 0x000000ffff027224 */ /* 0x000fe200078e0a06 */
[----:B------:R-:W-:-:S03]  /*1550*/  @!P1 SHF.R.U32.HI R12, RZ, R3, R12 ;  /* 0x00000003ff0c9219 */ /* 0x000fc6000001160c */
[----:B------:R-:W-:Y:S01]  /*1560*/  IMAD R2, R11, R2, R9 ;  /* 0x000000020b027224 */ /* 0x000fe200078e0209 */
[----:B------:R-:W-:-:S04]  /*1570*/  @!P1 SEL R3, R5, R12, !P0 ;  /* 0x0000000c05039207 */ /* 0x000fc80004000000 */
[----:B------:R-:W-:Y:S01]  /*1580*/  @!P1 IADD3 R6, PT, PT, R6, -R3, RZ ;  /* 0x8000000306069210 */ /* 0x000fe20007ffe0ff */
[----:B------:R-:W-:Y:S01]  /*1590*/  @!P1 IMAD R2, R2, R13, R3 ;  /* 0x0000000d02029224 */ /* 0x000fe200078e0203 */
[----:B------:R-:W-:-:S03]  /*15a0*/  IADD3 R3, PT, PT, -R9, RZ, RZ ;  /* 0x000000ff09037210 */ /* 0x000fc60007ffe1ff */
[----:B------:R-:W-:Y:S01]  /*15b0*/  @!P1 IMAD R9, R6, R11, R5 ;  /* 0x0000000b06099224 */ /* 0x000fe200078e0205 */
[----:B------:R-:W-:Y:S01]  /*15c0*/  @!P1 MOV R5, R2 ;  /* 0x0000000200059202 */ /* 0x000fe20000000f00 */
[----:B------:R-:W-:-:S04]  /*15d0*/  IMAD R3, R4, R3, R20 ;  /* 0x0000000304037224 */ /* 0x000fc800078e0214 */
[----:B------:R-:W-:Y:S02]  /*15e0*/  IMAD R7, R5, R10, R7 ;  /* 0x0000000a05077224 */ /* 0x000fe400078e0207 */
[----:B------:R-:W-:-:S03]  /*15f0*/  IMAD R20, R9, R4, R3 ;  /* 0x0000000409147224 */ /* 0x000fc600078e0203 */
[----:B------:R-:W-:-:S15]  /*1600*/  R2UR UR19, R7 ;  /* 0x00000000071372ca */ /* 0x000fde00000e0000 */
.L_x_18:
[----:B------:R-:W-:Y:S05]  /*1610*/  BRA.U UP2, `(.L_x_19) ;  /* 0x0000000102487547 */ /* 0x000fea000b800000 */
[----:B------:R-:W1:Y:S08]  /*1620*/  LDC.64 R4, c[0x0][0xf10] ;  /* 0x0003c400ff047b82 */ /* 0x000e700000000a00 */
[----:B------:R-:W2:Y:S08]  /*1630*/  LDC.64 R2, c[0x0][0xf18] ;  /* 0x0003c600ff027b82 */ /* 0x000eb00000000a00 */
[----:B------:R-:W4:Y:S08]  /*1640*/  LDC R6, c[0x0][0xf20] ;  /* 0x0003c800ff067b82 */ /* 0x000f300000000800 */
[----:B------:R-:W3:Y:S01]  /*1650*/  LDC R7, c[0x0][0xf0c] ;  /* 0x0003c300ff077b82 */ /* 0x000ee20000000800 */
[----:B-1----:R-:W-:-:S05]  /*1660*/  IMAD.HI.U32 R4, R4, UR19, RZ ;  /* 0x0000001304047c27 */ /* 0x002fca000f8e00ff */
[----:B------:R-:W-:Y:S01]  /*1670*/  SHF.R.U32.HI R4, RZ, R5, R4 ;  /* 0x00000005ff047219 */ /* 0x000fe20000011604 */
[----:B--2---:R-:W-:Y:S01]  /*1680*/  IMAD.HI.U32 R3, R20, R3, RZ ;  /* 0x0000000314037227 */ /* 0x004fe200078e00ff */
[----:B------:R-:W-:-:S04]  /*1690*/  ISETP.NE.AND P0, PT, R2, 0x1, PT ;  /* 0x000000010200780c */ /* 0x000fc80003f05270 */
[----:B----4-:R-:W-:Y:S01]  /*16a0*/  SHF.R.U32.HI R5, RZ, R6, R3 ;  /* 0x00000006ff057219 */ /* 0x010fe20000011603 */
[----:B------:R-:W-:Y:S01]  /*16b0*/  IMAD.U32 R3, RZ, RZ, UR19 ;  /* 0x00000013ff037e24 */ /* 0x000fe2000f8e00ff */
[----:B---3--:R-:W-:-:S04]  /*16c0*/  ISETP.NE.AND P1, PT, R7, 0x1, PT ;  /* 0x000000010700780c */ /* 0x008fc80003f25270 */
[----:B------:R-:W-:Y:S02]  /*16d0*/  SEL R3, R3, R4, !P1 ;  /* 0x0000000403037207 */ /* 0x000fe40004800000 */
[----:B------:R-:W-:-:S05]  /*16e0*/  SEL R4, R20, R5, !P0 ;  /* 0x0000000514047207 */ /* 0x000fca0004000000 */
[----:B------:R-:W-:Y:S02]  /*16f0*/  IMAD.IADD R6, R4, 0x1, -R3 ;  /* 0x0000000104067824 */ /* 0x000fe400078e0a03 */
[----:B------:R-:W-:Y:S02]  /*1700*/  IMAD.IADD R3, R3, 0x1, -R4 ;  /* 0x0000000103037824 */ /* 0x000fe400078e0a04 */
[----:B------:R-:W-:Y:S02]  /*1710*/  IMAD R6, R6, R7, UR19 ;  /* 0x0000001306067e24 */ /* 0x000fe4000f8e0207 */
[----:B------:R-:W-:-:S03]  /*1720*/  IMAD R20, R3, R2, R20 ;  /* 0x0000000203147224 */ /* 0x000fc600078e0214 */
[----:B------:R-:W-:-:S15]  /*1730*/  R2UR UR19, R6 ;  /* 0x00000000061372ca */ /* 0x000fde00000e0000 */
.L_x_19:
[----:B------:R-:W-:Y:S05]  /*1740*/  BRA.U !UP0, `(.L_x_20) ;  /* 0x00000001080c7547 */ /* 0x000fea000b800000 */
[----:B------:R-:W-:Y:S01]  /*1750*/  UCGABAR_WAIT ;  /* 0x0000000000007dc7 */ /* 0x000fe20008000000 */
[----:B------:R-:W-:Y:S01]  /*1760*/  CCTL.IVALL ;  /* 0x00000000ff00798f */ /* 0x000fe20002000000 */
[----:B------:R-:W-:Y:S05]  /*1770*/  BRA `(.L_x_21) ;  /* 0x0000000000047947 */ /* 0x000fea0003800000 */
.L_x_20:
[----:B------:R-:W-:Y:S06]  /*1780*/  BAR.SYNC.DEFER_BLOCKING 0x0 ;  /* 0x0000000000007b1d */ /* 0x000fec0000010000 */
.L_x_21:
[----:B------:R-:W-:Y:S05]  /*1790*/  BRA.U UP1, `(.L_x_22) ;  /* 0x0000001501107547 */ /* 0x000fea000b800000 */
[----:B------:R-:W1:Y:S01]  /*17a0*/  LDCU UR8, c[0x0][0x38c] ;  /* 0x00007180ff0877ac */ /* 0x000e620008000800 */
[----:B------:R-:W2:Y:S01]  /*17b0*/  LDC R9, c[0x0][0x370] ;  /* 0x0000dc00ff097b82 */ /* 0x000ea20000000800 */
[----:B------:R-:W-:Y:S01]  /*17c0*/  PLOP3.LUT P1, PT, PT, PT, UP4, 0x80, 0x8 ;  /* 0x000000000008781c */ /* 0x000fe20003f2f048 */
[----:B------:R-:W-:Y:S01]  /*17d0*/  HFMA2 R12, -RZ, RZ, 0, 0 ;  /* 0x00000000ff0c7431 */ /* 0x000fe200000001ff */
[----:B------:R-:W-:Y:S01]  /*17e0*/  UISETP.NE.AND UP1, UPT, UR7, URZ, UPT ;  /* 0x000000ff0700728c */ /* 0x000fe2000bf25270 */
[----:B------:R-:W-:Y:S01]  /*17f0*/  ISETP.EQ.OR P4, PT, R8, RZ, P6 ;  /* 0x000000ff0800720c */ /* 0x000fe20003782670 */
[----:B------:R-:W-:Y:S01]  /*1800*/  UMOV UR6, 0x400 ;  /* 0x0000040000067882 */ /* 0x000fe20000000000 */
[----:B------:R-:W-:Y:S01]  /*1810*/  USHF.L.U32 UR22, UR45, 0x4, URZ ;  /* 0x000000042d167899 */ /* 0x000fe200080006ff */
[----:B------:R-:W-:Y:S01]  /*1820*/  PLOP3.LUT P1, PT, P1, PT, PT, 0x8, 0x80 ;  /* 0x000000000080781c */ /* 0x000fe20000f2e170 */
[----:B------:R-:W4:Y:S01]  /*1830*/  LDC R0, c[0x0][0x374] ;  /* 0x0000dd00ff007b82 */ /* 0x000f220000000800 */
[----:B------:R-:W-:Y:S01]  /*1840*/  ULEA UR6, UR45, UR6, 0x18 ;  /* 0x000000062d067291 */ /* 0x000fe2000f8ec0ff */
[----:B------:R-:W-:Y:S01]  /*1850*/  IMAD.MOV.U32 R15, RZ, RZ, 0x1 ;  /* 0x00000001ff0f7424 */ /* 0x000fe200078e00ff */
[----:B------:R-:W-:Y:S01]  /*1860*/  MOV R8, 0x1 ;  /* 0x0000000100087802 */ /* 0x000fe20000000f00 */
[----:B------:R-:W-:Y:S01]  /*1870*/  IMAD.MOV.U32 R14, RZ, RZ, RZ ;  /* 0x000000ffff0e7224 */ /* 0x000fe200078e00ff */
[----:B------:R-:W2:Y:S01]  /*1880*/  LDCU.64 UR46, c[0x0][0x348] ;  /* 0x00006900ff2e77ac */ /* 0x000ea20008000a00 */
[----:B------:R-:W-:Y:S01]  /*1890*/  IMAD.MOV.U32 R10, RZ, RZ, RZ ;  /* 0x000000ffff0a7224 */ /* 0x000fe200078e00ff */
[----:B-1----:R-:W-:-:S02]  /*18a0*/  UIADD3 UR9, UPT, UPT, UR8, 0x7f, URZ ;  /* 0x0000007f08097890 */ /* 0x002fc4000fffe0ff */
[----:B------:R-:W-:Y:S02]  /*18b0*/  UIADD3 UR7, UPT, UPT, UR8, -0x1, URZ ;  /* 0xffffffff08077890 */ /* 0x000fe4000fffe0ff */
[----:B------:R-:W-:Y:S02]  /*18c0*/  USHF.R.S32.HI UR39, URZ, 0x1f, UR9 ;  /* 0x0000001fff277899 */ /* 0x000fe40008011409 */
[----:B------:R-:W-:Y:S02]  /*18d0*/  UISETP.GE.U32.AND UP2, UPT, UR7, -0xff, UPT ;  /* 0xffffff010700788c */ /* 0x000fe4000bf46070 */
[----:B------:R-:W-:Y:S02]  /*18e0*/  ULEA.HI UR39, UR39, UR9, URZ, 0x7 ;  /* 0x0000000927277291 */ /* 0x000fe4000f8f38ff */
[----:B------:R-:W-:Y:S02]  /*18f0*/  UIADD3 UR37, UPT, UPT, UR8, 0xfe, URZ ;  /* 0x000000fe08257890 */ /* 0x000fe4000fffe0ff */
[----:B------:R-:W-:-:S02]  /*1900*/  USHF.R.S32.HI UR39, URZ, 0x7, UR39 ;  /* 0x00000007ff277899 */ /* 0x000fc40008011427 */
[----:B------:R-:W-:Y:S02]  /*1910*/  ULOP3.LUT UR22, UR22, 0x70, URZ, 0xe2, !UPT ;  /* 0x0000007016167892 */ /* 0x000fe4000f8ee2ff */
[----:B------:R-:W-:Y:S02]  /*1920*/  UISETP.LT.U32.AND UP0, UPT, UR39, 0x3, UPT ;  /* 0x000000032700788c */ /* 0x000fe4000bf01070 */
[----:B------:R-:W-:Y:S02]  /*1930*/  USEL UR14, UR14, 0x2, UP1 ;  /* 0x000000020e0e7887 */ /* 0x000fe40008800000 */
[----:B------:R-:W-:Y:S02]  /*1940*/  USEL UR38, UR39, 0x3, UP0 ;  /* 0x0000000327267887 */ /* 0x000fe40008000000 */
[----:B------:R-:W-:Y:S02]  /*1950*/  UIADD3 UR31, UPT, UPT, UR6, 0x10800, UR5 ;  /* 0x00010800061f7890 */ /* 0x000fe4000fffe005 */
[----:B------:R-:W-:-:S02]  /*1960*/  UIADD3 UR7, UPT, UPT, UR38, -0x1, URZ ;  /* 0xffffffff26077890 */ /* 0x000fc4000fffe0ff */
[----:B------:R-:W-:Y:S02]  /*1970*/  @UP2 UIADD3 UR7, UPT, UPT, UR38, URZ, URZ ;  /* 0x000000ff26072290 */ /* 0x000fe4000fffe0ff */
[----:B------:R-:W-:Y:S02]  /*1980*/  UIADD3 UR30, UPT, UPT, UR6, 0x34800, UR4 ;  /* 0x00034800061e7890 */ /* 0x000fe4000fffe004 */
[----:B------:R-:W-:Y:S02]  /*1990*/  UIADD3 UR23, UPT, UPT, UR39, -UR38, URZ ;  /* 0x8000002627177290 */ /* 0x000fe4000fffe0ff */
[----:B------:R-:W-:Y:S01]  /*19a0*/  UIADD3 UR7, UPT, UPT, UR7, 0x1, URZ ;  /* 0x0000000107077890 */ /* 0x000fe2000fffe0ff */
[----:B--2---:R-:W-:-:S11]  /*19b0*/  UMOV UR15, URZ ;  /* 0x000000ff000f7c82 */ /* 0x004fd60008000000 */
.L_x_46:
[----:B------:R-:W-:-:S09]  /*19c0*/  UISETP.NE.AND UP0, UPT, UR45, URZ, UPT ;  /* 0x000000ff2d00728c */ /* 0x000fd2000bf05270 */
[----:B------:R-:W-:Y:S05]  /*19d0*/  BRA.U UP0, `(.L_x_23) ;  /* 0x0000000100287547 */ /* 0x000fea000b800000 */
[----:B------:R-:W-:Y:S02]  /*19e0*/  LEA R2, R10, UR6, 0x3 ;  /* 0x000000060a027c11 */ /* 0x000fe4000f8e18ff */
[----:B------:R-:W-:-:S04]  /*19f0*/  SHF.L.U32 R3, R8, 0x1f, RZ ;  /* 0x0000001f08037819 */ /* 0x000fc800000006ff */
[----:B------:R-:W1:Y:S02]  /*1a00*/  SYNCS.PHASECHK.TRANS64.TRYWAIT P0, [R2+URZ+0xc0], R3 ;  /* 0x0000c003020075a7 */ /* 0x000e6400080011ff */
[----:B-1----:R-:W-:Y:S05]  /*1a10*/  @!P0 BRA `(.L_x_24) ;  /* 0x000000a000208947 */ /* 0x002fea0003800000 */
.L_x_142:
[----:B------:R2:W-:Y:S01]  /*1a20*/  SYNCS.ARRIVE.TRANS64.A1T0 RZ, [R2+URZ+0xb0], RZ ;  /* 0x0000b0ff02ff79a7 */ /* 0x0005e200081000ff */
[----:B------:R-:W-:-:S05]  /*1a30*/  VIADD R10, R10, 0x1 ;  /* 0x000000010a0a7836 */ /* 0x000fca0000000000 */
[----:B------:R-:W-:-:S04]  /*1a40*/  ISETP.NE.AND P0, PT, R10, 0x2, PT ;  /* 0x000000020a00780c */ /* 0x000fc80003f05270 */
[----:B-1----:R-:W-:Y:S02]  /*1a50*/  SEL R3, RZ, 0x1, P0 ;  /* 0x00000001ff037807 */ /* 0x002fe40000000000 */
[----:B------:R-:W-:Y:S02]  /*1a60*/  SEL R10, R10, RZ, P0 ;  /* 0x000000ff0a0a7207 */ /* 0x000fe40000000000 */
[----:B------:R-:W-:Y:S02]  /*1a70*/  LOP3.LUT R8, R8, R3, RZ, 0x3c, !PT ;  /* 0x0000000308087212 */ /* 0x000fe400078e3cff */
.L_x_23:
[----:B------:R-:W-:Y:S01]  /*1a80*/  ULEA UR8, UR15, UR6, 0x3 ;  /* 0x000000060f087291 */ /* 0x000fe2000f8e18ff */
[----:B--2---:R-:W-:Y:S01]  /*1a90*/  SHF.L.U32 R2, R15, 0x1f, RZ ;  /* 0x0000001f0f027819 */ /* 0x004fe200000006ff */
[----:B------:R-:W-:Y:S01]  /*1aa0*/  UISETP.GE.U32.AND UP0, UPT, UR37, 0xff, UPT ;  /* 0x000000ff2500788c */ /* 0x000fe2000bf06070 */
[----:B------:R-:W-:Y:S01]  /*1ab0*/  R2UR UR11, R20 ;  /* 0x00000000140b72ca */ /* 0x000fe200000e0000 */
[----:B------:R-:W-:Y:S01]  /*1ac0*/  ULEA UR43, UR19, UR22, 0x7 ;  /* 0x00000016132b7291 */ /* 0x000fe2000f8e38ff */
[----:B------:R-:W-:-:S04]  /*1ad0*/  UMOV UR28, URZ ;  /* 0x000000ff001c7c82 */ /* 0x000fc80008000000 */
[----:B------:R1:W2:Y:S07]  /*1ae0*/  SYNCS.PHASECHK.TRANS64.TRYWAIT P2, [UR8+0x18], R2 ;  /* 0x00001802ff0075a7 */ /* 0x0002ae0008041108 */
[----:B------:R-:W-:Y:S02]  /*1af0*/  USHF.L.U32 UR35, UR11, 0x8, URZ ;  /* 0x000000080b237899 */ /* 0x000fe400080006ff */
[----:B------:R-:W-:Y:S01]  /*1b00*/  USHF.L.U32 UR11, UR11, 0x1, URZ ;  /* 0x000000010b0b7899 */ /* 0x000fe200080006ff */
[----:B------:R-:W-:Y:S11]  /*1b10*/  BRA.U !UP0, `(.L_x_25) ;  /* 0x0000000508107547 */ /* 0x000ff6000b800000 */
[----:B------:R-:W-:Y:S01]  /*1b20*/  UMOV UR24, UR15 ;  /* 0x0000000f00187c82 */ /* 0x000fe20008000000 */
[----:B------:R-:W-:-:S05]  /*1b30*/  UMOV UR20, URZ ;  /* 0x000000ff00147c82 */ /* 0x000fca0008000000 */
.L_x_33:
[----:B------:R-:W-:Y:S01]  /*1b40*/  ULEA UR41, UR24, UR6, 0x3 ;  /* 0x0000000618297291 */ /* 0x000fe2000f8e18ff */
[----:B--2---:R-:W-:Y:S01]  /*1b50*/  @!P6 MOV R3, 0xc600 ;  /* 0x0000c6000003e802 */ /* 0x004fe20000000f00 */
[----:B--23--:R-:W-:Y:S10]  /*1b60*/  @P2 BRA `(.L_x_26) ;  /* 0x00000000000c2947 */ /* 0x00cff40003800000 */
[----:B------:R-:W-:-:S04]  /*1b70*/  SHF.L.U32 R5, R15, 0x1f, RZ ;  /* 0x0000001f0f057819 */ /* 0x000fc800000006ff */
[----:B------:R-:W2:Y:S02]  /*1b80*/  SYNCS.PHASECHK.TRANS64.TRYWAIT P0, [UR41+0x18], R5 ;  /* 0x00001805ff0075a7 */ /* 0x000ea40008001129 */
[----:B--2---:R-:W-:Y:S05]  /*1b90*/  @!P0 BRA `(.L_x_27) ;  /* 0x0000009c00d48947 */ /* 0x004fea0003800000 */
.L_x_26:
[----:B------:R2:W-:Y:S01]  /*1ba0*/  @!P6 SYNCS.ARRIVE.TRANS64 RZ, [UR41], R3 ;  /* 0x00000003ffffe9a7 */ /* 0x0005e20008000029 */
[----:B------:R-:W-:-:S04]  /*1bb0*/  ULOP3.LUT UR8, UR14, 0x2, URZ, 0xfc, !UPT ;  /* 0x000000020e087892 */ /* 0x000fc8000f8efcff */
[----:B------:R-:W-:-:S09]  /*1bc0*/  UISETP.NE.AND UP0, UPT, UR8, 0x2, UPT ;  /* 0x000000020800788c */ /* 0x000fd2000bf05270 */
[----:B------:R-:W-:Y:S05]  /*1bd0*/  BRA.U UP0, `(.L_x_28) ;  /* 0x0000000100047547 */ /* 0x000fea000b800000 */
[----:B---3--:R-:W-:Y:S05]  /*1be0*/  BPT.TRAP 0x1 ;  /* 0x000000040000795c */ /* 0x008fea0000300000 */
.L_x_28:
[----:B------:R-:W-:Y:S04]  /*1bf0*/  BSSY.RECONVERGENT B0, `(.L_x_29) ;  /* 0x0000003000007945 */ /* 0x000fe80003800200 */
[----:B------:R-:W-:Y:S05]  /*1c00*/  @P4 BRA `(.L_x_30) ;  /* 0x0000000000044947 */ /* 0x000fea0003800000 */
[----:B---3--:R-:W-:Y:S05]  /*1c10*/  BPT.TRAP 0x1 ;  /* 0x000000040000795c */ /* 0x008fea0000300000 */
.L_x_30:
[----:B---3--:R-:W-:Y:S05]  /*1c20*/  BSYNC.RECONVERGENT B0 ;  /* 0x0000000000007941 */ /* 0x008fea0003800200 */
.L_x_29:
[----:B------:R-:W-:Y:S01]  /*1c30*/  UIADD3 UR15, UPT, UPT, UR24, 0x1, URZ ;  /* 0x00000001180f7890 */ /* 0x000fe2000fffe0ff */
[----:B------:R-:W-:Y:S01]  /*1c40*/  BSSY.RECONVERGENT B0, `(.L_x_31) ;  /* 0x000002c000007945 */ /* 0x000fe20003800200 */
[----:B------:R-:W-:Y:S02]  /*1c50*/  ELECT P0, URZ, PT ;  /* 0x0000000000ff782f */ /* 0x000fe40003800000 */
[----:B------:R-:W-:-:S04]  /*1c60*/  UISETP.NE.AND UP0, UPT, UR15, 0x3, UPT ;  /* 0x000000030f00788c */ /* 0x000fc8000bf05270 */
[----:B------:R-:W-:Y:S02]  /*1c70*/  USEL UR9, URZ, 0x1, UP0 ;  /* 0x00000001ff097887 */ /* 0x000fe40008000000 */
[----:B------:R-:W-:-:S04]  /*1c80*/  USEL UR15, UR15, URZ, UP0 ;  /* 0x000000ff0f0f7287 */ /* 0x000fc80008000000 */
[----:B------:R-:W-:Y:S01]  /*1c90*/  ULEA UR8, UR15, UR6, 0x3 ;  /* 0x000000060f087291 */ /* 0x000fe2000f8e18ff */
[----:B------:R-:W-:-:S04]  /*1ca0*/  LOP3.LUT R15, R15, UR9, RZ, 0x3c, !PT ;  /* 0x000000090f0f7c12 */ /* 0x000fc8000f8e3cff */
[----:B-1----:R-:W-:-:S04]  /*1cb0*/  SHF.L.U32 R2, R15, 0x1f, RZ ;  /* 0x0000001f0f027819 */ /* 0x002fc800000006ff */
[----:B------:R1:W3:Y:S01]  /*1cc0*/  SYNCS.PHASECHK.TRANS64.TRYWAIT P2, [UR8+0x18], R2 ;  /* 0x00001802ff0075a7 */ /* 0x0002e20008041108 */
[----:B------:R-:W-:Y:S05]  /*1cd0*/  @!P0 BRA `(.L_x_32) ;  /* 0x0000000000888947 */ /* 0x000fea0003800000 */
[----:B------:R-:W-:Y:S02]  /*1ce0*/  ULEA UR40, UR24, UR5, 0xe ;  /* 0x0000000518287291 */ /* 0x000fe4000f8e70ff */
[----:B------:R-:W-:Y:S02]  /*1cf0*/  UIADD3 UR52, UP3, UPT, UR46, 0x80, URZ ;  /* 0x000000802e347890 */ /* 0x000fe4000ff7e0ff */
[----:B------:R-:W-:Y:S02]  /*1d00*/  ULEA UR32, UR24, UR6, 0xf ;  /* 0x0000000618207291 */ /* 0x000fe4000f8e78ff */
[----:B------:R-:W-:Y:S02]  /*1d10*/  UIADD3 UR50, UP2, UPT, UR46, 0x180, URZ ;  /* 0x000001802e327890 */ /* 0x000fe4000ff5e0ff */
[----:B------:R-:W-:Y:S02]  /*1d20*/  ULEA UR16, UR24, UR4, 0x9 ;  /* 0x0000000418107291 */ /* 0x000fe4000f8e48ff */
[----:B------:R-:W-:-:S02]  /*1d30*/  UIADD3 UR48, UP1, UPT, UR46, 0x280, URZ ;  /* 0x000002802e307890 */ /* 0x000fc4000ff3e0ff */
[----:B------:R-:W-:Y:S02]  /*1d40*/  ULEA UR8, UR24, UR6, 0xa ;  /* 0x0000000618087291 */ /* 0x000fe4000f8e50ff */
[----:B------:R-:W-:Y:S02]  /*1d50*/  UIADD3 UR28, UP0, UPT, UR46, 0x380, URZ ;  /* 0x000003802e1c7890 */ /* 0x000fe4000ff1e0ff */
[----:B------:R-:W-:Y:S02]  /*1d60*/  USHF.L.U32 UR42, UR20, 0x7, URZ ;  /* 0x00000007142a7899 */ /* 0x000fe400080006ff */
[----:B------:R-:W-:Y:S02]  /*1d70*/  UIADD3.X UR53, UPT, UPT, URZ, UR47, URZ, UP3, !UPT ;  /* 0x0000002fff357290 */ /* 0x000fe40009ffe4ff */
[----:B------:R-:W-:Y:S02]  /*1d80*/  UIADD3 UR40, UPT, UPT, UR6, 0x10800, UR40 ;  /* 0x0001080006287890 */ /* 0x000fe4000fffe028 */
[----:B------:R-:W-:-:S02]  /*1d90*/  UIADD3.X UR51, UPT, UPT, URZ, UR47, URZ, UP2, !UPT ;  /* 0x0000002fff337290 */ /* 0x000fc400097fe4ff */
[----:B------:R-:W-:Y:S02]  /*1da0*/  UIADD3 UR32, UPT, UPT, UR32, 0x1c800, URZ ;  /* 0x0001c80020207890 */ /* 0x000fe4000fffe0ff */
[----:B------:R-:W-:Y:S02]  /*1db0*/  UIADD3.X UR49, UPT, UPT, URZ, UR47, URZ, UP1, !UPT ;  /* 0x0000002fff317290 */ /* 0x000fe40008ffe4ff */
[----:B------:R-:W-:Y:S02]  /*1dc0*/  UIADD3 UR16, UPT, UPT, UR6, 0x34800, UR16 ;  /* 0x0003480006107890 */ /* 0x000fe4000fffe010 */
[----:B------:R-:W-:Y:S02]  /*1dd0*/  UIADD3.X UR29, UPT, UPT, URZ, UR47, URZ, UP0, !UPT ;  /* 0x0000002fff1d7290 */ /* 0x000fe400087fe4ff */
[----:B------:R-:W-:Y:S01]  /*1de0*/  UIADD3 UR8, UPT, UPT, UR8, 0x34e00, URZ ;  /* 0x00034e0008087890 */ /* 0x000fe2000fffe0ff */
[----:B------:R-:W-:Y:S01]  /*1df0*/  UMOV UR25, 0xff0000 ;  /* 0x00ff000000197882 */ /* 0x000fe20000000000 */
[----:B------:R-:W-:Y:S01]  /*1e00*/  UMOV UR26, 0x0 ;  /* 0x00000000001a7882 */ /* 0x000fe20000000000 */
[----:B------:R-:W-:Y:S01]  /*1e10*/  UMOV UR27, 0x10000000 ;  /* 0x10000000001b7882 */ /* 0x000fe20000000000 */
[----:B------:R-:W-:Y:S01]  /*1e20*/  UMOV UR33, UR41 ;  /* 0x0000002900217c82 */ /* 0x000fe20008000000 */
[----:B------:R-:W-:Y:S01]  /*1e30*/  UMOV UR36, UR44 ;  /* 0x0000002c00247c82 */ /* 0x000fe20008000000 */
[----:B------:R-:W-:Y:S01]  /*1e40*/  UMOV UR34, UR42 ;  /* 0x0000002a00227c82 */ /* 0x000fe20008000000 */
[----:B------:R-:W-:Y:S01]  /*1e50*/  UMOV UR17, UR41 ;  /* 0x0000002900117c82 */ /* 0x000fe20008000000 */
[----:B------:R-:W-:Y:S01]  /*1e60*/  UMOV UR21, UR44 ;  /* 0x0000002c00157c82 */ /* 0x000fe20008000000 */
[----:B------:R1:W-:Y:S01]  /*1e70*/  UTMALDG.3D.MULTICAST [UR40], [UR52], UR25, desc[UR26] ;  /* 0x00001a28340073b4 */ /* 0x0003e20008011819 */
[----:B------:R-:W-:Y:S01]  /*1e80*/  UMOV UR10, URZ ;  /* 0x000000ff000a7c82 */ /* 0x000fe20008000000 */
[----:B------:R-:W-:Y:S01]  /*1e90*/  UMOV UR9, UR41 ;  /* 0x0000002900097c82 */ /* 0x000fe20008000000 */
[----:B------:R-:W-:Y:S01]  /*1ea0*/  UMOV UR12, UR20 ;  /* 0x00000014000c7c82 */ /* 0x000fe20008000000 */
[----:B------:R-:W-:Y:S01]  /*1eb0*/  UMOV UR13, UR44 ;  /* 0x0000002c000d7c82 */ /* 0x000fe20008000000 */
[----:B------:R1:W-:Y:S01]  /*1ec0*/  UTMALDG.3D [UR32], [UR50], desc[UR26] ;  /* 0x00001a20320075b4 */ /* 0x0003e20008011000 */
[----:B------:R1:W-:Y:S01]  /*1ed0*/  UTMALDG.4D.MULTICAST [UR16], [UR48], UR25, desc[UR26] ;  /* 0x00001a10300073b4 */ /* 0x0003e20008019819 */
[----:B------:R1:W-:Y:S02]  /*1ee0*/  UTMALDG.4D [UR8], [UR28], desc[UR26] ;  /* 0x00001a081c0075b4 */ /* 0x0003e40008019000 */
[----:B-1----:R-:W-:Y:S01]  /*1ef0*/  NOP ;  /* 0x0000000000007918 */ /* 0x002fe20000000000 */
.L_x_32:
[----:B------:R-:W-:Y:S05]  /*1f00*/  BSYNC.RECONVERGENT B0 ;  /* 0x0000000000007941 */ /* 0x000fea0003800200 */
.L_x_31:
[----:B------:R-:W-:Y:S01]  /*1f10*/  UIADD3 UR20, UPT, UPT, UR20, 0x1, URZ ;  /* 0x0000000114147890 */ /* 0x000fe2000fffe0ff */
[----:B------:R-:W-:Y:S01]  /*1f20*/  UMOV UR24, UR15 ;  /* 0x0000000f00187c82 */ /* 0x000fe20008000000 */
[----:B------:R-:W-:Y:S02]  /*1f30*/  UMOV UR28, UR7 ;  /* 0x00000007001c7c82 */ /* 0x000fe40008000000 */
[----:B------:R-:W-:-:S09]  /*1f40*/  UISETP.NE.AND UP0, UPT, UR20, UR7, UPT ;  /* 0x000000071400728c */ /* 0x000fd2000bf05270 */
[----:B------:R-:W-:Y:S05]  /*1f50*/  BRA.U UP0, `(.L_x_33) ;  /* 0xfffffff900f87547 */ /* 0x000fea000b83ffff */
.L_x_25:
[----:B------:R-:W-:Y:S01]  /*1f60*/  ULEA UR8, UR15, UR6, 0x3 ;  /* 0x000000060f087291 */ /* 0x000fe2000f8e18ff */
[----:B-1----:R-:W-:Y:S01]  /*1f70*/  SHF.L.U32 R2, R15, 0x1f, RZ ;  /* 0x0000001f0f027819 */ /* 0x002fe200000006ff */
[----:B------:R-:W-:Y:S01]  /*1f80*/  @!P1 SYNCS.ARRIVE.TRANS64.A1T0 RZ, [UR6+0x78], RZ ;  /* 0x000078ffffff99a7 */ /* 0x000fe20008100006 */
[----:B------:R-:W-:-:S06]  /*1f90*/  UISETP.GT.AND UP0, UPT, UR39, UR38, UPT ;  /* 0x000000262700728c */ /* 0x000fcc000bf04270 */
[----:B------:R1:W1:Y:S03]  /*1fa0*/  SYNCS.PHASECHK.TRANS64.TRYWAIT P1, [UR8+0x18], R2 ;  /* 0x00001802ff0075a7 */ /* 0x0002660008021108 */
[----:B------:R-:W-:Y:S05]  /*1fb0*/  BRA.U !UP0, `(.L_x_34) ;  /* 0x00000005080c7547 */ /* 0x000fea000b800000 */
[----:B------:R-:W-:Y:S01]  /*1fc0*/  UIADD3 UR17, UPT, UPT, UR23, UR28, URZ ;  /* 0x0000001c17117290 */ /* 0x000fe2000fffe0ff */
[----:B------:R-:W-:-:S11]  /*1fd0*/  UMOV UR20, UR15 ;  /* 0x0000000f00147c82 */ /* 0x000fd60008000000 */
.L_x_42:
[----:B------:R-:W-:Y:S01]  /*1fe0*/  ULEA UR41, UR20, UR6, 0x3 ;  /* 0x0000000614297291 */ /* 0x000fe2000f8e18ff */
[----:B--2---:R-:W-:Y:S01]  /*1ff0*/  @!P6 MOV R3, 0xc600 ;  /* 0x0000c6000003e802 */ /* 0x004fe20000000f00 */
[----:B-1-3--:R-:W-:Y:S10]  /*2000*/  @P1 BRA `(.L_x_35) ;  /* 0x00000000000c1947 */ /* 0x00aff40003800000 */
[----:B------:R-:W-:-:S04]  /*2010*/  SHF.L.U32 R5, R15, 0x1f, RZ ;  /* 0x0000001f0f057819 */ /* 0x000fc800000006ff */
[----:B------:R-:W1:Y:S02]  /*2020*/  SYNCS.PHASECHK.TRANS64.TRYWAIT P0, [UR41+0x18], R5 ;  /* 0x00001805ff0075a7 */ /* 0x000e640008001129 */
[----:B-1----:R-:W-:Y:S05]  /*2030*/  @!P0 BRA `(.L_x_36) ;  /* 0x0000009800c48947 */ /* 0x002fea0003800000 */
.L_x_35:
[----:B------:R2:W-:Y:S01]  /*2040*/  @!P6 SYNCS.ARRIVE.TRANS64 RZ, [UR41], R3 ;  /* 0x00000003ffffe9a7 */ /* 0x0005e20008000029 */
[----:B------:R-:W-:-:S04]  /*2050*/  ULOP3.LUT UR8, UR14, 0x2, URZ, 0xfc, !UPT ;  /* 0x000000020e087892 */ /* 0x000fc8000f8efcff */
[----:B------:R-:W-:-:S09]  /*2060*/  UISETP.NE.AND UP0, UPT, UR8, 0x2, UPT ;  /* 0x000000020800788c */ /* 0x000fd2000bf05270 */
[----:B------:R-:W-:Y:S05]  /*2070*/  BRA.U UP0, `(.L_x_37) ;  /* 0x0000000100047547 */ /* 0x000fea000b800000 */
[----:B---3--:R-:W-:Y:S05]  /*2080*/  BPT.TRAP 0x1 ;  /* 0x000000040000795c */ /* 0x008fea0000300000 */
.L_x_37:
[----:B------:R-:W-:Y:S04]  /*2090*/  BSSY.RECONVERGENT B0, `(.L_x_38) ;  /* 0x0000003000007945 */ /* 0x000fe80003800200 */
[----:B------:R-:W-:Y:S05]  /*20a0*/  @P4 BRA `(.L_x_39) ;  /* 0x0000000000044947 */ /* 0x000fea0003800000 */
[----:B---3--:R-:W-:Y:S05]  /*20b0*/  BPT.TRAP 0x1 ;  /* 0x000000040000795c */ /* 0x008fea0000300000 */
.L_x_39:
[----:B---3--:R-:W-:Y:S05]  /*20c0*/  BSYNC.RECONVERGENT B0 ;  /* 0x0000000000007941 */ /* 0x008fea0003800200 */
.L_x_38:
        /* <DEDUP_REMOVED lines=11> */
[----:B------:R-:W-:Y:S02]  /*2180*/  UIADD3 UR56, UP3, UPT, UR46, 0x80, URZ ;  /* 0x000000802e387890 */ /* 0x000fe4000ff7e0ff */
[----:B------:R-:W-:Y:S02]  /*2190*/  ULEA UR32, UR20, UR6, 0xf ;  /* 0x0000000614207291 */ /* 0x000fe4000f8e78ff */
[----:B------:R-:W-:Y:S02]  /*21a0*/  UIADD3 UR54, UP2, UPT, UR46, 0x180, URZ ;  /* 0x000001802e367890 */ /* 0x000fe4000ff5e0ff */
[----:B------:R-:W-:Y:S02]  /*21b0*/  UIADD3 UR52, UP1, UPT, UR46, 0x280, URZ ;  /* 0x000002802e347890 */ /* 0x000fe4000ff3e0ff */
[----:B------:R-:W-:Y:S02]  /*21c0*/  ULEA UR8, UR20, UR6, 0xa ;  /* 0x0000000614087291 */ /* 0x000fe4000f8e50ff */
[----:B------:R-:W-:-:S02]  /*21d0*/  UIADD3 UR50, UP0, UPT, UR46, 0x380, URZ ;  /* 0x000003802e327890 */ /* 0x000fc4000ff1e0ff */
[----:B------:R-:W-:Y:S02]  /*21e0*/  USHF.L.U32 UR42, UR28, 0x7, URZ ;  /* 0x000000071c2a7899 */ /* 0x000fe400080006ff */
[----:B------:R-:W-:Y:S02]  /*21f0*/  ULEA UR40, UR20, UR31, 0xe ;  /* 0x0000001f14287291 */ /* 0x000fe4000f8e70ff */
[----:B------:R-:W-:Y:S02]  /*2200*/  UIADD3.X UR57, UPT, UPT, URZ, UR47, URZ, UP3, !UPT ;  /* 0x0000002fff397290 */ /* 0x000fe40009ffe4ff */
[----:B------:R-:W-:Y:S02]  /*2210*/  UIADD3 UR32, UPT, UPT, UR32, 0x1c800, URZ ;  /* 0x0001c80020207890 */ /* 0x000fe4000fffe0ff */
[----:B------:R-:W-:Y:S02]  /*2220*/  UIADD3.X UR55, UPT, UPT, URZ, UR47, URZ, UP2, !UPT ;  /* 0x0000002fff377290 */ /* 0x000fe400097fe4ff */
[----:B------:R-:W-:-:S02]  /*2230*/  ULEA UR24, UR20, UR30, 0x9 ;  /* 0x0000001e14187291 */ /* 0x000fc4000f8e48ff */
[----:B------:R-:W-:Y:S02]  /*2240*/  UIADD3.X UR53, UPT, UPT, URZ, UR47, URZ, UP1, !UPT ;  /* 0x0000002fff357290 */ /* 0x000fe40008ffe4ff */
[----:B------:R-:W-:Y:S02]  /*2250*/  UIADD3 UR8, UPT, UPT, UR8, 0x34e00, URZ ;  /* 0x00034e0008087890 */ /* 0x000fe4000fffe0ff */
[----:B------:R-:W-:Y:S01]  /*2260*/  UIADD3.X UR51, UPT, UPT, URZ, UR47, URZ, UP0, !UPT ;  /* 0x0000002fff337290 */ /* 0x000fe200087fe4ff */
        /* <DEDUP_REMOVED lines=19> */
.L_x_41:
[----:B------:R-:W-:Y:S05]  /*23a0*/  BSYNC.RECONVERGENT B0 ;  /* 0x0000000000007941 */ /* 0x000fea0003800200 */
.L_x_40:
[----:B------:R-:W-:Y:S01]  /*23b0*/  UIADD3 UR28, UPT, UPT, UR28, 0x1, URZ ;  /* 0x000000011c1c7890 */ /* 0x000fe2000fffe0ff */
[----:B------:R-:W-:-:S03]  /*23c0*/  UMOV UR20, UR15 ;  /* 0x0000000f00147c82 */ /* 0x000fc60008000000 */
[----:B------:R-:W-:-:S09]  /*23d0*/  UISETP.NE.AND UP0, UPT, UR28, UR17, UPT ;  /* 0x000000111c00728c */ /* 0x000fd2000bf05270 */
[----:B------:R-:W-:Y:S05]  /*23e0*/  BRA.U UP0, `(.L_x_42) ;  /* 0xfffffff900fc7547 */ /* 0x000fea000b83ffff */
.L_x_34:
[----:B-1----:R-:W-:Y:S01]  /*23f0*/  LEA R2, R14, UR6, 0x3 ;  /* 0x000000060e027c11 */ /* 0x002fe2000f8e18ff */
[----:B------:R-:W-:Y:S01]  /*2400*/  NOP ;  /* 0x0000000000007918 */ /* 0x000fe20000000000 */
[----:B--2---:R-:W-:Y:S02]  /*2410*/  SHF.L.U32 R3, R12, 0x1f, RZ ;  /* 0x0000001f0c037819 */ /* 0x004fe400000006ff */
[----:B------:R-:W-:Y:S02]  /*2420*/  LEA R4, R14, UR6, 0x4 ;  /* 0x000000060e047c11 */ /* 0x000fe4000f8e20ff */
[----:B------:R-:W1:Y:S02]  /*2430*/  SYNCS.PHASECHK.TRANS64.TRYWAIT P0, [R2+URZ+0x80], R3 ;  /* 0x00008003020075a7 */ /* 0x000e6400080011ff */
[----:B-1----:R-:W-:Y:S05]  /*2440*/  @!P0 BRA `(.L_x_43) ;  /* 0x0000009400d88947 */ /* 0x002fea0003800000 */
.L_x_145:
[----:B------:R-:W2:Y:S01]  /*2450*/  LDS.128 R4, [R4+0xe0] ;  /* 0x0000e00004047984 */ /* 0x000ea20000000c00 */
[----:B---3--:R-:W-:Y:S01]  /*2460*/  ISETP.GE.AND P0, PT, R72, 0x1, PT ;  /* 0x000000014800780c */ /* 0x008fe20003f06270 */
[----:B-1----:R-:W-:Y:S01]  /*2470*/  VIADD R2, R2, 0x90 ;  /* 0x0000009002027836 */ /* 0x002fe20000000000 */
[----:B------:R-:W-:Y:S01]  /*2480*/  @!PT LDS RZ, [RZ] ;  /* 0x00000000fffff984 */ /* 0x000fe20000000800 */
[----:B------:R-:W-:Y:S01]  /*2490*/  @!PT LDS RZ, [RZ] ;  /* 0x00000000fffff984 */ /* 0x000fe20000000800 */
[----:B------:R-:W-:Y:S01]  /*24a0*/  @!PT LDS RZ, [RZ] ;  /* 0x00000000fffff984 */ /* 0x000fe20000000800 */
[----:B------:R-:W-:Y:S01]  /*24b0*/  @!PT LDS RZ, [RZ] ;  /* 0x00000000fffff984 */ /* 0x000fe20000000800 */
[----:B------:R1:W-:Y:S06]  /*24c0*/  MEMBAR.ALL.CTA ;  /* 0x0000000000007992 */ /* 0x0003ec0000008000 */
[----:B-1----:R-:W1:Y:S01]  /*24d0*/  FENCE.VIEW.ASYNC.S ;  /* 0x00000000000073c6 */ /* 0x002e620000000000 */
[----:B------:R-:W-:-:S04]  /*24e0*/  PRMT R2, RZ, 0x654, R2 ;  /* 0x00000654ff027816 */ /* 0x000fc80000000002 */
[----:B-1----:R1:W-:Y:S01]  /*24f0*/  SYNCS.ARRIVE.TRANS64.RED.A1T0 RZ, [R2+URZ], RZ ;  /* 0x000000ff02ff79a7 */ /* 0x0023e200081004ff */
[----:B--2---:R-:W-:-:S13]  /*2500*/  LOP3.LUT P2, RZ, R6, 0x1, RZ, 0xc0, !PT ;  /* 0x0000000106ff7812 */ /* 0x004fda000784c0ff */
[----:B------:R-:W-:Y:S01]  /*2510*/  @P2 SHF.R.U32.HI R3, RZ, 0x10, R5 ;  /* 0x00000010ff032819 */ /* 0x000fe20000011605 */
[----:B------:R-:W-:Y:S01]  /*2520*/  VOTEU.ANY UP0, P2 ;  /* 0x0000000000ff7886 */ /* 0x000fe20001000100 */
[----:B------:R-:W-:Y:S02]  /*2530*/  @P2 MOV R13, R4 ;  /* 0x00000004000d2202 */ /* 0x000fe40000000f00 */
[----:B------:R-:W-:Y:S02]  /*2540*/  @P2 R2UR.BROADCAST UR8, R3 ;  /* 0x00000000030822ca */ /* 0x000fe400008e0000 */
[----:B------:R-:W-:-:S11]  /*2550*/  @P2 LOP3.LUT R11, R5, 0xffff, RZ, 0xc0, !PT ;  /* 0x0000ffff050b2812 */ /* 0x000fd600078ec0ff */
[----:B------:R-:W-:Y:S01]  /*2560*/  @UP0 UMOV UR44, UR8 ;  /* 0x00000008002c0c82 */ /* 0x000fe20008000000 */
[----:B-1----:R-:W-:Y:S05]  /*2570*/  @!P0 BRA `(.L_x_44) ;  /* 0x0000000000b88947 */ /* 0x002fea0003800000 */
[----:B------:R-:W4:Y:S01]  /*2580*/  LDC.64 R4, c[0x0][0xf18] ;  /* 0x0003c600ff047b82 */ /* 0x000f220000000a00 */
[----:B------:R-:W-:-:S07]  /*2590*/  ISETP.NE.AND P3, PT, R72, 0x1, PT ;  /* 0x000000014800780c */ /* 0x000fce0003f65270 */
[----:B------:R-:W1:Y:S08]  /*25a0*/  LDC.64 R6, c[0x0][0xf10] ;  /* 0x0003c400ff067b82 */ /* 0x000e700000000a00 */
[----:B------:R-:W2:Y:S08]  /*25b0*/  LDC R16, c[0x0][0xf20] ;  /* 0x0003c800ff107b82 */ /* 0x000eb00000000800 */
[----:B------:R-:W3:Y:S01]  /*25c0*/  LDC R18, c[0x0][0xf0c] ;  /* 0x0003c300ff127b82 */ /* 0x000ee20000000800 */
[----:B----4-:R-:W-:Y:S01]  /*25d0*/  IMAD.HI.U32 R17, R0, R5, RZ ;  /* 0x0000000500117227 */ /* 0x010fe200078e00ff */
[----:B------:R-:W-:-:S03]  /*25e0*/  ISETP.NE.AND P0, PT, R4, 0x1, PT ;  /* 0x000000010400780c */ /* 0x000fc60003f05270 */
[----:B------:R-:W-:-:S03]  /*25f0*/  IMAD.HI.U32 R5, R11, R5, RZ ;  /* 0x000000050b057227 */ /* 0x000fc600078e00ff */
[----:B------:R-:W4:Y:S01]  /*2600*/  LDC.64 R2, c[0x0][0xf28] ;  /* 0x0003ca00ff027b82 */ /* 0x000f220000000a00 */
[----:B-1----:R-:W-:-:S04]  /*2610*/  IMAD.HI.U32 R20, R9, R6, RZ ;  /* 0x0000000609147227 */ /* 0x002fc800078e00ff */
[----:B------:R-:W-:Y:S01]  /*2620*/  IMAD.HI.U32 R22, R13, R6, RZ ;  /* 0x000000060d167227 */ /* 0x000fe200078e00ff */
[----:B------:R-:W-:Y:S02]  /*2630*/  SHF.R.U32.HI R20, RZ, R7, R20 ;  /* 0x00000007ff147219 */ /* 0x000fe40000011614 */
[-C--:B--2---:R-:W-:Y:S02]  /*2640*/  SHF.R.U32.HI R17, RZ, R16.reuse, R17 ;  /* 0x00000010ff117219 */ /* 0x084fe40000011611 */
[----:B------:R-:W-:Y:S02]  /*2650*/  SHF.R.U32.HI R16, RZ, R16, R5 ;  /* 0x00000010ff107219 */ /* 0x000fe40000011605 */
[----:B------:R-:W-:Y:S02]  /*2660*/  SEL R17, R0, R17, !P0 ;  /* 0x0000001100117207 */ /* 0x000fe40004000000 */
[----:B------:R-:W-:Y:S02]  /*2670*/  SHF.R.U32.HI R22, RZ, R7, R22 ;  /* 0x00000007ff167219 */ /* 0x000fe40000011616 */
[----:B---3--:R-:W-:-:S02]  /*2680*/  ISETP.NE.AND P1, PT, R18, 0x1, PT ;  /* 0x000000011200780c */ /* 0x008fc40003f25270 */
[----:B------:R-:W-:Y:S02]  /*2690*/  SEL R5, R11, R16, !P0 ;  /* 0x000000100b057207 */ /* 0x000fe40004000000 */
[----:B------:R-:W-:Y:S02]  /*26a0*/  SEL R19, R9, R20, !P1 ;  /* 0x0000001409137207 */ /* 0x000fe40004800000 */
[----:B------:R-:W-:Y:S01]  /*26b0*/  SEL R7, R13, R22, !P1 ;  /* 0x000000160d077207 */ /* 0x000fe20004800000 */
[----:B----4-:R-:W-:-:S04]  /*26c0*/  IMAD.HI.U32 R20, R17, R2, RZ ;  /* 0x0000000211147227 */ /* 0x010fc800078e00ff */
[----:B------:R-:W-:Y:S01]  /*26d0*/  IMAD.HI.U32 R6, R19, R2, RZ ;  /* 0x0000000213067227 */ /* 0x000fe200078e00ff */
[----:B------:R-:W-:-:S04]  /*26e0*/  @P3 SHF.R.U32.HI R17, RZ, R3, R20 ;  /* 0x00000003ff113219 */ /* 0x000fc80000011614 */
[----:B------:R-:W-:Y:S01]  /*26f0*/  @P3 SHF.R.U32.HI R19, RZ, R3, R6 ;  /* 0x00000003ff133219 */ /* 0x000fe20000011606 */
[----:B------:R-:W-:-:S04]  /*2700*/  IMAD R17, R72, R17, RZ ;  /* 0x0000001148117224 */ /* 0x000fc800078e02ff */
        /* <DEDUP_REMOVED lines=10> */
[----:B------:R-:W-:Y:S02]  /*27b0*/  @!P0 SEL R3, R7, R16, !P3 ;  /* 0x0000001007038207 */ /* 0x000fe40005800000 */
[----:B------:R-:W-:-:S03]  /*27c0*/  IADD3 R16, PT, PT, -R5, RZ, RZ ;  /* 0x000000ff05107210 */ /* 0x000fc60007ffe1ff */
[--C-:B------:R-:W-:Y:S02]  /*27d0*/  @!P0 IMAD.IADD R6, R6, 0x1, -R3.reuse ;  /* 0x0000000106068824 */ /* 0x100fe400078e0a03 */
[----:B------:R-:W-:Y:S01]  /*27e0*/  @!P0 IMAD R3, R2, R19, R3 ;  /* 0x0000001302038224 */ /* 0x000fe200078e0203 */
[----:B------:R-:W-:Y:S01]  /*27f0*/  IADD3 R2, PT, PT, -R7, RZ, RZ ;  /* 0x000000ff07027210 */ /* 0x000fe20007ffe1ff */
[----:B------:R-:W-:Y:S02]  /*2800*/  @!P0 IMAD R5, R72, R6, R7 ;  /* 0x0000000648058224 */ /* 0x000fe400078e0207 */
[----:B------:R-:W-:Y:S02]  /*2810*/  IMAD R11, R4, R16, R11 ;  /* 0x00000010040b7224 */ /* 0x000fe400078e020b */
[----:B------:R-:W-:Y:S02]  /*2820*/  @!P0 IMAD.MOV.U32 R7, RZ, RZ, R3 ;  /* 0x000000ffff078224 */ /* 0x000fe400078e0003 */
[----:B------:R-:W-:-:S02]  /*2830*/  IMAD R2, R18, R2, R13 ;  /* 0x0000000212027224 */ /* 0x000fc400078e020d */
[----:B------:R-:W-:Y:S02]  /*2840*/  IMAD R11, R5, R4, R11 ;  /* 0x00000004050b7224 */ /* 0x000fe400078e020b */
[----:B------:R-:W-:Y:S02]  /*2850*/  IMAD R13, R7, R18, R2 ;  /* 0x00000012070d7224 */ /* 0x000fe400078e0202 */
.L_x_44:
[----:B------:R-:W1:Y:S02]  /*2860*/  LDCU UR8, c[0x0][0xf30] ;  /* 0x0001e600ff0877ac */ /* 0x000e640008000800 */
[----:B-1----:R-:W-:-:S09]  /*2870*/  UISETP.NE.AND UP0, UPT, UR8, 0x1, UPT ;  /* 0x000000010800788c */ /* 0x002fd2000bf05270 */
[----:B------:R-:W-:Y:S05]  /*2880*/  BRA.U UP0, `(.L_x_45) ;  /* 0x0000000100407547 */ /* 0x000fea000b800000 */
[----:B------:R-:W1:Y:S08]  /*2890*/  LDC.64 R4, c[0x0][0xf10] ;  /* 0x0003c400ff047b82 */ /* 0x000e700000000a00 */
[----:B------:R-:W2:Y:S08]  /*28a0*/  LDC.64 R2, c[0x0][0xf18] ;  /* 0x0003c600ff027b82 */ /* 0x000eb00000000a00 */
[----:B------:R-:W3:Y:S08]  /*28b0*/  LDC R6, c[0x0][0xf20] ;  /* 0x0003c800ff067b82 */ /* 0x000ef00000000800 */
[----:B------:R-:W4:Y:S01]  /*28c0*/  LDC R16, c[0x0][0xf0c] ;  /* 0x0003c300ff107b82 */ /* 0x000f220000000800 */
[----:B-1----:R-:W-:-:S05]  /*28d0*/  IMAD.HI.U32 R4, R13, R4, RZ ;  /* 0x000000040d047227 */ /* 0x002fca00078e00ff */
[----:B------:R-:W-:Y:S01]  /*28e0*/  SHF.R.U32.HI R4, RZ, R5, R4 ;  /* 0x00000005ff047219 */ /* 0x000fe20000011604 */
[----:B--2---:R-:W-:Y:S01]  /*28f0*/  IMAD.HI.U32 R3, R11, R3, RZ ;  /* 0x000000030b037227 */ /* 0x004fe200078e00ff */
[----:B------:R-:W-:-:S04]  /*2900*/  ISETP.NE.AND P0, PT, R2, 0x1, PT ;  /* 0x000000010200780c */ /* 0x000fc80003f05270 */
[----:B---3--:R-:W-:-:S04]  /*2910*/  SHF.R.U32.HI R6, RZ, R6, R3 ;  /* 0x00000006ff067219 */ /* 0x008fc80000011603 */
[----:B------:R-:W-:Y:S02]  /*2920*/  SEL R3, R11, R6, !P0 ;  /* 0x000000060b037207 */ /* 0x000fe40004000000 */
[----:B----4-:R-:W-:-:S04]  /*2930*/  ISETP.NE.AND P1, PT, R16, 0x1, PT ;  /* 0x000000011000780c */ /* 0x010fc80003f25270 */
[----:B------:R-:W-:-:S05]  /*2940*/  SEL R4, R13, R4, !P1 ;  /* 0x000000040d047207 */ /* 0x000fca0004800000 */
[----:B------:R-:W-:Y:S02]  /*2950*/  IMAD.IADD R5, R3, 0x1, -R4 ;  /* 0x0000000103057824 */ /* 0x000fe400078e0a04 */
[----:B------:R-:W-:Y:S02]  /*2960*/  IMAD.IADD R3, R4, 0x1, -R3 ;  /* 0x0000000104037824 */ /* 0x000fe400078e0a03 */
[----:B------:R-:W-:Y:S02]  /*2970*/  IMAD R13, R5, R16, R13 ;  /* 0x00000010050d7224 */ /* 0x000fe400078e020d */
[----:B------:R-:W-:-:S07]  /*2980*/  IMAD R11, R3, R2, R11 ;  /* 0x00000002030b7224 */ /* 0x000fce00078e020b */
.L_x_45:
[----:B------:R-:W-:Y:S01]  /*2990*/  VIADD R14, R14, 0x1 ;  /* 0x000000010e0e7836 */ /* 0x000fe20000000000 */
[----:B------:R-:W-:Y:S01]  /*29a0*/  PLOP3.LUT P1, PT, PT, PT, PT, 0x80, 0x8 ;  /* 0x000000000008781c */ /* 0x000fe20003f2f070 */
[----:B------:R-:W-:Y:S02]  /*29b0*/  IMAD.IADD R2, R13, 0x1, R152 ;  /* 0x000000010d027824 */ /* 0x000fe400078e0298 */
[----:B------:R-:W-:Y:S01]  /*29c0*/  IMAD.IADD R20, R11, 0x1, R150 ;  /* 0x000000010b147824 */ /* 0x000fe200078e0296 */
[----:B------:R-:W-:Y:S02]  /*29d0*/  ISETP.NE.AND P0, PT, R14, 0x2, PT ;  /* 0x000000020e00780c */ /* 0x000fe40003f05270 */
[----:B------:R-:W-:Y:S02]  /*29e0*/  R2UR UR19, R2 ;  /* 0x00000000021372ca */ /* 0x000fe400000e0000 */
[----:B------:R-:W-:Y:S02]  /*29f0*/  SEL R3, RZ, 0x1, P0 ;  /* 0x00000001ff037807 */ /* 0x000fe40000000000 */
[----:B------:R-:W-:-:S02]  /*2a00*/  SEL R14, R14, RZ, P0 ;  /* 0x000000ff0e0e7207 */ /* 0x000fc40000000000 */
[----:B------:R-:W-:Y:S01]  /*2a10*/  LOP3.LUT R12, R12, R3, RZ, 0x3c, !PT ;  /* 0x000000030c0c7212 */ /* 0x000fe200078e3cff */
[----:B------:R-:W-:Y:S08]  /*2a20*/  @P2 BRA `(.L_x_46) ;  /* 0xffffffec00e42947 */ /* 0x000ff0000383ffff */
[----:B------:R-:W-:Y:S01]  /*2a30*/  UIADD3 UR6, UPT, UPT, UR6, 0x18, URZ ;  /* 0x0000001806067890 */ /* 0x000fe2000fffe0ff */
[----:B------:R-:W-:-:S03]  /*2a40*/  SHF.L.U32 R3, R15, 0x1f, RZ ;  /* 0x0000001f0f037819 */ /* 0x000fc600000006ff */
[----:B------:R-:W-:-:S09]  /*2a50*/  ULEA UR4, UR15, UR6, 0x3 ;  /* 0x000000060f047291 */ /* 0x000fd2000f8e18ff */
[----:B------:R-:W1:Y:S02]  /*2a60*/  SYNCS.PHASECHK.TRANS64.TRYWAIT P0, [UR4], R3 ;  /* 0x00000003ff0075a7 */ /* 0x000e640008001104 */
[----:B-1----:R-:W-:Y:S05]  /*2a70*/  @!P0 BRA `(.L_x_47) ;  /* 0x0000009000608947 */ /* 0x002fea0003800000 */
.L_x_147:
[----:B------:R-:W-:-:S04]  /*2a80*/  UIADD3 UR5, UPT, UPT, UR15, 0x1, URZ ;  /* 0x000000010f057890 */ /* 0x000fc8000fffe0ff */
[----:B------:R-:W-:-:S04]  /*2a90*/  UISETP.NE.AND UP0, UPT, UR5, 0x3, UPT ;  /* 0x000000030500788c */ /* 0x000fc8000bf05270 */
[----:B------:R-:W-:Y:S02]  /*2aa0*/  USEL UR7, URZ, 0x1, UP0 ;  /* 0x00000001ff077887 */ /* 0x000fe40008000000 */
[----:B------:R-:W-:-:S04]  /*2ab0*/  USEL UR5, UR5, URZ, UP0 ;  /* 0x000000ff05057287 */ /* 0x000fc80008000000 */
[----:B------:R-:W-:Y:S01]  /*2ac0*/  ULEA UR4, UR5, UR6, 0x3 ;  /* 0x0000000605047291 */ /* 0x000fe2000f8e18ff */
[----:B------:R-:W-:-:S04]  /*2ad0*/  LOP3.LUT R15, R15, UR7, RZ, 0x3c, !PT ;  /* 0x000000070f0f7c12 */ /* 0x000fc8000f8e3cff */
[----:B-1----:R-:W-:-:S04]  /*2ae0*/  SHF.L.U32 R3, R15, 0x1f, RZ ;  /* 0x0000001f0f037819 */ /* 0x002fc800000006ff */
[----:B------:R-:W1:Y:S02]  /*2af0*/  SYNCS.PHASECHK.TRANS64.TRYWAIT P0, [UR4], R3 ;  /* 0x00000003ff0075a7 */ /* 0x000e640008001104 */
[----:B-1----:R-:W-:Y:S05]  /*2b00*/  @!P0 BRA `(.L_x_48) ;  /* 0x0000009000548947 */ /* 0x002fea0003800000 */
.L_x_149:
[----:B------:R-:W-:-:S04]  /*2b10*/  UIADD3 UR5, UPT, UPT, UR5, 0x1, URZ ;  /* 0x0000000105057890 */ /* 0x000fc8000fffe0ff */
[----:B------:R-:W-:-:S04]  /*2b20*/  UISETP.NE.AND UP0, UPT, UR5, 0x3, UPT ;  /* 0x000000030500788c */ /* 0x000fc8000bf05270 */
[----:B------:R-:W-:Y:S02]  /*2b30*/  USEL UR4, URZ, 0x1, UP0 ;  /* 0x00000001ff047887 */ /* 0x000fe40008000000 */
[----:B------:R-:W-:-:S04]  /*2b40*/  USEL UR5, UR5, URZ, UP0 ;  /* 0x000000ff05057287 */ /* 0x000fc80008000000 */
[----:B------:R-:W-:Y:S01]  /*2b50*/  ULEA UR5, UR5, UR6, 0x3 ;  /* 0x0000000605057291 */ /* 0x000fe2000f8e18ff */
[----:B-1----:R-:W-:-:S04]  /*2b60*/  LOP3.LUT R3, R15, UR4, RZ, 0x3c, !PT ;  /* 0x000000040f037c12 */ /* 0x002fc8000f8e3cff */
[----:B------:R-:W-:Y:S01]  /*2b70*/  SHF.L.U32 R3, R3, 0x1f, RZ ;  /* 0x0000001f03037819 */ /* 0x000fe200000006ff */
[----:B----4-:R-:W-:-:S07]  /*2b80*/  IMAD.U32 R0, RZ, RZ, UR5 ;  /* 0x00000005ff007e24 */ /* 0x010fce000f8e00ff */
.L_x_49:
[----:B-1----:R1:W2:Y:S02]  /*2b90*/  SYNCS.PHASECHK.TRANS64.TRYWAIT P0, [R0+URZ], R3 ;  /* 0x00000003000075a7 */ /* 0x0022a400080011ff */
[----:B--2---:R-:W-:Y:S05]  /*2ba0*/  @!P0 NANOSLEEP.SYNCS 0x989680 ;  /* 0x009896800000895d */ /* 0x004fea0003900000 */
[----:B------:R-:W2:Y:S02]  /*2bb0*/  @!P0 SYNCS.PHASECHK.TRANS64 P0, [R0+URZ], R3 ;  /* 0x00000003000085a7 */ /* 0x000ea400080010ff */
[----:B--2---:R-:W-:Y:S05]  /*2bc0*/  @P0 EXIT ;  /* 0x000000000000094d */ /* 0x004fea0003800000 */
[----:B------:R-:W-:Y:S05]  /*2bd0*/  BRA `(.L_x_49) ;  /* 0xfffffffc00ec7947 */ /* 0x000fea000383ffff */
.L_x_22:
[----:B------:R-:W-:-:S04]  /*2be0*/  UISETP.NE.AND UP0, UPT, UR45, URZ, UPT ;  /* 0x000000ff2d00728c */ /* 0x000fc8000bf05270 */
[----:B------:R-:W-:-:S09]  /*2bf0*/  UISETP.NE.OR UP0, UPT, UR7, 0x1, UP0 ;  /* 0x000000010700788c */ /* 0x000fd20008705670 */
[----:B------:R-:W-:Y:S05]  /*2c00*/  BRA.U UP0, `(.L_x_50) ;  /* 0x00000005004c7547 */ /* 0x000fea000b800000 */
[----:B------:R-:W-:Y:S01]  /*2c10*/  HFMA2 R3, -RZ, RZ, 0, 0 ;  /* 0x00000000ff037431 */ /* 0x000fe200000001ff */
[----:B------:R-:W-:Y:S01]  /*2c20*/  ISETP.GE.U32.AND P2, PT, R8, 0x8, PT ;  /* 0x000000080800780c */ /* 0x000fe20003f46070 */
[----:B------:R-:W-:Y:S01]  /*2c30*/  IMAD.MOV.U32 R12, RZ, RZ, 0x1 ;  /* 0x00000001ff0c7424 */ /* 0x000fe200078e00ff */
[----:B------:R-:W-:Y:S01]  /*2c40*/  CS2R R10, SRZ ;  /* 0x00000000000a7805 */ /* 0x000fe2000001ff00 */
[----:B------:R-:W-:Y:S01]  /*2c50*/  IMAD.MOV.U32 R9, RZ, RZ, RZ ;  /* 0x000000ffff097224 */ /* 0x000fe200078e00ff */
[----:B------:R-:W-:Y:S01]  /*2c60*/  UMOV UR4, 0x400 ;  /* 0x0000040000047882 */ /* 0x000fe20000000000 */
[----:B------:R-:W-:Y:S01]  /*2c70*/  UMOV UR6, URZ ;  /* 0x000000ff00067c82 */ /* 0x000fe20008000000 */
[----:B------:R-:W-:-:S12]  /*2c80*/  ULEA UR45, UR45, UR4, 0x18 ;  /* 0x000000042d2d7291 */ /* 0x000fd8000f8ec0ff */
.L_x_54:
[----:B------:R-:W-:Y:S02]  /*2c90*/  LEA R0, R3, UR45, 0x3 ;  /* 0x0000002d03007c11 */ /* 0x000fe4000f8e18ff */
[----:B------:R-:W-:-:S03]  /*2ca0*/  SHF.L.U32 R5, R9, 0x1f, RZ ;  /* 0x0000001f09057819 */ /* 0x000fc600000006ff */
[----:B------:R-:W-:Y:S01]  /*2cb0*/  VIADD R4, R0, 0xc0 ;  /* 0x000000c000047836 */ /* 0x000fe20000000000 */
[----:B------:R-:W1:Y:S02]  /*2cc0*/  SYNCS.PHASECHK.TRANS64.TRYWAIT P0, [R0+URZ+0xb0], R5 ;  /* 0x0000b005000075a7 */ /* 0x000e6400080011ff */
[----:B-1----:R-:W-:Y:S05]  /*2cd0*/  @!P0 BRA `(.L_x_51) ;  /* 0x0000008c00f88947 */ /* 0x002fea0003800000 */
.L_x_150:
[----:B------:R-:W-:Y:S01]  /*2ce0*/  ULEA UR5, UR6, UR45, 0x3 ;  /* 0x0000002d06057291 */ /* 0x000fe2000f8e18ff */
[----:B------:R-:W-:Y:S01]  /*2cf0*/  PRMT R4, RZ, 0x654, R4 ;  /* 0x00000654ff047816 */ /* 0x000fe20000000004 */
[----:B-1----:R-:W-:Y:S01]  /*2d00*/  @!P2 IMAD.MOV.U32 R5, RZ, RZ, 0x10 ;  /* 0x00000010ff05a424 */ /* 0x002fe200078e00ff */
[----:B------:R-:W-:Y:S01]  /*2d10*/  SHF.L.U32 R7, R12, 0x1f, RZ ;  /* 0x0000001f0c077819 */ /* 0x000fe200000006ff */
[----:B------:R-:W-:Y:S01]  /*2d20*/  UIADD3 UR4, UPT, UPT, UR5, 0x80, URZ ;  /* 0x0000008005047890 */ /* 0x000fe2000fffe0ff */
[----:B------:R1:W-:Y:S05]  /*2d30*/  SYNCS.ARRIVE.TRANS64.RED.A1T0 RZ, [R4+URZ], RZ ;  /* 0x000000ff04ff79a7 */ /* 0x0003ea00081004ff */
[----:B------:R-:W-:Y:S01]  /*2d40*/  IMAD.U32 R13, RZ, RZ, UR4 ;  /* 0x00000004ff0d7e24 */ /* 0x000fe2000f8e00ff */
[----:B------:R-:W2:Y:S04]  /*2d50*/  SYNCS.PHASECHK.TRANS64.TRYWAIT P0, [UR5+0x90], R7 ;  /* 0x00009007ff0075a7 */ /* 0x000ea80008001105 */
[----:B------:R-:W-:Y:S01]  /*2d60*/  PRMT R13, R8, 0x654, R13 ;  /* 0x00000654080d7816 */ /* 0x000fe2000000000d */
[----:B-12---:R-:W-:Y:S06]  /*2d70*/  @!P0 BRA `(.L_x_52) ;  /* 0x0000008c00e48947 */ /* 0x006fec0003800000 */
.L_x_152:
[----:B------:R-:W-:Y:S01]  /*2d80*/  ULEA UR4, UR6, UR45, 0x4 ;  /* 0x0000002d06047291 */ /* 0x000fe2000f8e20ff */
[----:B------:R-:W-:Y:S01]  /*2d90*/  SEL R2, R13, R2, !P2 ;  /* 0x000000020d027207 */ /* 0x000fe20005000000 */
[----:B------:R-:W-:Y:S01]  /*2da0*/  UIADD3 UR5, UPT, UPT, UR5, 0x80, URZ ;  /* 0x0000008005057890 */ /* 0x000fe2000fffe0ff */
[----:B-1----:R-:W-:Y:S01]  /*2db0*/  LEA R0, R11, UR45, 0x3 ;  /* 0x0000002d0b007c11 */ /* 0x002fe2000f8e18ff */
[----:B------:R-:W-:Y:S01]  /*2dc0*/  UIADD3 UR4, UPT, UPT, UR4, 0xe0, URZ ;  /* 0x000000e004047890 */ /* 0x000fe2000fffe0ff */
[----:B------:R1:W-:Y:S01]  /*2dd0*/  @!P2 SYNCS.ARRIVE.TRANS64.RED RZ, [R2+URZ], R5 ;  /* 0x0000000502ffa9a7 */ /* 0x0003e200080004ff */
[----:B------:R-:W-:Y:S01]  /*2de0*/  UIADD3 UR6, UPT, UPT, UR6, 0x1, URZ ;  /* 0x0000000106067890 */ /* 0x000fe2000fffe0ff */
[----:B------:R-:W-:-:S03]  /*2df0*/  VIADD R3, R3, 0x1 ;  /* 0x0000000103037836 */ /* 0x000fc60000000000 */
[----:B------:R-:W-:Y:S02]  /*2e00*/  UISETP.NE.AND UP0, UPT, UR6, 0x2, UPT ;  /* 0x000000020600788c */ /* 0x000fe4000bf05270 */
[----:B------:R-:W-:Y:S01]  /*2e10*/  ISETP.NE.AND P0, PT, R3, 0x2, PT ;  /* 0x000000020300780c */ /* 0x000fe20003f05270 */
[----:B------:R-:W-:Y:S06]  /*2e20*/  UGETNEXTWORKID.BROADCAST [UR4], [UR5] ;  /* 0x00000000040073ca */ /* 0x000fec0008000100 */
[----:B------:R-:W-:Y:S02]  /*2e30*/  USEL UR4, URZ, 0x1, UP0 ;  /* 0x00000001ff047887 */ /* 0x000fe40008000000 */
[----:B------:R-:W-:-:S04]  /*2e40*/  USEL UR6, UR6, URZ, UP0 ;  /* 0x000000ff06067287 */ /* 0x000fc80008000000 */
[----:B------:R-:W-:Y:S02]  /*2e50*/  LOP3.LUT R12, R12, UR4, RZ, 0x3c, !PT ;  /* 0x000000040c0c7c12 */ /* 0x000fe4000f8e3cff */
[----:B-1----:R-:W-:-:S04]  /*2e60*/  SHF.L.U32 R5, R10, 0x1f, RZ ;  /* 0x0000001f0a057819 */ /* 0x002fc800000006ff */
[----:B------:R-:W1:Y:S02]  /*2e70*/  SYNCS.PHASECHK.TRANS64.TRYWAIT P1, [R0+URZ+0x80], R5 ;  /* 0x00008005000075a7 */ /* 0x000e6400080211ff */
[----:B-1----:R-:W-:Y:S05]  /*2e80*/  @!P1 BRA `(.L_x_53) ;  /* 0x0000008c00b89947 */ /* 0x002fea0003800000 */
.L_x_153:
[----:B------:R-:W-:Y:S01]  /*2e90*/  LEA R4, R11, UR45, 0x4 ;  /* 0x0000002d0b047c11 */ /* 0x000fe2000f8e20ff */
[----:B-1----:R-:W-:Y:S01]  /*2ea0*/  VIADD R0, R0, 0x90 ;  /* 0x0000009000007836 */ /* 0x002fe20000000000 */
[----:B------:R-:W-:Y:S01]  /*2eb0*/  SEL R3, R3, RZ, P0 ;  /* 0x000000ff03037207 */ /* 0x000fe20000000000 */
[----:B------:R-:W-:-:S03]  /*2ec0*/  VIADD R11, R11, 0x1 ;  /* 0x000000010b0b7836 */ /* 0x000fc60000000000 */
[----:B------:R-:W1:Y:S01]  /*2ed0*/  LDS.128 R4, [R4+0xe0] ;  /* 0x0000e00004047984 */ /* 0x000e620000000c00 */
[----:B------:R-:W-:Y:S02]  /*2ee0*/  PRMT R0, RZ, 0x654, R0 ;  /* 0x00000654ff007816 */ /* 0x000fe40000000000 */
[C---:B------:R-:W-:Y:S01]  /*2ef0*/  ISETP.NE.AND P1, PT, R11.reuse, 0x2, PT ;  /* 0x000000020b00780c */ /* 0x040fe20003f25270 */
[----:B------:R-:W-:Y:S01]  /*2f00*/  @!PT LDS RZ, [RZ] ;  /* 0x00000000fffff984 */ /* 0x000fe20000000800 */
[----:B------:R-:W-:Y:S01]  /*2f10*/  @!PT LDS RZ, [RZ] ;  /* 0x00000000fffff984 */ /* 0x000fe20000000800 */
[----:B------:R-:W-:Y:S01]  /*2f20*/  @!PT LDS RZ, [RZ] ;  /* 0x00000000fffff984 */ /* 0x000fe20000000800 */
[----:B------:R-:W-:Y:S01]  /*2f30*/  @!PT LDS RZ, [RZ] ;  /* 0x00000000fffff984 */ /* 0x000fe20000000800 */
[----:B------:R2:W-:Y:S06]  /*2f40*/  MEMBAR.ALL.CTA ;  /* 0x0000000000007992 */ /* 0x0005ec0000008000 */
[----:B--2---:R-:W2:Y:S01]  /*2f50*/  FENCE.VIEW.ASYNC.S ;  /* 0x00000000000073c6 */ /* 0x004ea20000000000 */
[----:B------:R-:W-:Y:S01]  /*2f60*/  SEL R11, R11, RZ, P1 ;  /* 0x000000ff0b0b7207 */ /* 0x000fe20000800000 */
[----:B--2---:R2:W-:Y:S01]  /*2f70*/  SYNCS.ARRIVE.TRANS64.RED.A1T0 RZ, [R0+URZ], RZ ;  /* 0x000000ff00ff79a7 */ /* 0x0045e200081004ff */
[----:B-1----:R-:W-:-:S02]  /*2f80*/  LOP3.LUT P3, RZ, R6, 0x1, RZ, 0xc0, !PT ;  /* 0x0000000106ff7812 */ /* 0x002fc4000786c0ff */
[----:B------:R-:W-:-:S04]  /*2f90*/  SEL R5, RZ, 0x1, P1 ;  /* 0x00000001ff057807 */ /* 0x000fc80000800000 */
[----:B------:R-:W-:Y:S02]  /*2fa0*/  LOP3.LUT R10, R10, R5, RZ, 0x3c, !PT ;  /* 0x000000050a0a7212 */ /* 0x000fe400078e3cff */
[----:B--2---:R-:W-:-:S04]  /*2fb0*/  SEL R0, RZ, 0x1, P0 ;  /* 0x00000001ff007807 */ /* 0x004fc80000000000 */
[----:B------:R-:W-:Y:S01]  /*2fc0*/  LOP3.LUT R9, R9, R0, RZ, 0x3c, !PT ;  /* 0x0000000009097212 */ /* 0x000fe200078e3cff */
[----:B------:R-:W-:Y:S06]  /*2fd0*/  @P3 BRA `(.L_x_54) ;  /* 0xfffffffc002c3947 */ /* 0x000fec000383ffff */
[----:B------:R-:W-:Y:S01]  /*2fe0*/  ULEA UR5, UR6, UR45, 0x3 ;  /* 0x0000002d06057291 */ /* 0x000fe2000f8e18ff */
[----:B------:R-:W-:-:S08]  /*2ff0*/  SHF.L.U32 R3, R12, 0x1f, RZ ;  /* 0x0000001f0c037819 */ /* 0x000fd000000006ff */
[----:B------:R-:W1:Y:S02]  /*3000*/  SYNCS.PHASECHK.TRANS64 P0, [UR5+0x90], R3 ;  /* 0x00009003ff0075a7 */ /* 0x000e640008001005 */
[----:B-1----:R-:W-:Y:S05]  /*3010*/  @P0 BRA `(.L_x_55) ;  /* 0x0000000000080947 */ /* 0x002fea0003800000 */
[----:B------:R-:W1:Y:S02]  /*3020*/  SYNCS.PHASECHK.TRANS64.TRYWAIT P0, [UR5+0x90], R3 ;  /* 0x00009003ff0075a7 */ /* 0x000e640008001105 */
[----:B-1----:R-:W-:Y:S05]  /*3030*/  @!P0 BRA `(.L_x_56) ;  /* 0x0000008c00608947 */ /* 0x002fea0003800000 */
.L_x_55:
[----:B------:R-:W-:-:S04]  /*3040*/  UIADD3 UR4, UPT, UPT, UR6, 0x1, URZ ;  /* 0x0000000106047890 */ /* 0x000fc8000fffe0ff */
[----:B------:R-:W-:-:S04]  /*3050*/  UISETP.NE.AND UP0, UPT, UR4, 0x2, UPT ;  /* 0x000000020400788c */ /* 0x000fc8000bf05270 */
[----:B------:R-:W-:Y:S02]  /*3060*/  USEL UR7, URZ, 0x1, UP0 ;  /* 0x00000001ff077887 */ /* 0x000fe40008000000 */
[----:B------:R-:W-:-:S04]  /*3070*/  USEL UR4, UR4, URZ, UP0 ;  /* 0x000000ff04047287 */ /* 0x000fc80008000000 */
[----:B------:R-:W-:Y:S01]  /*3080*/  ULEA UR4, UR4, UR45, 0x3 ;  /* 0x0000002d04047291 */ /* 0x000fe2000f8e18ff */
[----:B-1----:R-:W-:-:S04]  /*3090*/  LOP3.LUT R3, R12, UR7, RZ, 0x3c, !PT ;  /* 0x000000070c037c12 */ /* 0x002fc8000f8e3cff */
[----:B------:R-:W-:-:S04]  /*30a0*/  SHF.L.U32 R0, R3, 0x1f, RZ ;  /* 0x0000001f03007819 */ /* 0x000fc800000006ff */
[----:B------:R-:W1:Y:S02]  /*30b0*/  SYNCS.PHASECHK.TRANS64 P0, [UR4+0x90], R0 ;  /* 0x00009000ff0075a7 */ /* 0x000e640008001004 */
[----:B-1-3--:R-:W-:Y:S05]  /*30c0*/  @P0 EXIT ;  /* 0x000000000000094d */ /* 0x00afea0003800000 */
[----:B------:R-:W-:Y:S02]  /*30d0*/  SHF.L.U32 R3, R3, 0x1f, RZ ;  /* 0x0000001f03037819 */ /* 0x000fe400000006ff */
[----:B------:R-:W-:-:S07]  /*30e0*/  MOV R0, UR4 ;  /* 0x0000000400007c02 */ /* 0x000fce0008000f00 */
.L_x_57:
[----:B-1----:R1:W2:Y:S02]  /*30f0*/  SYNCS.PHASECHK.TRANS64.TRYWAIT P0, [R0+URZ+0x90], R3 ;  /* 0x00009003000075a7 */ /* 0x0022a400080011ff */
[----:B--2---:R-:W-:Y:S05]  /*3100*/  @!P0 NANOSLEEP.SYNCS 0x989680 ;  /* 0x009896800000895d */ /* 0x004fea0003900000 */
[----:B------:R-:W2:Y:S02]  /*3110*/  @!P0 SYNCS.PHASECHK.TRANS64 P0, [R0+URZ+0x90], R3 ;  /* 0x00009003000085a7 */ /* 0x000ea400080010ff */
[----:B--2---:R-:W-:Y:S05]  /*3120*/  @P0 EXIT ;  /* 0x000000000000094d */ /* 0x004fea0003800000 */
[----:B------:R-:W-:Y:S05]  /*3130*/  BRA `(.L_x_57) ;  /* 0xfffffffc00ec7947 */ /* 0x000fea000383ffff */
.L_x_50:
[----:B------:R-:W-:Y:S05]  /*3140*/  BRA.U UP3, `(.L_x_58) ;  /* 0x0000001103f07547 */ /* 0x000fea000b800000 */
[----:B------:R-:W-:Y:S01]  /*3150*/  UMOV UR4, 0x40 ;  /* 0x0000004000047882 */ /* 0x000fe20000000000 */
[----:B------:R-:W-:Y:S01]  /*3160*/  NOP ;  /* 0x0000000000007918 */ /* 0x000fe20000000000 */
[----:B------:R-:W-:Y:S01]  /*3170*/  ULEA UR4, UR45, UR4, 0x18 ;  /* 0x000000042d047291 */ /* 0x000fe2000f8ec0ff */
[----:B------:R-:W-:Y:S02]  /*3180*/  UMOV UR5, 0x400 ;  /* 0x0000040000057882 */ /* 0x000fe40000000000 */
[----:B------:R-:W-:-:S06]  /*3190*/  ULEA UR45, UR45, UR5, 0x18 ;  /* 0x000000052d2d7291 */ /* 0x000fcc000f8ec0ff */
[----:B------:R-:W1:Y:S02]  /*31a0*/  LDS.U8 R2, [UR4+0x1c] ;  /* 0x00001c04ff027984 */ /* 0x000e640008000000 */
[----:B-1----:R-:W-:-:S13]  /*31b0*/  ISETP.NE.AND P0, PT, R2, RZ, PT ;  /* 0x000000ff0200720c */ /* 0x002fda0003f05270 */
[----:B------:R-:W-:Y:S05]  /*31c0*/  @P0 BRA `(.L_x_59) ;  /* 0x0000000000580947 */ /* 0x000fea0003800000 */
[----:B------:R-:W-:-:S13]  /*31d0*/  ELECT P0, URZ, PT ;  /* 0x0000000000ff782f */ /* 0x000fda0003800000 */
[----:B------:R-:W-:Y:S05]  /*31e0*/  @!P0 BRA `(.L_x_60) ;  /* 0x0000000000608947 */ /* 0x000fea0003800000 */
[----:B------:R-:W-:Y:S01]  /*31f0*/  UMOV UR5, 0x10 ;  /* 0x0000001000057882 */ /* 0x000fe20000000000 */
[----:B------:R-:W-:Y:S01]  /*3200*/  HFMA2 R2, -RZ, RZ, 0, 5.9604644775390625e-08 ;  /* 0x00000001ff027431 */ /* 0x000fe200000001ff */
[----:B------:R-:W-:-:S03]  /*3210*/  MOV R3, 0xffff ;  /* 0x0000ffff00037802 */ /* 0x000fc60000000f00 */
[----:B------:R-:W-:Y:S04]  /*3220*/  DEPBAR.LE SB1, 0x36 ;  /* 0x00009d800000791a */ /* 0x000fe80000000000 */
[----:B------:R-:W1:Y:S02]  /*3230*/  UTCATOMSWS.FIND_AND_SET.ALIGN UP0, UR5, UR5 ;  /* 0x00000005000575e3 */ /* 0x000e640008000800 */
[----:B-1----:R-:W-:Y:S01]  /*3240*/  MOV R4, UR5 ;  /* 0x0000000500047c02 */ /* 0x002fe20008000f00 */
[----:B------:R-:W-:Y:S06]  /*3250*/  BRA.U UP0, `(.L_x_61) ;  /* 0x0000000100187547 */ /* 0x000fec000b800000 */
.L_x_62:
[----:B------:R-:W-:Y:S05]  /*3260*/  NANOSLEEP 0x64 ;  /* 0x000000640000795d */ /* 0x000fea0003800000 */
[----:B------:R-:W-:-:S05]  /*3270*/  UMOV UR5, 0x10 ;  /* 0x0000001000057882 */ /* 0x000fca0000000000 */
[----:B------:R-:W-:Y:S04]  /*3280*/  DEPBAR.LE SB1, 0x36 ;  /* 0x00009d800000791a */ /* 0x000fe80000000000 */
[----:B------:R-:W1:Y:S02]  /*3290*/  UTCATOMSWS.FIND_AND_SET.ALIGN UP0, UR5, UR5 ;  /* 0x00000005000575e3 */ /* 0x000e640008000800 */
[----:B-1----:R-:W-:Y:S01]  /*32a0*/  MOV R4, UR5 ;  /* 0x0000000500047c02 */ /* 0x002fe20008000f00 */
[----:B------:R-:W-:Y:S05]  /*32b0*/  BRA.U !UP0, `(.L_x_62) ;  /* 0xfffffffd08e87547 */ /* 0x000fea000b83ffff */
.L_x_61:
[-C--:B------:R-:W-:Y:S02]  /*32c0*/  SHF.L.U32 R3, R3, R4.reuse, RZ ;  /* 0x0000000403037219 */ /* 0x080fe400000006ff */
[----:B------:R-:W-:Y:S01]  /*32d0*/  SHF.L.U32 R2, R2, R4, RZ ;  /* 0x0000000402027219 */ /* 0x000fe200000006ff */
[----:B------:R-:W-:Y:S02]  /*32e0*/  IMAD.SHL.U32 R4, R4, 0x20, RZ ;  /* 0x0000002004047824 */ /* 0x000fe400078e00ff */
[----:B------:R1:W-:Y:S04]  /*32f0*/  ATOMS.OR RZ, [UR4+0x14], R3 ;  /* 0x00001403ffff798c */ /* 0x0003e8000b000004 */
[----:B------:R1:W-:Y:S04]  /*3300*/  ATOMS.OR RZ, [UR4+0x18], R2 ;  /* 0x00001802ffff798c */ /* 0x0003e8000b000004 */
[----:B------:R1:W-:Y:S01]  /*3310*/  STS [UR45+0x100], R4 ;  /* 0x00010004ff007988 */ /* 0x0003e2000800082d */
[----:B------:R-:W-:Y:S05]  /*3320*/  BRA `(.L_x_60) ;  /* 0x0000000000107947 */ /* 0x000fea0003800000 */
.L_x_59:
[----:B------:R-:W-:-:S05]  /*3330*/  MOV R2, 0xffffffff ;  /* 0xffffffff00027802 */ /* 0x000fca0000000f00 */
[----:B------:R1:W-:Y:S02]  /*3340*/  STS [UR45+0x100], R2 ;  /* 0x00010002ff007988 */ /* 0x0003e4000800082d */
[----:B-1----:R-:W-:Y:S02]  /*3350*/  MOV R2, 0x3370 ;  /* 0x0000337000027802 */ /* 0x002fe40000000f00 */
[----:B---3-5:R-:W-:Y:S05]  /*3360*/  CALL.REL.NOINC `($__internal_1_$__cuda_sm10x_tcgen05_guardrail_trap_phase_invalid_during_alloc) ;  /* 0x0000009000807944 */ /* 0x028fea0003c00000 */
.L_x_60:
[----:B------:R-:W-:Y:S05]  /*3370*/  WARPSYNC.ALL ;  /* 0x0000000000007948 */ /* 0x000fea0003800000 */
[----:B------:R-:W2:Y:S01]  /*3380*/  S2UR UR13, SR_CgaCtaId ;  /* 0x00000000000d79c3 */ /* 0x000ea20000008800 */
[----:B------:R-:W-:Y:S01]  /*3390*/  UMOV UR4, 0x400 ;  /* 0x0000040000047882 */ /* 0x000fe20000000000 */
[----:B------:R-:W-:-:S06]  /*33a0*/  NOP ;  /* 0x0000000000007918 */ /* 0x000fcc0000000000 */
[----:B------:R-:W-:Y:S06]  /*33b0*/  BAR.ARV 0x6, 0xa0 ;  /* 0x0182800000007b1d */ /* 0x000fec0000002000 */
[----:B------:R-:W4:Y:S01]  /*33c0*/  LDCU UR5, c[0x0][0x38c] ;  /* 0x00007180ff0577ac */ /* 0x000f220008000800 */
[----:B------:R-:W-:Y:S01]  /*33d0*/  CS2R R8, SRZ ;  /* 0x0000000000087805 */ /* 0x000fe2000001ff00 */
[----:B-1----:R-:W-:Y:S01]  /*33e0*/  IMAD.MOV.U32 R3, RZ, RZ, RZ ;  /* 0x000000ffff037224 */ /* 0x002fe200078e00ff */
[----:B------:R-:W-:Y:S01]  /*33f0*/  UMOV UR22, 0x1 ;  /* 0x0000000100167882 */ /* 0x000fe20000000000 */
[----:B------:R-:W-:Y:S01]  /*3400*/  UMOV UR25, URZ ;  /* 0x000000ff00197c82 */ /* 0x000fe20008000000 */
[----:B------:R-:W-:Y:S01]  /*3410*/  UMOV UR36, URZ ;  /* 0x000000ff00247c82 */ /* 0x000fe20008000000 */
[----:B------:R-:W-:Y:S01]  /*3420*/  UMOV UR32, URZ ;  /* 0x000000ff00207c82 */ /* 0x000fe20008000000 */
[----:B------:R-:W-:Y:S01]  /*3430*/  UMOV UR30, URZ ;  /* 0x000000ff001e7c82 */ /* 0x000fe20008000000 */
[----:B------:R-:W-:Y:S01]  /*3440*/  UMOV UR28, URZ ;  /* 0x000000ff001c7c82 */ /* 0x000fe20008000000 */
[----:B--2---:R-:W-:Y:S01]  /*3450*/  ULEA UR13, UR13, UR4, 0x18 ;  /* 0x000000040d0d7291 */ /* 0x004fe2000f8ec0ff */
[----:B------:R-:W1:Y:S03]  /*3460*/  LDCU UR4, c[0x0][0x38c] ;  /* 0x00007180ff0477ac */ /* 0x000e660008000800 */
[----:B------:R-:W-:-:S02]  /*3470*/  UIADD3 UR17, UPT, UPT, UR13, 0x10800, URZ ;  /* 0x000108000d117890 */ /* 0x000fc4000fffe0ff */
[----:B----4-:R-:W-:-:S03]  /*3480*/  UISETP.GE.AND UP0, UPT, UR5, 0x1, UPT ;  /* 0x000000010500788c */ /* 0x010fc6000bf06270 */
[----:B------:R-:W2:Y:S01]  /*3490*/  LDS R2, [UR13+0x100] ;  /* 0x0001000dff027984 */ /* 0x000ea20008000800 */
[----:B------:R-:W-:Y:S02]  /*34a0*/  UISETP.GE.U32.AND UP3, UPT, UR5, 0x81, UPT ;  /* 0x000000810500788c */ /* 0x000fe4000bf66070 */
[----:B------:R-:W-:Y:S02]  /*34b0*/  UIADD3 UR18, UPT, UPT, UR13, 0x1c800, URZ ;  /* 0x0001c8000d127890 */ /* 0x000fe4000fffe0ff */
[----:B------:R-:W-:Y:S02]  /*34c0*/  UIADD3 UR19, UPT, UPT, UR13, 0x34800, URZ ;  /* 0x000348000d137890 */ /* 0x000fe4000fffe0ff */
[----:B------:R-:W-:Y:S02]  /*34d0*/  UIADD3 UR20, UPT, UPT, UR13, 0x34e00, URZ ;  /* 0x00034e000d147890 */ /* 0x000fe4000fffe0ff */
[----:B------:R-:W-:Y:S02]  /*34e0*/  USHF.R.U32.HI UR17, URZ, 0x4, UR17 ;  /* 0x00000004ff117899 */ /* 0x000fe40008011611 */
[----:B-1----:R-:W-:-:S02]  /*34f0*/  UIADD3 UR4, UPT, UPT, UR4, 0x7f, URZ ;  /* 0x0000007f04047890 */ /* 0x002fc4000fffe0ff */
[----:B------:R-:W-:Y:S02]  /*3500*/  USHF.R.U32.HI UR18, URZ, 0x4, UR18 ;  /* 0x00000004ff127899 */ /* 0x000fe40008011612 */
[----:B------:R-:W-:Y:S02]  /*3510*/  USHF.R.S32.HI UR12, URZ, 0x1f, UR4 ;  /* 0x0000001fff0c7899 */ /* 0x000fe40008011404 */
[----:B------:R-:W-:Y:S02]  /*3520*/  USHF.R.U32.HI UR19, URZ, 0x4, UR19 ;  /* 0x00000004ff137899 */ /* 0x000fe40008011613 */
[----:B------:R-:W-:Y:S02]  /*3530*/  ULEA.HI UR12, UR12, UR4, URZ, 0x7 ;  /* 0x000000040c0c7291 */ /* 0x000fe4000f8f38ff */
[----:B------:R-:W-:Y:S02]  /*3540*/  USHF.R.U32.HI UR20, URZ, 0x4, UR20 ;  /* 0x00000004ff147899 */ /* 0x000fe40008011614 */
[----:B------:R-:W-:-:S02]  /*3550*/  ULOP3.LUT UR17, UR17, 0x3fff, URZ, 0xc0, !UPT ;  /* 0x00003fff11117892 */ /* 0x000fc4000f8ec0ff */
[----:B------:R-:W-:Y:S02]  /*3560*/  ULOP3.LUT UR18, UR18, 0x3fff, URZ, 0xc0, !UPT ;  /* 0x00003fff12127892 */ /* 0x000fe4000f8ec0ff */
[----:B------:R-:W-:Y:S02]  /*3570*/  ULOP3.LUT UR19, UR19, 0x3fff, URZ, 0xc0, !UPT ;  /* 0x00003fff13137892 */ /* 0x000fe4000f8ec0ff */
[----:B------:R-:W-:Y:S02]  /*3580*/  ULOP3.LUT UR20, UR20, 0x3fff, URZ, 0xc0, !UPT ;  /* 0x00003fff14147892 */ /* 0x000fe4000f8ec0ff */
[----:B------:R-:W-:Y:S02]  /*3590*/  USHF.R.S32.HI UR12, URZ, 0x7, UR12 ;  /* 0x00000007ff0c7899 */ /* 0x000fe4000801140c */
[----:B------:R-:W-:Y:S02]  /*35a0*/  UIADD3 UR21, UPT, UPT, UR13, 0xa0, URZ ;  /* 0x000000a00d157890 */ /* 0x000fe4000fffe0ff */
[----:B------:R-:W-:-:S02]  /*35b0*/  ULOP3.LUT UR17, UR17, 0x10000, URZ, 0xfc, !UPT ;  /* 0x0001000011117892 */ /* 0x000fc4000f8efcff */
[----:B------:R-:W-:Y:S02]  /*35c0*/  ULOP3.LUT UR18, UR18, 0x10000, URZ, 0xfc, !UPT ;  /* 0x0001000012127892 */ /* 0x000fe4000f8efcff */
[----:B------:R-:W-:Y:S01]  /*35d0*/  ULOP3.LUT UR19, UR19, 0x10000, URZ, 0xfc, !UPT ;  /* 0x0001000013137892 */ /* 0x000fe2000f8efcff */
[----:B--2---:R-:W-:Y:S01]  /*35e0*/  R2UR UR27, R2 ;  /* 0x00000000021b72ca */ /* 0x004fe200000e0000 */
[----:B------:R-:W-:Y:S02]  /*35f0*/  ULOP3.LUT UR20, UR20, 0x10000, URZ, 0xfc, !UPT ;  /* 0x0001000014147892 */ /* 0x000fe4000f8efcff */
[----:B------:R-:W-:-:S10]  /*3600*/  UIADD3 UR26, UPT, UPT, UR12, -0x1, URZ ;  /* 0xffffffff0c1a7890 */ /* 0x000fd4000fffe0ff */
[----:B------:R-:W-:Y:S02]  /*3610*/  UIADD3 UR10, UPT, UPT, UR27, 0x1c0, URZ ;  /* 0x000001c01b0a7890 */ /* 0x000fe4000fffe0ff */
[----:B------:R-:W-:Y:S02]  /*3620*/  UIADD3 UR8, UPT, UPT, UR27, 0x400001c0, URZ ;  /* 0x400001c01b087890 */ /* 0x000fe4000fffe0ff */
[----:B------:R-:W-:Y:S02]  /*3630*/  UIADD3 UR6, UPT, UPT, UR27, -0x7ffffe40, URZ ;  /* 0x800001c01b067890 */ /* 0x000fe4000fffe0ff */
[----:B------:R-:W-:Y:S02]  /*3640*/  UIADD3 UR4, UPT, UPT, UR27, -0x3ffffe40, URZ ;  /* 0xc00001c01b047890 */ /* 0x000fe4000fffe0ff */
[----:B------:R-:W-:Y:S02]  /*3650*/  UIADD3 UR11, UPT, UPT, UR27, 0x1c4, URZ ;  /* 0x000001c41b0b7890 */ /* 0x000fe4000fffe0ff */
[----:B------:R-:W-:-:S02]  /*3660*/  UIADD3 UR9, UPT, UPT, UR27, 0x400001c4, URZ ;  /* 0x400001c41b097890 */ /* 0x000fc4000fffe0ff */
[----:B------:R-:W-:Y:S02]  /*3670*/  UIADD3 UR7, UPT, UPT, UR27, -0x7ffffe3c, URZ ;  /* 0x800001c41b077890 */ /* 0x000fe4000fffe0ff */
[----:B------:R-:W-:Y:S02]  /*3680*/  UIADD3 UR5, UPT, UPT, UR27, -0x3ffffe3c, URZ ;  /* 0xc00001c41b057890 */ /* 0x000fe4000fffe0ff */
[----:B------:R-:W-:Y:S02]  /*3690*/  USHF.R.U32.HI UR51, URZ, 0x11, UR10 ;  /* 0x00000011ff337899 */ /* 0x000fe4000801160a */
[----:B------:R-:W-:Y:S02]  /*36a0*/  USHF.R.U32.HI UR49, URZ, 0x11, UR8 ;  /* 0x00000011ff317899 */ /* 0x000fe40008011608 */
[----:B------:R-:W-:Y:S02]  /*36b0*/  USHF.R.U32.HI UR47, URZ, 0x11, UR6 ;  /* 0x00000011ff2f7899 */ /* 0x000fe40008011606 */
[----:B------:R-:W-:-:S02]  /*36c0*/  USHF.R.U32.HI UR45, URZ, 0x11, UR4 ;  /* 0x00000011ff2d7899 */ /* 0x000fc40008011604 */
[----:B------:R-:W-:Y:S02]  /*36d0*/  USHF.R.U32.HI UR50, URZ, 0x1a, UR11 ;  /* 0x0000001aff327899 */ /* 0x000fe4000801160b */
[----:B------:R-:W-:Y:S02]  /*36e0*/  USHF.R.U32.HI UR48, URZ, 0x1a, UR9 ;  /* 0x0000001aff307899 */ /* 0x000fe40008011609 */
[----:B------:R-:W-:Y:S02]  /*36f0*/  USHF.R.U32.HI UR46, URZ, 0x1a, UR7 ;  /* 0x0000001aff2e7899 */ /* 0x000fe40008011607 */
[----:B---3--:R-:W-:Y:S02]  /*3700*/  USHF.R.U32.HI UR44, URZ, 0x1a, UR5 ;  /* 0x0000001aff2c7899 */ /* 0x008fe40008011605 */
[----:B------:R-:W-:Y:S02]  /*3710*/  ULOP3.LUT UR51, UR51, 0x6000, URZ, 0xc0, !UPT ;  /* 0x0000600033337892 */ /* 0x000fe4000f8ec0ff */
[----:B------:R-:W-:-:S02]  /*3720*/  ULOP3.LUT UR49, UR49, 0x6000, URZ, 0xc0, !UPT ;  /* 0x0000600031317892 */ /* 0x000fc4000f8ec0ff */
[----:B------:R-:W-:Y:S02]  /*3730*/  ULOP3.LUT UR47, UR47, 0x6000, URZ, 0xc0, !UPT ;  /* 0x000060002f2f7892 */ /* 0x000fe4000f8ec0ff */
[----:B------:R-:W-:Y:S02]  /*3740*/  ULOP3.LUT UR45, UR45, 0x6000, URZ, 0xc0, !UPT ;  /* 0x000060002d2d7892 */ /* 0x000fe4000f8ec0ff */
[----:B------:R-:W-:Y:S02]  /*3750*/  ULOP3.LUT UR50, UR50, 0x30, URZ, 0xc0, !UPT ;  /* 0x0000003032327892 */ /* 0x000fe4000f8ec0ff */
[----:B------:R-:W-:Y:S02]  /*3760*/  ULOP3.LUT UR48, UR48, 0x30, URZ, 0xc0, !UPT ;  /* 0x0000003030307892 */ /* 0x000fe4000f8ec0ff */
[----:B------:R-:W-:Y:S02]  /*3770*/  ULOP3.LUT UR46, UR46, 0x30, URZ, 0xc0, !UPT ;  /* 0x000000302e2e7892 */ /* 0x000fe4000f8ec0ff */
[----:B------:R-:W-:-:S02]  /*3780*/  ULOP3.LUT UR44, UR44, 0x30, URZ, 0xc0, !UPT ;  /* 0x000000302c2c7892 */ /* 0x000fc4000f8ec0ff */
[----:B------:R-:W-:Y:S02]  /*3790*/  ULOP3.LUT UR51, UR51, 0x8c0, URZ, 0xfc, !UPT ;  /* 0x000008c033337892 */ /* 0x000fe4000f8efcff */
[----:B------:R-:W-:Y:S02]  /*37a0*/  ULOP3.LUT UR49, UR49, 0x8c0, URZ, 0xfc, !UPT ;  /* 0x000008c031317892 */ /* 0x000fe4000f8efcff */
[----:B------:R-:W-:Y:S02]  /*37b0*/  ULOP3.LUT UR47, UR47, 0x8c0, URZ, 0xfc, !UPT ;  /* 0x000008c02f2f7892 */ /* 0x000fe4000f8efcff */
[----:B------:R-:W-:Y:S02]  /*37c0*/  ULOP3.LUT UR45, UR45, 0x8c0, URZ, 0xfc, !UPT ;  /* 0x000008c02d2d7892 */ /* 0x000fe4000f8efcff */
[----:B------:R-:W-:Y:S02]  /*37d0*/  UPRMT UR51, UR50, 0x5410, UR51 ;  /* 0x0000541032337896 */ /* 0x000fe40008000033 */
[----:B------:R-:W-:-:S02]  /*37e0*/  UPRMT UR49, UR48, 0x5410, UR49 ;  /* 0x0000541030317896 */ /* 0x000fc40008000031 */
[----:B------:R-:W-:Y:S02]  /*37f0*/  UPRMT UR47, UR46, 0x5410, UR47 ;  /* 0x000054102e2f7896 */ /* 0x000fe4000800002f */
[----:B------:R-:W-:Y:S01]  /*3800*/  UPRMT UR45, UR44, 0x5410, UR45 ;  /* 0x000054102c2d7896 */ /* 0x000fe2000800002d */
[----:B------:R-:W-:Y:S01]  /*3810*/  UMOV UR50, URZ ;  /* 0x000000ff00327c82 */ /* 0x000fe20008000000 */
[----:B------:R-:W-:Y:S01]  /*3820*/  UMOV UR48, URZ ;  /* 0x000000ff00307c82 */ /* 0x000fe20008000000 */
[----:B------:R-:W-:Y:S01]  /*3830*/  UMOV UR46, URZ ;  /* 0x000000ff002e7c82 */ /* 0x000fe20008000000 */
[----:B------:R-:W-:Y:S01]  /*3840*/  UMOV UR44, URZ ;  /* 0x000000ff002c7c82 */ /* 0x000fe20008000000 */
[----:B------:R-:W-:Y:S01]  /*3850*/  UMOV UR37, UR51 ;  /* 0x0000003300257c82 */ /* 0x000fe20008000000 */
[----:B------:R-:W-:Y:S01]  /*3860*/  UMOV UR33, UR49 ;  /* 0x0000003100217c82 */ /* 0x000fe20008000000 */
[----:B------:R-:W-:Y:S01]  /*3870*/  UMOV UR31, UR47 ;  /* 0x0000002f001f7c82 */ /* 0x000fe20008000000 */
[----:B------:R-:W-:-:S05]  /*3880*/  UMOV UR29, UR45 ;  /* 0x0000002d001d7c82 */ /* 0x000fca0008000000 */
.L_x_72:
[C---:B------:R-:W-:Y:S02]  /*3890*/  LEA R2, R9.reuse, UR13, 0x3 ;  /* 0x0000000d09027c11 */ /* 0x040fe4000f8e18ff */
[----:B------:R-:W-:Y:S02]  /*38a0*/  SHF.L.U32 R5, R8, 0x1f, RZ ;  /* 0x0000001f08057819 */ /* 0x000fe400000006ff */
[----:B------:R-:W-:Y:S02]  /*38b0*/  LEA R4, R9, UR13, 0x4 ;  /* 0x0000000d09047c11 */ /* 0x000fe4000f8e20ff */
[----:B-1----:R-:W1:Y:S02]  /*38c0*/  SYNCS.PHASECHK.TRANS64.TRYWAIT P0, [R2+URZ+0x80], R5 ;  /* 0x00008005020075a7 */ /* 0x002e6400080011ff */
[----:B-1----:R-:W-:Y:S05]  /*38d0*/  @!P0 BRA `(.L_x_63) ;  /* 0x0000008400508947 */ /* 0x002fea0003800000 */
.L_x_155:
[----:B-1----:R-:W1:Y:S01]  /*38e0*/  LDS.128 R4, [R4+0xe0] ;  /* 0x0000e00004047984 */ /* 0x002e620000000c00 */
[----:B------:R-:W-:Y:S01]  /*38f0*/  VIADD R2, R2, 0x90 ;  /* 0x0000009002027836 */ /* 0x000fe20000000000 */
[----:B------:R-:W-:Y:S01]  /*3900*/  ULOP3.LUT UR16, UR22, 0x1, URZ, 0x3c, !UPT ;  /* 0x0000000116107892 */ /* 0x000fe2000f8e3cff */
[----:B------:R-:W-:Y:S01]  /*3910*/  VIADD R9, R9, 0x1 ;  /* 0x0000000109097836 */ /* 0x000fe20000000000 */
[----:B------:R-:W-:Y:S01]  /*3920*/  @!PT LDS RZ, [RZ] ;  /* 0x00000000fffff984 */ /* 0x000fe20000000800 */
[----:B------:R-:W-:Y:S01]  /*3930*/  @!PT LDS RZ, [RZ] ;  /* 0x00000000fffff984 */ /* 0x000fe20000000800 */
[----:B------:R-:W-:Y:S01]  /*3940*/  @!PT LDS RZ, [RZ] ;  /* 0x00000000fffff984 */ /* 0x000fe20000000800 */
[----:B------:R-:W-:Y:S01]  /*3950*/  @!PT LDS RZ, [RZ] ;  /* 0x00000000fffff984 */ /* 0x000fe20000000800 */
[----:B------:R2:W-:Y:S06]  /*3960*/  MEMBAR.ALL.CTA ;  /* 0x0000000000007992 */ /* 0x0005ec0000008000 */
[----:B--2---:R-:W2:Y:S01]  /*3970*/  FENCE.VIEW.ASYNC.S ;  /* 0x00000000000073c6 */ /* 0x004ea20000000000 */
[----:B------:R-:W-:Y:S01]  /*3980*/  UMOV UR35, 0x1 ;  /* 0x0000000100237882 */ /* 0x000fe20000000000 */
[----:B------:R-:W-:Y:S01]  /*3990*/  PRMT R2, RZ, 0x654, R2 ;  /* 0x00000654ff027816 */ /* 0x000fe20000000002 */
[----:B------:R-:W-:Y:S01]  /*39a0*/  UIMAD UR15, UR16, 0xc0, UR27 ;  /* 0x000000c0100f78a4 */ /* 0x000fe2000f8e021b */
[----:B------:R-:W-:Y:S01]  /*39b0*/  UMOV UR23, UR12 ;  /* 0x0000000c00177c82 */ /* 0x000fe20008000000 */
[----:B------:R-:W-:Y:S01]  /*39c0*/  UMOV UR24, URZ ;  /* 0x000000ff00187c82 */ /* 0x000fe20008000000 */
[----:B--2---:R2:W-:Y:S01]  /*39d0*/  SYNCS.ARRIVE.TRANS64.RED.A1T0 RZ, [R2+URZ], RZ ;  /* 0x000000ff02ff79a7 */ /* 0x0045e200081004ff */
[----:B-1----:R-:W-:Y:S01]  /*39e0*/  LOP3.LUT P2, RZ, R6, 0x1, RZ, 0xc0, !PT ;  /* 0x0000000106ff7812 */ /* 0x002fe2000784c0ff */
[----:B--2---:R-:W-:-:S12]  /*39f0*/  BRA.U !UP0, `(.L_x_64) ;  /* 0x0000000108ec7547 */ /* 0x004fd8000b800000 */
[----:B------:R-:W-:Y:S01]  /*3a00*/  ULEA UR23, UR25, UR13, 0x3 ;  /* 0x0000000d19177291 */ /* 0x000fe2000f8e18ff */
[----:B------:R-:W-:-:S08]  /*3a10*/  SHF.L.U32 R5, R3, 0x1f, RZ ;  /* 0x0000001f03057819 */ /* 0x000fd000000006ff */
[----:B------:R-:W1:Y:S02]  /*3a20*/  SYNCS.PHASECHK.TRANS64.TRYWAIT P0, [UR23], R5 ;  /* 0x00000005ff0075a7 */ /* 0x000e640008001117 */
[----:B-1----:R-:W-:Y:S05]  /*3a30*/  @P0 BRA `(.L_x_65) ;  /* 0x0000000000080947 */ /* 0x002fea0003800000 */
[----:B------:R-:W1:Y:S02]  /*3a40*/  SYNCS.PHASECHK.TRANS64.TRYWAIT P0, [UR23], R5 ;  /* 0x00000005ff0075a7 */ /* 0x000e640008001117 */
[----:B-1----:R-:W-:Y:S05]  /*3a50*/  @!P0 BRA `(.L_x_66) ;  /* 0x0000008400048947 */ /* 0x002fea0003800000 */
.L_x_65:
[----:B------:R-:W-:Y:S01]  /*3a60*/  UIADD3 UR14, UPT, UPT, UR25, 0x1, URZ ;  /* 0x00000001190e7890 */ /* 0x000fe2000fffe0ff */
[----:B------:R-:W-:Y:S01]  /*3a70*/  PLOP3.LUT P1, PT, PT, PT, UP3, 0x80, 0x8 ;  /* 0x000000000008781c */ /* 0x000fe20003f2f038 */
[----:B------:R-:W-:Y:S01]  /*3a80*/  ULEA UR38, UR25, UR20, 0x6 ;  /* 0x0000001419267291 */ /* 0x000fe2000f8e30ff */
[----:B-1----:R-:W-:Y:S01]  /*3a90*/  IMAD.U32 R2, RZ, RZ, UR22 ;  /* 0x00000016ff027e24 */ /* 0x002fe2000f8e00ff */
[----:B------:R-:W-:Y:S02]  /*3aa0*/  UISETP.NE.AND UP1, UPT, UR14, 0x3, UPT ;  /* 0x000000030e00788c */ /* 0x000fe4000bf25270 */
[----:B------:R-:W-:Y:S02]  /*3ab0*/  ULEA UR40, UR25, UR19, 0x5 ;  /* 0x0000001319287291 */ /* 0x000fe4000f8e28ff */
[----:B------:R-:W-:Y:S01]  /*3ac0*/  USEL UR34, URZ, 0x1, UP1 ;  /* 0x00000001ff227887 */ /* 0x000fe20008800000 */
[----:B------:R-:W-:Y:S01]  /*3ad0*/  SHF.L.U32 R5, R2, 0x1f, RZ ;  /* 0x0000001f02057819 */ /* 0x000fe200000006ff */
[----:B------:R-:W-:-:S02]  /*3ae0*/  USEL UR14, UR14, URZ, UP1 ;  /* 0x000000ff0e0e7287 */ /* 0x000fc40008800000 */
[----:B------:R-:W-:Y:S02]  /*3af0*/  UIADD3 UR42, UPT, UPT, UR38, 0x20, URZ ;  /* 0x00000020262a7890 */ /* 0x000fe4000fffe0ff */
[----:B------:R-:W-:Y:S01]  /*3b00*/  @UP3 ULEA UR24, UR14, UR13, 0x3 ;  /* 0x0000000d0e183291 */ /* 0x000fe2000f8e18ff */
[----:B------:R-:W-:Y:S01]  /*3b10*/  LOP3.LUT R3, R3, UR34, RZ, 0x3c, !PT ;  /* 0x0000002203037c12 */ /* 0x000fe2000f8e3cff */
[----:B------:R-:W-:Y:S01]  /*3b20*/  UMOV UR41, 0x4008 ;  /* 0x0000400800297882 */ /* 0x000fe20000000000 */
[----:B------:R-:W-:Y:S01]  /*3b30*/  UMOV UR39, 0x4008 ;  /* 0x0000400800277882 */ /* 0x000fe20000000000 */
[----:B------:R-:W-:Y:S01]  /*3b40*/  UMOV UR43, 0x4008 ;  /* 0x00004008002b7882 */ /* 0x000fe20000000000 */
[----:B------:R-:W-:Y:S01]  /*3b50*/  @P1 SHF.L.U32 R4, R3, 0x1f, RZ ;  /* 0x0000001f03041819 */ /* 0x000fe200000006ff */
[----:B------:R-:W-:-:S03]  /*3b60*/  UMOV UR35, 0x1 ;  /* 0x0000000100237882 */ /* 0x000fc60000000000 */
[----:B------:R-:W1:Y:S01]  /*3b70*/  @P1 SYNCS.PHASECHK.TRANS64.TRYWAIT P0, [UR24], R4 ;  /* 0x00000004ff0015a7 */ /* 0x000e620008001118 */
[----:B------:R2:W-:Y:S01]  /*3b80*/  UTCCP.T.S.4x32dp128bit tmem[UR27+0x1c0], gdesc[UR40] ;  /* 0x0001c0281b0079e7 */ /* 0x0005e20009100000 */
[----:B------:R2:W-:Y:S01]  /*3b90*/  UTCCP.T.S.4x32dp128bit tmem[UR27+0x1c4], gdesc[UR38] ;  /* 0x0001c4261b0079e7 */ /* 0x0005e20009100000 */
[----:B------:R2:W-:Y:S01]  /*3ba0*/  UTCCP.T.S.4x32dp128bit tmem[UR27+0x1c8], gdesc[UR42] ;  /* 0x0001c82a1b0079e7 */ /* 0x0005e20009100000 */
[----:B------:R-:W3:Y:S01]  /*3bb0*/  SYNCS.PHASECHK.TRANS64.TRYWAIT P3, [UR13+0xa8], R5 ;  /* 0x0000a805ff0075a7 */ /* 0x000ee2000806110d */
[----:B-1----:R-:W-:Y:S01]  /*3bc0*/  @P1 VOTEU.ANY UP1, P0 ;  /* 0x0000000000ff1886 */ /* 0x002fe20000020100 */
[----:B------:R-:W-:Y:S01]  /*3bd0*/  @UP3 USEL UR35, URZ, 0x1, !UP1 ;  /* 0x00000001ff233887 */ /* 0x000fe2000c800000 */
[----:B--23--:R-:W-:Y:S11]  /*3be0*/  @!P3 BRA `(.L_x_67) ;  /* 0x0000008000b8b947 */ /* 0x00cff60003800000 */
.L_x_158:
[----:B------:R-:W-:Y:S01]  /*3bf0*/  ELECT P0, URZ, PT ;  /* 0x0000000000ff782f */ /* 0x000fe20003800000 */
[----:B------:R-:W-:Y:S02]  /*3c00*/  ULEA UR24, UR25, UR18, 0xb ;  /* 0x0000001219187291 */ /* 0x000fe4000f8e58ff */
[----:B------:R-:W-:Y:S02]  /*3c10*/  ULEA UR38, UR25, UR17, 0xa ;  /* 0x0000001119267291 */ /* 0x000fe4000f8e50ff */
[----:B------:R-:W-:Y:S02]  /*3c20*/  UIADD3 UR58, UPT, UPT, UR24, 0x2, URZ ;  /* 0x00000002183a7890 */ /* 0x000fe4000fffe0ff */
[----:B------:R-:W-:Y:S02]  /*3c30*/  UIADD3 UR56, UPT, UPT, UR38, 0x2, URZ ;  /* 0x0000000226387890 */ /* 0x000fe4000fffe0ff */
[----:B------:R-:W-:Y:S02]  /*3c40*/  UIADD3 UR54, UPT, UPT, UR24, 0x4, URZ ;  /* 0x0000000418367890 */ /* 0x000fe4000fffe0ff */
[----:B------:R-:W-:-:S02]  /*3c50*/  UIADD3 UR52, UPT, UPT, UR38, 0x4, URZ ;  /* 0x0000000426347890 */ /* 0x000fc4000fffe0ff */
[----:B-1----:R-:W-:Y:S01]  /*3c60*/  @P0 LOP3.LUT R2, R0, 0xffff, RZ, 0xc0, !PT ;  /* 0x0000ffff00020812 */ /* 0x002fe200078ec0ff */
[----:B------:R-:W-:Y:S02]  /*3c70*/  UIADD3 UR40, UPT, UPT, UR38, 0x6, URZ ;  /* 0x0000000626287890 */ /* 0x000fe4000fffe0ff */
[----:B------:R-:W-:Y:S01]  /*3c80*/  UIADD3 UR42, UPT, UPT, UR24, 0x6, URZ ;  /* 0x00000006182a7890 */ /* 0x000fe2000fffe0ff */
[----:B------:R-:W-:Y:S01]  /*3c90*/  @P0 R2UR UR22, R2 ;  /* 0x00000000021602ca */ /* 0x000fe200000e0000 */
[----:B------:R-:W-:Y:S01]  /*3ca0*/  UIADD3 UR34, UPT, UPT, UR23, 0x18, URZ ;  /* 0x0000001817227890 */ /* 0x000fe2000fffe0ff */
[----:B------:R-:W-:Y:S01]  /*3cb0*/  UMOV UR25, 0x40004040 ;  /* 0x4000404000197882 */ /* 0x000fe20000000000 */
[----:B------:R-:W-:Y:S01]  /*3cc0*/  UMOV UR39, 0x40004040 ;  /* 0x4000404000277882 */ /* 0x000fe20000000000 */
[----:B------:R-:W-:Y:S01]  /*3cd0*/  UMOV UR59, 0x40004040 ;  /* 0x40004040003b7882 */ /* 0x000fe20000000000 */
[----:B------:R-:W-:Y:S01]  /*3ce0*/  UMOV UR57, 0x40004040 ;  /* 0x4000404000397882 */ /* 0x000fe20000000000 */
[----:B------:R1:W-:Y:S01]  /*3cf0*/  UTCQMMA gdesc[UR38], gdesc[UR24], tmem[UR15], tmem[UR50], idesc[UR51], tmem[UR10], !UPT ;  /* 0x000a321826007dea */ /* 0x0003e2000f80030f */
[----:B------:R-:W-:Y:S01]  /*3d00*/  UMOV UR55, 0x40004040 ;  /* 0x4000404000377882 */ /* 0x000fe20000000000 */
[----:B------:R-:W-:Y:S01]  /*3d10*/  UMOV UR53, 0x40004040 ;  /* 0x4000404000357882 */ /* 0x000fe20000000000 */
[----:B------:R-:W-:Y:S01]  /*3d20*/  UMOV UR43, 0x40004040 ;  /* 0x40004040002b7882 */ /* 0x000fe20000000000 */
[----:B------:R-:W-:Y:S01]  /*3d30*/  UMOV UR41, 0x40004040 ;  /* 0x4000404000297882 */ /* 0x000fe20000000000 */
[----:B------:R2:W-:Y:S01]  /*3d40*/  UTCQMMA gdesc[UR56], gdesc[UR58], tmem[UR15], tmem[UR48], idesc[UR49], tmem[UR8], UPT ;  /* 0x0008303a38007dea */ /* 0x0005e2000b80030f */
[----:B------:R2:W-:Y:S01]  /*3d50*/  UTCQMMA gdesc[UR52], gdesc[UR54], tmem[UR15], tmem[UR46], idesc[UR47], tmem[UR6], UPT ;  /* 0x00062e3634007dea */ /* 0x0005e2000b80030f */
[----:B------:R2:W-:Y:S01]  /*3d60*/  UTCQMMA gdesc[UR40], gdesc[UR42], tmem[UR15], tmem[UR44], idesc[UR45], tmem[UR4], UPT ;  /* 0x00042c2a28007dea */ /* 0x0005e2000b80030f */
[----:B------:R2:W-:Y:S01]  /*3d70*/  UTCBAR.MULTICAST [UR34], URZ, UR22 ;  /* 0x000000ff220073e9 */ /* 0x0005e20008000816 */
[----:B------:R-:W-:Y:S01]  /*3d80*/  UMOV UR23, UR26 ;  /* 0x0000001a00177c82 */ /* 0x000fe20008000000 */
[----:B-1----:R-:W-:Y:S01]  /*3d90*/  UMOV UR24, 0x1 ;  /* 0x0000000100187882 */ /* 0x002fe20000000000 */
[----:B------:R-:W-:-:S05]  /*3da0*/  UMOV UR25, UR14 ;  /* 0x0000000e00197c82 */ /* 0x000fca0008000000 */
.L_x_64:
[----:B------:R-:W-:-:S09]  /*3db0*/  UISETP.GE.AND UP1, UPT, UR23, 0x1, UPT ;  /* 0x000000011700788c */ /* 0x000fd2000bf26270 */
[----:B------:R-:W-:Y:S05]  /*3dc0*/  BRA.U !UP1, `(.L_x_68) ;  /* 0x0000000109f87547 */ /* 0x000fea000b800000 */
[----:B------:R-:W-:Y:S01]  /*3dd0*/  UIADD3 UR23, UPT, UPT, UR23, -0x1, URZ ;  /* 0xffffffff17177890 */ /* 0x000fe2000fffe0ff */
[----:B--2---:R-:W-:-:S11]  /*3de0*/  UMOV UR22, UR25 ;  /* 0x0000001900167c82 */ /* 0x004fd60008000000 */
.L_x_71:
[----:B------:R-:W-:Y:S02]  /*3df0*/  UISETP.NE.AND UP1, UPT, UR35, URZ, UPT ;  /* 0x000000ff2300728c */ /* 0x000fe4000bf25270 */
[----:B------:R-:W-:Y:S07]  /*3e00*/  ULEA UR14, UR22, UR13, 0x3 ;  /* 0x0000000d160e7291 */ /* 0x000fee000f8e18ff */
[----:B------:R-:W-:Y:S05]  /*3e10*/  BRA.U UP1, `(.L_x_69) ;  /* 0x00000001010c7547 */ /* 0x000fea000b800000 */
[----:B------:R-:W-:Y:S04]  /*3e20*/  SHF.L.U32 R5, R3, 0x1f, RZ ;  /* 0x0000001f03057819 */ /* 0x000fe800000006ff */
[----:B------:R-:W1:Y:S02]  /*3e30*/  SYNCS.PHASECHK.TRANS64.TRYWAIT P0, [UR14], R5 ;  /* 0x00000005ff0075a7 */ /* 0x000e64000800110e */
[----:B-1----:R-:W-:Y:S05]  /*3e40*/  @!P0 BRA `(.L_x_70) ;  /* 0x0000008000388947 */ /* 0x002fea0003800000 */
.L_x_69:
[----:B------:R-:W-:Y:S02]  /*3e50*/  UISETP.NE.AND UP1, UPT, UR23, URZ, UPT ;  /* 0x000000ff1700728c */ /* 0x000fe4000bf25270 */
[----:B------:R-:W-:Y:S01]  /*3e60*/  UIADD3 UR25, UPT, UPT, UR22, 0x1, URZ ;  /* 0x0000000116197890 */ /* 0x000fe2000fffe0ff */
[----:B------:R-:W-:Y:S03]  /*3e70*/  ELECT P3, URZ, PT ;  /* 0x0000000000ff782f */ /* 0x000fe60003860000 */
[----:B------:R-:W-:Y:S01]  /*3e80*/  UISETP.NE.AND UP2, UPT, UR25, 0x3, UPT ;  /* 0x000000031900788c */ /* 0x000fe2000bf45270 */
[----:B------:R-:W-:Y:S01]  /*3e90*/  PLOP3.LUT P1, PT, PT, PT, UP1, 0x80, 0x8 ;  /* 0x000000000008781c */ /* 0x000fe20003f2f018 */
[----:B------:R-:W-:Y:S02]  /*3ea0*/  ULEA UR42, UR22, UR20, 0x6 ;  /* 0x00000014162a7291 */ /* 0x000fe4000f8e30ff */
[----:B------:R-:W-:Y:S02]  /*3eb0*/  USEL UR35, URZ, 0x1, UP2 ;  /* 0x00000001ff237887 */ /* 0x000fe40009000000 */
[----:B------:R-:W-:Y:S02]  /*3ec0*/  USEL UR25, UR25, URZ, UP2 ;  /* 0x000000ff19197287 */ /* 0x000fe40009000000 */
[----:B------:R-:W-:Y:S02]  /*3ed0*/  ULEA UR40, UR22, UR18, 0xb ;  /* 0x0000001216287291 */ /* 0x000fe4000f8e58ff */
[----:B------:R-:W-:Y:S01]  /*3ee0*/  @UP1 ULEA UR34, UR25, UR13, 0x3 ;  /* 0x0000000d19221291 */ /* 0x000fe2000f8e18ff */
[----:B------:R-:W-:Y:S01]  /*3ef0*/  LOP3.LUT R3, R3, UR35, RZ, 0x3c, !PT ;  /* 0x0000002303037c12 */ /* 0x000fe2000f8e3cff */
[----:B------:R-:W-:Y:S01]  /*3f00*/  ULEA UR38, UR22, UR17, 0xa ;  /* 0x0000001116267291 */ /* 0x000fe2000f8e50ff */
[----:B-1----:R-:W-:Y:S01]  /*3f10*/  @P3 LOP3.LUT R2, R0, 0xffff, RZ, 0xc0, !PT ;  /* 0x0000ffff00023812 */ /* 0x002fe200078ec0ff */
[----:B------:R-:W-:Y:S01]  /*3f20*/  ULEA UR52, UR22, UR19, 0x5 ;  /* 0x0000001316347291 */ /* 0x000fe2000f8e28ff */
[----:B------:R-:W-:Y:S01]  /*3f30*/  @P1 SHF.L.U32 R4, R3, 0x1f, RZ ;  /* 0x0000001f03041819 */ /* 0x000fe200000006ff */
[----:B------:R-:W-:Y:S02]  /*3f40*/  UISETP.NE.U32.AND UP2, UPT, UR24, URZ, UPT ;  /* 0x000000ff1800728c */ /* 0x000fe4000bf45070 */
[----:B------:R-:W-:Y:S01]  /*3f50*/  UIADD3 UR66, UPT, UPT, UR42, 0x20, URZ ;  /* 0x000000202a427890 */ /* 0x000fe2000fffe0ff */
[----:B------:R-:W1:Y:S01]  /*3f60*/  @P1 SYNCS.PHASECHK.TRANS64.TRYWAIT P0, [UR34], R4 ;  /* 0x00000004ff0015a7 */ /* 0x000e620008001122 */
[----:B------:R-:W-:Y:S01]  /*3f70*/  UIADD3 UR34, UPT, UPT, UR14, 0x18, URZ ;  /* 0x000000180e227890 */ /* 0x000fe2000fffe0ff */
[----:B------:R-:W-:Y:S01]  /*3f80*/  @P3 R2UR UR14, R2 ;  /* 0x00000000020e32ca */ /* 0x000fe200000e0000 */
[----:B------:R-:W-:Y:S02]  /*3f90*/  UIADD3 UR64, UPT, UPT, UR40, 0x2, URZ ;  /* 0x0000000228407890 */ /* 0x000fe4000fffe0ff */
[----:B------:R-:W-:Y:S02]  /*3fa0*/  UIADD3 UR62, UPT, UPT, UR38, 0x2, URZ ;  /* 0x00000002263e7890 */ /* 0x000fe4000fffe0ff */
[----:B------:R-:W-:Y:S02]  /*3fb0*/  UIADD3 UR60, UPT, UPT, UR40, 0x4, URZ ;  /* 0x00000004283c7890 */ /* 0x000fe4000fffe0ff */
[----:B------:R-:W-:Y:S02]  /*3fc0*/  UIADD3 UR58, UPT, UPT, UR38, 0x4, URZ ;  /* 0x00000004263a7890 */ /* 0x000fe4000fffe0ff */
[----:B------:R-:W-:Y:S02]  /*3fd0*/  UIADD3 UR56, UPT, UPT, UR40, 0x6, URZ ;  /* 0x0000000628387890 */ /* 0x000fe4000fffe0ff */
[----:B------:R-:W-:Y:S02]  /*3fe0*/  UIADD3 UR54, UPT, UPT, UR38, 0x6, URZ ;  /* 0x0000000626367890 */ /* 0x000fe4000fffe0ff */
[----:B------:R-:W-:Y:S02]  /*3ff0*/  UIADD3 UR22, UPT, UPT, UR23, 0x1, URZ ;  /* 0x0000000117167890 */ /* 0x000fe4000fffe0ff */
[----:B------:R-:W-:Y:S01]  /*4000*/  UIADD3 UR23, UPT, UPT, UR23, -0x1, URZ ;  /* 0xffffffff17177890 */ /* 0x000fe2000fffe0ff */
[----:B------:R-:W-:Y:S01]  /*4010*/  UMOV UR53, 0x4008 ;  /* 0x0000400800357882 */ /* 0x000fe20000000000 */
[----:B------:R-:W-:Y:S01]  /*4020*/  UMOV UR43, 0x4008 ;  /* 0x00004008002b7882 */ /* 0x000fe20000000000 */
[----:B------:R3:W-:Y:S01]  /*4030*/  UTCCP.T.S.4x32dp128bit tmem[UR27+0x1c0], gdesc[UR52] ;  /* 0x0001c0341b0079e7 */ /* 0x0007e20009100000 */
[----:B------:R3:W-:Y:S01]  /*4040*/  UTCCP.T.S.4x32dp128bit tmem[UR27+0x1c4], gdesc[UR42] ;  /* 0x0001c42a1b0079e7 */ /* 0x0007e20009100000 */
[----:B------:R-:W-:Y:S01]  /*4050*/  UMOV UR67, 0x4008 ;  /* 0x0000400800437882 */ /* 0x000fe20000000000 */
[----:B------:R-:W-:Y:S01]  /*4060*/  UMOV UR41, 0x40004040 ;  /* 0x4000404000297882 */ /* 0x000fe20000000000 */
[----:B------:R3:W-:Y:S01]  /*4070*/  UTCCP.T.S.4x32dp128bit tmem[UR27+0x1c8], gdesc[UR66] ;  /* 0x0001c8421b0079e7 */ /* 0x0007e20009100000 */
[----:B------:R-:W-:Y:S01]  /*4080*/  UMOV UR39, 0x40004040 ;  /* 0x4000404000277882 */ /* 0x000fe20000000000 */
[----:B------:R-:W-:Y:S01]  /*4090*/  UMOV UR65, 0x40004040 ;  /* 0x4000404000417882 */ /* 0x000fe20000000000 */
[----:B------:R3:W-:Y:S01]  /*40a0*/  UTCQMMA gdesc[UR38], gdesc[UR40], tmem[UR15], tmem[UR36], idesc[UR37], tmem[UR10], UP2 ;  /* 0x000a242826007dea */ /* 0x0007e2000900030f */
[----:B------:R-:W-:Y:S01]  /*40b0*/  UMOV UR63, 0x40004040 ;  /* 0x40004040003f7882 */ /* 0x000fe20000000000 */
[----:B------:R-:W-:Y:S01]  /*40c0*/  UMOV UR61, 0x40004040 ;  /* 0x40004040003d7882 */ /* 0x000fe20000000000 */
[----:B------:R3:W-:Y:S01]  /*40d0*/  UTCQMMA gdesc[UR62], gdesc[UR64], tmem[UR15], tmem[UR32], idesc[UR33], tmem[UR8], UPT ;  /* 0x000820403e007dea */ /* 0x0007e2000b80030f */
[----:B------:R-:W-:Y:S01]  /*40e0*/  UMOV UR59, 0x40004040 ;  /* 0x40004040003b7882 */ /* 0x000fe20000000000 */
[----:B------:R-:W-:Y:S01]  /*40f0*/  UMOV UR57, 0x40004040 ;  /* 0x4000404000397882 */ /* 0x000fe20000000000 */
[----:B------:R3:W-:Y:S01]  /*4100*/  UTCQMMA gdesc[UR58], gdesc[UR60], tmem[UR15], tmem[UR30], idesc[UR31], tmem[UR6], UPT ;  /* 0x00061e3c3a007dea */ /* 0x0007e2000b80030f */
[----:B------:R-:W-:Y:S01]  /*4110*/  UMOV UR55, 0x40004040 ;  /* 0x4000404000377882 */ /* 0x000fe20000000000 */
[----:B------:R-:W-:Y:S01]  /*4120*/  UMOV UR35, 0x1 ;  /* 0x0000000100237882 */ /* 0x000fe20000000000 */
[----:B------:R3:W-:Y:S01]  /*4130*/  UTCQMMA gdesc[UR54], gdesc[UR56], tmem[UR15], tmem[UR28], idesc[UR29], tmem[UR4], UPT ;  /* 0x00041c3836007dea */ /* 0x0007e2000b80030f */
[----:B------:R3:W-:Y:S01]  /*4140*/  UTCBAR.MULTICAST [UR34], URZ, UR14 ;  /* 0x000000ff220073e9 */ /* 0x0007e2000800080e */
[----:B------:R-:W-:Y:S01]  /*4150*/  UMOV UR24, 0x1 ;  /* 0x0000000100187882 */ /* 0x000fe20000000000 */
[----:B-1----:R-:W-:Y:S01]  /*4160*/  @P1 VOTEU.ANY UP2, P0 ;  /* 0x0000000000ff1886 */ /* 0x002fe20000040100 */
[----:B------:R-:W-:Y:S02]  /*4170*/  @UP1 USEL UR35, URZ, 0x1, !UP2 ;  /* 0x00000001ff231887 */ /* 0x000fe4000d000000 */
[----:B------:R-:W-:Y:S03]  /*4180*/  UISETP.GT.U32.AND UP1, UPT, UR22, 0x1, UPT ;  /* 0x000000011600788c */ /* 0x000fe6000bf24070 */
[----:B------:R-:W-:Y:S06]  /*4190*/  UMOV UR22, UR25 ;  /* 0x0000001900167c82 */ /* 0x000fec0008000000 */
[----:B---3--:R-:W-:Y:S05]  /*41a0*/  BRA.U UP1, `(.L_x_71) ;  /* 0xfffffffd01107547 */ /* 0x008fea000b83ffff */
.L_x_68:
[C---:B------:R-:W-:Y:S01]  /*41b0*/  ISETP.NE.AND P0, PT, R9.reuse, 0x2, PT ;  /* 0x000000020900780c */ /* 0x040fe20003f05270 */
[----:B------:R1:W-:Y:S01]  /*41c0*/  UTCBAR [UR21], URZ ;  /* 0x000000ff150073e9 */ /* 0x0003e200080000ff */
[----:B--2---:R-:W-:Y:S02]  /*41d0*/  UMOV UR22, UR16 ;  /* 0x0000001000167c82 */ /* 0x004fe40008000000 */
[----:B------:R-:W-:Y:S02]  /*41e0*/  SEL R5, RZ, 0x1, P0 ;  /* 0x00000001ff057807 */ /* 0x000fe40000000000 */
[----:B------:R-:W-:Y:S02]  /*41f0*/  SEL R9, R9, RZ, P0 ;  /* 0x000000ff09097207 */ /* 0x000fe40000000000 */
[----:B------:R-:W-:Y:S01]  /*4200*/  LOP3.LUT R8, R8, R5, RZ, 0x3c, !PT ;  /* 0x0000000508087212 */ /* 0x000fe200078e3cff */
[----:B------:R-:W-:Y:S06]  /*4210*/  @P2 BRA `(.L_x_72) ;  /* 0xfffffff4009c2947 */ /* 0x000fec000383ffff */
[----:B------:R-:W2:Y:S01]  /*4220*/  S2UR UR4, SR_CgaCtaId ;  /* 0x00000000000479c3 */ /* 0x000ea20000008800 */
[----:B------:R-:W-:Y:S01]  /*4230*/  ELECT P0, URZ, PT ;  /* 0x0000000000ff782f */ /* 0x000fe20003800000 */
[----:B------:R-:W-:Y:S01]  /*4240*/  IMAD.MOV.U32 R0, RZ, RZ, 0x1 ;  /* 0x00000001ff007424 */ /* 0x000fe200078e00ff */
[----:B------:R-:W-:Y:S01]  /*4250*/  UMOV UR5, 0x40 ;  /* 0x0000004000057882 */ /* 0x000fe20000000000 */
[----:B------:R-:W-:-:S04]  /*4260*/  SHF.L.U32 R3, RZ, 0x1f, RZ ;  /* 0x0000001fff037819 */ /* 0x000fc800000006ff */
[----:B------:R-:W-:Y:S01]  /*4270*/  UVIRTCOUNT.DEALLOC.SMPOOL 0x80 ;  /* 0x000000800000784c */ /* 0x000fe20000000000 */
[----:B--2---:R-:W-:-:S09]  /*4280*/  ULEA UR4, UR4, UR5, 0x18 ;  /* 0x0000000504047291 */ /* 0x004fd2000f8ec0ff */
[----:B------:R2:W-:Y:S01]  /*4290*/  @P0 STS.U8 [UR4+0x1c], R0 ;  /* 0x00001c00ff000988 */ /* 0x0005e20008000004 */
[----:B------:R-:W3:Y:S02]  /*42a0*/  SYNCS.PHASECHK.TRANS64.TRYWAIT P0, [UR13+0xd0], R3 ;  /* 0x0000d003ff0075a7 */ /* 0x000ee4000800110d */
[----:B--23--:R-:W-:Y:S05]  /*42b0*/  @!P0 BRA `(.L_x_73) ;  /* 0x0000007c00348947 */ /* 0x00cfea0003800000 */
.L_x_161:
[----:B------:R-:W-:Y:S01]  /*42c0*/  NOP ;  /* 0x0000000000007918 */ /* 0x000fe20000000000 */
[----:B--2---:R-:W2:Y:S01]  /*42d0*/  LDS R0, [UR4+0x14] ;  /* 0x00001404ff007984 */ /* 0x004ea20008000800 */
[----:B------:R-:W-:Y:S01]  /*42e0*/  ULOP3.LUT UR6, UR27, 0xffff, URZ, 0xc0, !UPT ;  /* 0x0000ffff1b067892 */ /* 0x000fe2000f8ec0ff */
[----:B------:R-:W-:Y:S01]  /*42f0*/  UMOV UR8, 0xffff ;  /* 0x0000ffff00087882 */ /* 0x000fe20000000000 */
[----:B------:R-:W-:Y:S02]  /*4300*/  UMOV UR5, 0x1 ;  /* 0x0000000100057882 */ /* 0x000fe40000000000 */
[----:B------:R-:W-:-:S04]  /*4310*/  USHF.R.U32.HI UR6, URZ, 0x5, UR6 ;  /* 0x00000005ff067899 */ /* 0x000fc80008011606 */
[----:B------:R-:W-:Y:S02]  /*4320*/  USHF.L.U32 UR8, UR8, UR6, URZ ;  /* 0x0000000608087299 */ /* 0x000fe400080006ff */
[----:B------:R-:W-:-:S04]  /*4330*/  USHF.L.U32 UR5, UR5, UR6, URZ ;  /* 0x0000000605057299 */ /* 0x000fc800080006ff */
[----:B--2---:R-:W-:-:S04]  /*4340*/  LOP3.LUT R0, R0, UR8, RZ, 0xc0, !PT ;  /* 0x0000000800007c12 */ /* 0x004fc8000f8ec0ff */
[----:B------:R-:W-:-:S13]  /*4350*/  ISETP.NE.AND P0, PT, R0, UR8, PT ;  /* 0x0000000800007c0c */ /* 0x000fda000bf05270 */
[----:B------:R-:W-:Y:S05]  /*4360*/  @P0 BRA `(.L_x_74) ;  /* 0x0000000000580947 */ /* 0x000fea0003800000 */
[----:B------:R-:W2:Y:S02]  /*4370*/  LDS R0, [UR4+0x18] ;  /* 0x00001804ff007984 */ /* 0x000ea40008000800 */
[----:B--2---:R-:W-:-:S04]  /*4380*/  LOP3.LUT R0, R0, UR5, RZ, 0xc0, !PT ;  /* 0x0000000500007c12 */ /* 0x004fc8000f8ec0ff */
[----:B------:R-:W-:-:S13]  /*4390*/  ISETP.NE.AND P0, PT, R0, UR5, PT ;  /* 0x0000000500007c0c */ /* 0x000fda000bf05270 */
[----:B------:R-:W-:Y:S05]  /*43a0*/  @P0 BRA `(.L_x_75) ;  /* 0x00000000003c0947 */ /* 0x000fea0003800000 */
[----:B------:R-:W2:Y:S01]  /*43b0*/  S2R R2, SR_LANEID ;  /* 0x0000000000027919 */ /* 0x000ea20000000000 */
[----:B------:R-:W-:Y:S01]  /*43c0*/  ULOP3.LUT UR8, URZ, UR8, URZ, 0x33, !UPT ;  /* 0x00000008ff087292 */ /* 0x000fe2000f8e33ff */
[----:B------:R-:W-:Y:S01]  /*43d0*/  LOP3.LUT R4, RZ, UR5, RZ, 0x33, !PT ;  /* 0x00000005ff047c12 */ /* 0x000fe2000f8e33ff */
[----:B------:R-:W-:Y:S02]  /*43e0*/  VOTEU.ANY UR7, UPT, PT ;  /* 0x0000000000077886 */ /* 0x000fe400038e0100 */
[----:B------:R-:W-:Y:S01]  /*43f0*/  UFLO.U32 UR7, UR7 ;  /* 0x00000007000772bd */ /* 0x000fe200080e0000 */
[----:B------:R-:W3:Y:S01]  /*4400*/  REDUX UR5, R4 ;  /* 0x00000000040573c4 */ /* 0x000ee20000000000 */
[----:B------:R-:W-:-:S06]  /*4410*/  IMAD.U32 R0, RZ, RZ, UR8 ;  /* 0x00000008ff007e24 */ /* 0x000fcc000f8e00ff */
[----:B------:R4:W-:Y:S01]  /*4420*/  UTCATOMSWS.AND URZ, UR8 ;  /* 0x0000000800ff79e3 */ /* 0x0009e20008000000 */
[----:B------:R-:W1:Y:S01]  /*4430*/  REDUX UR6, R0 ;  /* 0x00000000000673c4 */ /* 0x000e620000000000 */
[----:B--2---:R-:W-:Y:S01]  /*4440*/  ISETP.EQ.U32.AND P0, PT, R2, UR7, PT ;  /* 0x0000000702007c0c */ /* 0x004fe2000bf02070 */
[----:B---3--:R-:W-:Y:S01]  /*4450*/  IMAD.U32 R2, RZ, RZ, UR5 ;  /* 0x00000005ff027e24 */ /* 0x008fe2000f8e00ff */
[----:B-1----:R-:W-:-:S11]  /*4460*/  MOV R3, UR6 ;  /* 0x0000000600037c02 */ /* 0x002fd60008000f00 */
[----:B------:R4:W-:Y:S04]  /*4470*/  @P0 ATOMS.AND RZ, [UR4+0x14], R3 ;  /* 0x00001403ffff098c */ /* 0x0009e8000a800004 */
[----:B------:R4:W-:Y:S01]  /*4480*/  @P0 ATOMS.AND RZ, [UR4+0x18], R2 ;  /* 0x00001802ffff098c */ /* 0x0009e2000a800004 */
[----:B------:R-:W-:Y:S05]  /*4490*/  BRA `(.L_x_76) ;  /* 0x0000000000147947 */ /* 0x000fea0003800000 */
.L_x_75:
[----:B------:R-:W-:Y:S02]  /*44a0*/  MOV R2, 0x44c0 ;  /* 0x000044c000027802 */ /* 0x000fe40000000f00 */
[----:B-1---5:R-:W-:Y:S05]  /*44b0*/  CALL.REL.NOINC `($__internal_0_$__cuda_sm10x_tcgen05_guardrail_trap_col_being_dealloced_not_returned_by_alloc) ;  /* 0x0000008000207944 */ /* 0x022fea0003c00000 */
[----:B------:R-:W-:Y:S05]  /*44c0*/  BRA `(.L_x_76) ;  /* 0x0000000000087947 */ /* 0x000fea0003800000 */
.L_x_74:
[----:B------:R-:W-:Y:S02]  /*44d0*/  MOV R2, 0x44f0 ;  /* 0x000044f000027802 */ /* 0x000fe40000000f00 */
[----:B-1---5:R-:W-:Y:S05]  /*44e0*/  CALL.REL.NOINC `($__internal_2_$__cuda_sm10x_tcgen05_guardrail_trap_unallocated_columns_being_dealloced) ;  /* 0x00000080002c7944 */ /* 0x022fea0003c00000 */
.L_x_76:
[----:B------:R-:W-:Y:S01]  /*44f0*/  NOP ;  /* 0x0000000000007918 */ /* 0x000fe20000000000 */
[----:B----4-:R-:W-:Y:S05]  /*4500*/  EXIT ;  /* 0x000000000000794d */ /* 0x010fea0003800000 */
.L_x_58:
[----:B------:R-:W-:-:S09]  /*4510*/  UISETP.NE.OR UP4, UPT, UR7, 0x3, !UP4 ;  /* 0x000000030700788c */ /* 0x000fd2000e785670 */
[----:B------:R-:W-:Y:S05]  /*4520*/  BRA.U UP4, `(.L_x_77) ;  /* 0x0000001104387547 */ /* 0x000fea000b800000 */
[----:B------:R-:W1:Y:S01]  /*4530*/  LDC R0, c[0x0][0xf30] ;  /* 0x0003cc00ff007b82 */ /* 0x000e620000000800 */
[----:B------:R-:W-:Y:S01]  /*4540*/  UMOV UR4, 0x400 ;  /* 0x0000040000047882 */ /* 0x000fe20000000000 */
[----:B------:R-:W-:Y:S01]  /*4550*/  HFMA2 R34, -RZ, RZ, 0, 0 ;  /* 0x00000000ff227431 */ /* 0x000fe200000001ff */
[----:B------:R-:W-:Y:S01]  /*4560*/  ULEA UR4, UR45, UR4, 0x18 ;  /* 0x000000042d047291 */ /* 0x000fe2000f8ec0ff */
[----:B------:R-:W-:Y:S01]  /*4570*/  IMAD.MOV.U32 R35, RZ, RZ, 0x1 ;  /* 0x00000001ff237424 */ /* 0x000fe200078e00ff */
[----:B------:R-:W-:Y:S01]  /*4580*/  CS2R R32, SRZ ;  /* 0x0000000000207805 */ /* 0x000fe2000001ff00 */
[----:B------:R-:W-:Y:S01]  /*4590*/  IMAD.MOV.U32 R30, RZ, RZ, 0x4000 ;  /* 0x00004000ff1e7424 */ /* 0x000fe200078e00ff */
[----:B------:R-:W-:Y:S01]  /*45a0*/  UIADD3 UR5, UPT, UPT, UR4, 0x48, URZ ;  /* 0x0000004804057890 */ /* 0x000fe2000fffe0ff */
[----:B------:R-:W2:Y:S01]  /*45b0*/  LDC R29, c[0x0][0x370] ;  /* 0x0000dc00ff1d7b82 */ /* 0x000ea20000000800 */
[----:B------:R-:W-:Y:S02]  /*45c0*/  UIADD3 UR33, UPT, UPT, UR4, 0x30, URZ ;  /* 0x0000003004217890 */ /* 0x000fe4000fffe0ff */
[----:B------:R-:W-:-:S02]  /*45d0*/  UIADD3 UR25, UPT, UPT, UR4, 0x38, URZ ;  /* 0x0000003804197890 */ /* 0x000fc4000fffe0ff */
[----:B------:R-:W-:Y:S02]  /*45e0*/  UIADD3 UR17, UPT, UPT, UR4, 0x40, URZ ;  /* 0x0000004004117890 */ /* 0x000fe4000fffe0ff */
[----:B------:R-:W-:Y:S01]  /*45f0*/  UPRMT UR5, UR45, 0x654, UR5 ;  /* 0x000006542d057896 */ /* 0x000fe20008000005 */
[----:B------:R-:W4:Y:S01]  /*4600*/  LDC R2, c[0x0][0xf0c] ;  /* 0x0003c300ff027b82 */ /* 0x000f220000000800 */
[----:B------:R-:W-:Y:S02]  /*4610*/  UPRMT UR7, UR45, 0x654, UR33 ;  /* 0x000006542d077896 */ /* 0x000fe40008000021 */
[----:B------:R-:W-:Y:S02]  /*4620*/  UPRMT UR6, UR45, 0x654, UR25 ;  /* 0x000006542d067896 */ /* 0x000fe40008000019 */
[----:B------:R-:W-:Y:S02]  /*4630*/  UPLOP3.LUT UP0, UPT, UPT, UPT, UPT, 0x40, 0x4 ;  /* 0x000000000004789c */ /* 0x000fe40003f0e870 */
[----:B------:R-:W-:Y:S01]  /*4640*/  UPRMT UR45, UR45, 0x654, UR17 ;  /* 0x000006542d2d7896 */ /* 0x000fe20008000011 */
[----:B------:R-:W2:Y:S01]  /*4650*/  LDC R21, c[0x0][0xf20] ;  /* 0x0003c800ff157b82 */ /* 0x000ea20000000800 */
[----:B-1----:R-:W-:-:S07]  /*4660*/  ISETP.NE.AND P1, PT, R0, 0x1, PT ;  /* 0x000000010000780c */ /* 0x002fce0003f25270 */
[----:B------:R-:W1:Y:S08]  /*4670*/  LDC.64 R36, c[0x0][0x348] ;  /* 0x0000d200ff247b82 */ /* 0x000e700000000a00 */
[----:B------:R-:W1:Y:S08]  /*4680*/  LDC.64 R16, c[0x0][0xc88] ;  /* 0x00032200ff107b82 */ /* 0x000e700000000a00 */
[----:B------:R-:W1:Y:S08]  /*4690*/  LDC.64 R22, c[0x0][0xf10] ;  /* 0x0003c400ff167b82 */ /* 0x000e700000000a00 */
[----:B------:R-:W1:Y:S08]  /*46a0*/  LDC.64 R6, c[0x0][0xf18] ;  /* 0x0003c600ff067b82 */ /* 0x000e700000000a00 */
[----:B------:R-:W1:Y:S08]  /*46b0*/  LDC.64 R4, c[0x0][0xf28] ;  /* 0x0003ca00ff047b82 */ /* 0x000e700000000a00 */
[----:B------:R-:W1:Y:S08]  /*46c0*/  LDC.64 R18, c[0x0][0xc90] ;  /* 0x00032400ff127b82 */ /* 0x000e700000000a00 */
[----:B--2-4-:R-:W1:Y:S02]  /*46d0*/  LDC R28, c[0x0][0x374] ;  /* 0x0000dd00ff1c7b82 */ /* 0x014e640000000800 */
.L_x_88:
[C---:B------:R-:W-:Y:S02]  /*46e0*/  LEA R0, R34.reuse, UR4, 0x3 ;  /* 0x0000000422007c11 */ /* 0x040fe4000f8e18ff */
[----:B------:R-:W-:Y:S02]  /*46f0*/  SHF.L.U32 R3, R33, 0x1f, RZ ;  /* 0x0000001f21037819 */ /* 0x000fe400000006ff */
[----:B------:R-:W-:Y:S02]  /*4700*/  LEA R24, R34, UR4, 0x4 ;  /* 0x0000000422187c11 */ /* 0x000fe4000f8e20ff */
[----:B------:R-:W2:Y:S02]  /*4710*/  SYNCS.PHASECHK.TRANS64.TRYWAIT P0, [R0+URZ+0x80], R3 ;  /* 0x00008003000075a7 */ /* 0x000ea400080011ff */
[----:B--2---:R-:W-:Y:S05]  /*4720*/  @!P0 BRA `(.L_x_78) ;  /* 0x0000007800308947 */ /* 0x004fea0003800000 */
.L_x_162:
[----:B---3--:R-:W-:Y:S01]  /*4730*/  ISETP.GE.AND P0, PT, R72, 0x1, PT ;  /* 0x000000014800780c */ /* 0x008fe20003f06270 */
[----:B------:R-:W3:Y:S01]  /*4740*/  LDS.128 R24, [R24+0xe0] ;  /* 0x0000e00018187984 */ /* 0x000ee20000000c00 */
[----:B-1----:R-:W-:Y:S01]  /*4750*/  ISETP.NE.U32.AND P5, PT, R18, RZ, PT ;  /* 0x000000ff1200720c */ /* 0x002fe20003fa5070 */
[----:B--2---:R-:W-:Y:S01]  /*4760*/  VIADD R0, R0, 0x90 ;  /* 0x0000009000007836 */ /* 0x004fe20000000000 */
[----:B------:R-:W-:Y:S01]  /*4770*/  ISETP.NE.U32.AND P4, PT, R18, RZ, PT ;  /* 0x000000ff1200720c */ /* 0x000fe20003f85070 */
[----:B------:R-:W-:Y:S01]  /*4780*/  USHF.L.U32 UR35, UR19, 0x7, URZ ;  /* 0x0000000713237899 */ /* 0x000fe200080006ff */
[C---:B------:R-:W-:Y:S02]  /*4790*/  ISETP.NE.AND.EX P5, PT, R19.reuse, RZ, PT, P5 ;  /* 0x000000ff1300720c */ /* 0x040fe40003fa5350 */
[----:B------:R-:W-:Y:S01]  /*47a0*/  PRMT R0, RZ, 0x654, R0 ;  /* 0x00000654ff007816 */ /* 0x000fe20000000000 */
[----:B------:R-:W-:Y:S01]  /*47b0*/  @!PT LDS RZ, [RZ] ;  /* 0x00000000fffff984 */ /* 0x000fe20000000800 */
[----:B------:R-:W-:Y:S01]  /*47c0*/  @!PT LDS RZ, [RZ] ;  /* 0x00000000fffff984 */ /* 0x000fe20000000800 */
[----:B------:R-:W-:Y:S01]  /*47d0*/  @!PT LDS RZ, [RZ] ;  /* 0x00000000fffff984 */ /* 0x000fe20000000800 */
[----:B------:R-:W-:Y:S01]  /*47e0*/  @!PT LDS RZ, [RZ] ;  /* 0x00000000fffff984 */ /* 0x000fe20000000800 */
[----:B------:R1:W-:Y:S06]  /*47f0*/  MEMBAR.ALL.CTA ;  /* 0x0000000000007992 */ /* 0x0003ec0000008000 */
[----:B-1----:R-:W1:Y:S01]  /*4800*/  FENCE.VIEW.ASYNC.S ;  /* 0x00000000000073c6 */ /* 0x002e620000000000 */
[----:B------:R-:W-:Y:S02]  /*4810*/  ISETP.NE.AND.EX P4, PT, R19, RZ, PT, P4 ;  /* 0x000000ff1300720c */ /* 0x000fe40003f85340 */
[----:B------:R-:W-:Y:S01]  /*4820*/  SHF.L.U32 R38, R35, 0x1f, RZ ;  /* 0x0000001f23267819 */ /* 0x000fe200000006ff */
[----:B-1----:R1:W-:Y:S01]  /*4830*/  SYNCS.ARRIVE.TRANS64.RED.A1T0 RZ, [R0+URZ], RZ ;  /* 0x000000ff00ff79a7 */ /* 0x0023e200081004ff */
[----:B---3--:R-:W-:Y:S11]  /*4840*/  LOP3.LUT P3, RZ, R26, 0x1, RZ, 0xc0, !PT ;  /* 0x000000011aff7812 */ /* 0x008ff6000786c0ff */
[----:B------:R-:W-:Y:S02]  /*4850*/  @!UPT UIADD3 URZ, UPT, UPT, URZ, URZ, URZ ;  /* 0x000000fffffff290 */ /* 0x000fe4000fffe0ff */
[----:B------:R-:W-:Y:S02]  /*4860*/  @P3 MOV R13, R24 ;  /* 0x00000018000d3202 */ /* 0x000fe40000000f00 */
[----:B------:R-:W-:Y:S01]  /*4870*/  @P3 LOP3.LUT R8, R25, 0xffff, RZ, 0xc0, !PT ;  /* 0x0000ffff19083812 */ /* 0x000fe200078ec0ff */
[----:B-1----:R-:W-:Y:S06]  /*4880*/  @!P0 BRA `(.L_x_79) ;  /* 0x0000000000a48947 */ /* 0x002fec0003800000 */
[----:B------:R-:W-:Y:S01]  /*4890*/  IMAD.HI.U32 R42, R28, R7, RZ ;  /* 0x000000071c2a7227 */ /* 0x000fe200078e00ff */
[----:B------:R-:W-:Y:S02]  /*48a0*/  ISETP.NE.AND P0, PT, R6, 0x1, PT ;  /* 0x000000010600780c */ /* 0x000fe40003f05270 */
[----:B------:R-:W-:Y:S01]  /*48b0*/  ISETP.NE.AND P2, PT, R72, 0x1, PT ;  /* 0x000000014800780c */ /* 0x000fe20003f45270 */
[-C--:B------:R-:W-:Y:S01]  /*48c0*/  IMAD.HI.U32 R40, R29, R22.reuse, RZ ;  /* 0x000000161d287227 */ /* 0x080fe200078e00ff */
[----:B------:R-:W-:Y:S02]  /*48d0*/  SHF.R.U32.HI R39, RZ, R21, R42 ;  /* 0x00000015ff277219 */ /* 0x000fe4000001162a */
[----:B------:R-:W-:Y:S01]  /*48e0*/  ISETP.NE.AND P6, PT, R2, 0x1, PT ;  /* 0x000000010200780c */ /* 0x000fe20003fc5270 */
[----:B------:R-:W-:Y:S01]  /*48f0*/  IMAD.HI.U32 R46, R8, R7, RZ ;  /* 0x00000007082e7227 */ /* 0x000fe200078e00ff */
[----:B------:R-:W-:Y:S02]  /*4900*/  SHF.R.U32.HI R40, RZ, R23, R40 ;  /* 0x00000017ff287219 */ /* 0x000fe40000011628 */
[----:B------:R-:W-:Y:S01]  /*4910*/  SEL R3, R28, R39, !P0 ;  /* 0x000000271c037207 */ /* 0x000fe20004000000 */
[----:B------:R-:W-:Y:S01]  /*4920*/  IMAD.HI.U32 R42, R13, R22, RZ ;  /* 0x000000160d2a7227 */ /* 0x000fe200078e00ff */
[----:B------:R-:W-:Y:S02]  /*4930*/  SEL R11, R29, R40, !P6 ;  /* 0x000000281d0b7207 */ /* 0x000fe40007000000 */
[----:B------:R-:W-:Y:S01]  /*4940*/  SHF.R.U32.HI R39, RZ, R21, R46 ;  /* 0x00000015ff277219 */ /* 0x000fe2000001162e */
[-C--:B------:R-:W-:Y:S01]  /*4950*/  IMAD.HI.U32 R44, R3, R4.reuse, RZ ;  /* 0x00000004032c7227 */ /* 0x080fe200078e00ff */
[----:B------:R-:W-:Y:S02]  /*4960*/  SHF.R.U32.HI R42, RZ, R23, R42 ;  /* 0x00000017ff2a7219 */ /* 0x000fe4000001162a */
[----:B------:R-:W-:Y:S01]  /*4970*/  SEL R9, R8, R39, !P0 ;  /* 0x0000002708097207 */ /* 0x000fe20004000000 */
[-C--:B------:R-:W-:Y:S01]  /*4980*/  IMAD.HI.U32 R40, R11, R4.reuse, RZ ;  /* 0x000000040b287227 */ /* 0x080fe200078e00ff */
[-C--:B------:R-:W-:Y:S03]  /*4990*/  @P2 SHF.R.U32.HI R3, RZ, R5.reuse, R44 ;  /* 0x00000005ff032219 */ /* 0x080fe6000001162c */
[----:B------:R-:W-:Y:S01]  /*49a0*/  IMAD.HI.U32 R14, R9, R4, RZ ;  /* 0x00000004090e7227 */ /* 0x000fe200078e00ff */
[----:B------:R-:W-:Y:S03]  /*49b0*/  @P2 SHF.R.U32.HI R11, RZ, R5, R40 ;  /* 0x00000005ff0b2219 */ /* 0x000fe60000011628 */
[C---:B------:R-:W-:Y:S01]  /*49c0*/  IMAD R10, R72.reuse, R3, RZ ;  /* 0x00000003480a7224 */ /* 0x040fe200078e02ff */
[----:B------:R-:W-:Y:S01]  /*49d0*/  SEL R3, R13, R42, !P6 ;  /* 0x0000002a0d037207 */ /* 0x000fe20007000000 */
[C---:B------:R-:W-:Y:S01]  /*49e0*/  IMAD R12, R72.reuse, R11, RZ ;  /* 0x0000000b480c7224 */ /* 0x040fe200078e02ff */
[-C--:B------:R-:W-:Y:S02]  /*49f0*/  SHF.R.U32.HI R14, RZ, R5.reuse, R14 ;  /* 0x00000005ff0e7219 */ /* 0x080fe4000001160e */
[C---:B------:R-:W-:Y:S02]  /*4a00*/  ISETP.GE.AND P0, PT, R9.reuse, R10, PT ;  /* 0x0000000a0900720c */ /* 0x040fe40003f06270 */
[----:B------:R-:W-:Y:S02]  /*4a10*/  SEL R15, R9, R14, !P2 ;  /* 0x0000000e090f7207 */ /* 0x000fe40005000000 */
[C---:B------:R-:W-:Y:S03]  /*4a20*/  ISETP.GE.OR P0, PT, R3.reuse, R12, P0 ;  /* 0x0000000c0300720c */ /* 0x040fe60000706670 */
[----:B------:R-:W-:Y:S04]  /*4a30*/  IMAD.MOV R14, RZ, RZ, -R15 ;  /* 0x000000ffff0e7224 */ /* 0x000fe800078e0a0f */
[----:B------:R-:W-:Y:S06]  /*4a40*/  IMAD R14, R72, R14, R9 ;  /* 0x0000000e480e7224 */ /* 0x000fec00078e0209 */
[C---:B------:R-:W-:Y:S05]  /*4a50*/  @!P0 IMAD.HI.U32 R10, R3.reuse, R4, RZ ;  /* 0x00000004030a8227 */ /* 0x040fea00078e00ff */
[----:B------:R-:W-:Y:S04]  /*4a60*/  @!P0 SHF.R.U32.HI R10, RZ, R5, R10 ;  /* 0x00000005ff0a8219 */ /* 0x000fe8000001160a */
[----:B------:R-:W-:Y:S01]  /*4a70*/  @!P0 SEL R0, R3, R10, !P2 ;  /* 0x0000000a03008207 */ /* 0x000fe20005000000 */
[----:B------:R-:W-:Y:S03]  /*4a80*/  IMAD.MOV R10, RZ, RZ, -R3 ;  /* 0x000000ffff0a7224 */ /* 0x000fe600078e0a03 */
[----:B------:R-:W-:Y:S01]  /*4a90*/  @!P0 IADD3 R15, PT, PT, R15, -R0, RZ ;  /* 0x800000000f0f8210 */ /* 0x000fe20007ffe0ff */
[----:B------:R-:W-:Y:S01]  /*4aa0*/  @!P0 IMAD R0, R11, R14, R0 ;  /* 0x0000000e0b008224 */ /* 0x000fe200078e0200 */
[----:B------:R-:W-:Y:S01]  /*4ab0*/  IADD3 R11, PT, PT, -R9, RZ, RZ ;  /* 0x000000ff090b7210 */ /* 0x000fe20007ffe1ff */
[----:B------:R-:W-:Y:S02]  /*4ac0*/  IMAD R13, R2, R10, R13 ;  /* 0x0000000a020d7224 */ /* 0x000fe400078e020d */
[----:B------:R-:W-:Y:S02]  /*4ad0*/  @!P0 IMAD R9, R15, R72, R3 ;  /* 0x000000480f098224 */ /* 0x000fe400078e0203 */
[----:B------:R-:W-:Y:S02]  /*4ae0*/  @!P0 IMAD.MOV.U32 R3, RZ, RZ, R0 ;  /* 0x000000ffff038224 */ /* 0x000fe400078e0000 */
[----:B------:R-:W-:Y:S02]  /*4af0*/  IMAD R8, R6, R11, R8 ;  /* 0x0000000b06087224 */ /* 0x000fe400078e0208 */
[----:B------:R-:W-:Y:S02]  /*4b00*/  IMAD R13, R3, R2, R13 ;  /* 0x00000002030d7224 */ /* 0x000fe400078e020d */
[----:B------:R-:W-:Y:S02]  /*4b10*/  IMAD R8, R9, R6, R8 ;  /* 0x0000000609087224 */ /* 0x000fe400078e0208 */
.L_x_79:
[----:B------:R-:W-:Y:S05]  /*4b20*/  BRA.U UP0, `(.L_x_80) ;  /* 0x0000000100107547 */ /* 0x000fea000b800000 */
[----:B------:R-:W-:Y:S04]  /*4b30*/  MOV R0, UR14 ;  /* 0x0000000e00007c02 */ /* 0x000fe80008000f00 */
[----:B------:R-:W-:Y:S04]  /*4b40*/  SHF.L.U32 R3, R0, 0x1f, RZ ;  /* 0x0000001f00037819 */ /* 0x000fe800000006ff */
[----:B------:R-:W1:Y:S02]  /*4b50*/  SYNCS.PHASECHK.TRANS64.TRYWAIT P0, [UR4+0x78], R3 ;  /* 0x00007803ff0075a7 */ /* 0x000e640008001104 */
[----:B-1----:R-:W-:Y:S05]  /*4b60*/  @!P0 BRA `(.L_x_81) ;  /* 0x0000007400348947 */ /* 0x002fea0003800000 */
.L_x_80:
[----:B------:R-:W-:Y:S05]  /*4b70*/  @!P5 BRA `(.L_x_82) ;  /* 0x00000000002cd947 */ /* 0x000fea0003800000 */
[----:B------:R-:W-:Y:S01]  /*4b80*/  ISETP.NE.U32.AND P0, PT, R16, RZ, PT ;  /* 0x000000ff1000720c */ /* 0x000fe20003f05070 */
[----:B------:R-:W-:Y:S03]  /*4b90*/  IMAD.MOV.U32 R151, RZ, RZ, 0x1 ;  /* 0x00000001ff977424 */ /* 0x000fe600078e00ff */
[----:B------:R-:W-:Y:S11]  /*4ba0*/  ISETP.NE.AND.EX P0, PT, R17, RZ, PT, P0 ;  /* 0x000000ff1100720c */ /* 0x000ff60003f05300 */
[----:B------:R-:W-:Y:S02]  /*4bb0*/  @!UPT UIADD3 URZ, UPT, UPT, URZ, URZ, URZ ;  /* 0x000000fffffff290 */ /* 0x000fe4000fffe0ff */
[----:B------:R-:W2:Y:S01]  /*4bc0*/  @P0 LDC.64 R10, c[0x0][0xc88] ;  /* 0x00032200ff0a0b82 */ /* 0x000ea20000000a00 */
[----:B-1----:R-:W-:Y:S04]  /*4bd0*/  @P0 IMAD R0, R18, UR44, RZ ;  /* 0x0000002c12000c24 */ /* 0x002fe8000f8e02ff */
[----:B--2---:R-:W-:Y:S04]  /*4be0*/  @P0 IMAD.WIDE R10, R0, 0x4, R10 ;  /* 0x00000004000a0825 */ /* 0x004fe800078e020a */
[----:B------:R-:W-:Y:S01]  /*4bf0*/  HFMA2 R0, -RZ, RZ, 0, 5.9604644775390625e-08 ;  /* 0x00000001ff007431 */ /* 0x000fe200000001ff */
[----:B-----5:R2:W5:Y:S04]  /*4c00*/  @P0 LDG.E R83, desc[UR46][R10.64] ;  /* 0x0000002e0a530981 */ /* 0x020568000c1e1900 */
[----:B------:R-:W-:Y:S01]  /*4c10*/  @!P0 PRMT R151, R0, 0x7610, R151 ;  /* 0x0000761000978816 */ /* 0x000fe20000000097 */
[----:B--2---:R-:W3:Y:S06]  /*4c20*/  @!P0 LDC R83, c[0x0][0xc80] ;  /* 0x00032000ff538b82 */ /* 0x004eec0000000800 */
.L_x_82:
[----:B---3-5:R-:W-:Y:S01]  /*4c30*/  @!P4 FSETP.EQ.AND P0, PT, R83, RZ, PT ;  /* 0x000000ff5300c20b */ /* 0x028fe20003f02000 */
[----:B------:R-:W-:Y:S01]  /*4c40*/  @!UPT UIADD3 URZ, UPT, UPT, URZ, URZ, URZ ;  /* 0x000000fffffff290 */ /* 0x000fe2000fffe0ff */
[----:B------:R-:W-:Y:S11]  /*4c50*/  @!P4 BRA `(.L_x_83) ;  /* 0x000000000018c947 */ /* 0x000ff60003800000 */
[----:B------:R-:W-:Y:S02]  /*4c60*/  LOP3.LUT P2, RZ, R151, 0xff, RZ, 0xc0, !PT ;  /* 0x000000ff97ff7812 */ /* 0x000fe4000784c0ff */
[----:B------:R-:W-:Y:S04]  /*4c70*/  ISETP.NE.U32.AND P0, PT, R16, RZ, PT ;  /* 0x000000ff1000720c */ /* 0x000fe80003f05070 */
[----:B------:R-:W-:Y:S04]  /*4c80*/  ISETP.NE.AND.EX P0, PT, R17, RZ, PT, P0 ;  /* 0x000000ff1100720c */ /* 0x000fe80003f05300 */
[----:B------:R-:W-:Y:S03]  /*4c90*/  PLOP3.LUT P0, PT, P0, PT, PT, 0x8, 0x80 ;  /* 0x000000000080781c */ /* 0x000fe6000070e170 */
[----:B------:R-:W-:Y:S11]  /*4ca0*/  @P2 FSETP.EQ.AND P0, PT, R83, RZ, PT ;  /* 0x000000ff5300220b */ /* 0x000ff60003f02000 */
[----:B------:R-:W-:Y:S02]  /*4cb0*/  @!UPT UIADD3 URZ, UPT, UPT, URZ, URZ, URZ ;  /* 0x000000fffffff290 */ /* 0x000fe4000fffe0ff */
.L_x_83:
[----:B------:R-:W2:Y:S01]  /*4cc0*/  SYNCS.PHASECHK.TRANS64.TRYWAIT P5, [UR4+0x50], R38 ;  /* 0x00005026ff0075a7 */ /* 0x000ea200080a1104 */
[----:B------:R-:W-:Y:S02]  /*4cd0*/  LOP3.LUT R39, R32, 0x1, RZ, 0xc0, !PT ;  /* 0x0000000120277812 */ /* 0x000fe400078ec0ff */
[----:B------:R-:W-:Y:S04]  /*4ce0*/  ELECT P4, URZ, PT ;  /* 0x0000000000ff782f */ /* 0x000fe80003880000 */
[----:B------:R-:W-:Y:S04]  /*4cf0*/  PLOP3.LUT P4, PT, P0, P4, PT, 0xf2, 0x2f ;  /* 0x00000000002f781c */ /* 0x000fe80000789e72 */
[----:B------:R-:W-:Y:S09]  /*4d00*/  ISETP.NE.AND P0, PT, R39, RZ, !P4 ;  /* 0x000000ff2700720c */ /* 0x000ff20006705270 */
[----:B------:R-:W-:Y:S05]  /*4d10*/  @!P4 IADD3 R9, P2, PT, R36, 0x980, RZ ;  /* 0x000009802409c810 */ /* 0x000fea0007f5e0ff */
[----:B-1----:R-:W-:Y:S01]  /*4d20*/  @!P4 IMAD.X R0, RZ, RZ, R37, P2 ;  /* 0x000000ffff00c224 */ /* 0x002fe200010e0625 */
[----:B--2---:R-:W-:Y:S07]  /*4d30*/  @!P5 BRA `(.L_x_84) ;  /* 0x0000007000d8d947 */ /* 0x004fee0003800000 */
.L_x_165:
[----:B------:R-:W-:Y:S01]  /*4d40*/  @!P4 R2UR UR9, R9 ;  /* 0x000000000909c2ca */ /* 0x000fe200000e0000 */
[----:B------:R-:W-:Y:S01]  /*4d50*/  IMAD.SHL.U32 R20, R20, 0x100, RZ ;  /* 0x0000010014147824 */ /* 0x000fe200078e00ff */
[----:B------:R-:W-:Y:S01]  /*4d60*/  @!P4 R2UR UR8, R0 ;  /* 0x000000000008c2ca */ /* 0x000fe200000e0000 */
[----:B------:R-:W-:Y:S01]  /*4d70*/  VOTEU.ALL UP0, P4 ;  /* 0x0000000000ff7886 */ /* 0x000fe20002000000 */
[----:B------:R-:W-:Y:S01]  /*4d80*/  UMOV UR36, UR44 ;  /* 0x0000002c00247c82 */ /* 0x000fe20008000000 */
[----:B------:R-:W-:Y:S02]  /*4d90*/  @!P4 VIADD R0, R20, 0xc0 ;  /* 0x000000c01400c836 */ /* 0x000fe40000000000 */
[----:B------:R-:W-:Y:S01]  /*4da0*/  @P0 IMAD.MOV R0, RZ, RZ, R20 ;  /* 0x000000ffff000224 */ /* 0x000fe200078e0214 */
[----:B------:R-:W-:Y:S01]  /*4db0*/  PLOP3.LUT P0, PT, P4, PT, PT, 0x8, 0x80 ;  /* 0x000000000080781c */ /* 0x000fe2000270e170 */
[----:B------:R-:W-:Y:S01]  /*4dc0*/  @!UP0 UIADD3 UR32, UPT, UPT, UR4, 0x400, URZ ;  /* 0x0000040004208890 */ /* 0x000fe2000fffe0ff */
[----:B------:R-:W-:Y:S11]  /*4dd0*/  VOTEU.ALL UP0, P4 ;  /* 0x0000000000ff7886 */ /* 0x000ff60002000000 */
[----:B------:R-:W-:Y:S01]  /*4de0*/  @P0 R2UR.BROADCAST UR34, R0 ;  /* 0x00000000002202ca */ /* 0x000fe200008e0000 */
[----:B------:R-:W-:Y:S01]  /*4df0*/  IMAD.U32 R10, RZ, RZ, UR9 ;  /* 0x00000009ff0a7e24 */ /* 0x000fe2000f8e00ff */
[----:B------:R-:W-:Y:S01]  /*4e00*/  UMOV UR9, 0x10000000 ;  /* 0x1000000000097882 */ /* 0x000fe20000000000 */
[----:B------:R-:W-:Y:S01]  /*4e10*/  IMAD.U32 R11, RZ, RZ, UR8 ;  /* 0x00000008ff0b7e24 */ /* 0x000fe2000f8e00ff */
[----:B------:R-:W-:Y:S01]  /*4e20*/  UMOV UR8, 0x0 ;  /* 0x0000000000087882 */ /* 0x000fe20000000000 */
[----:B------:R-:W-:Y:S01]  /*4e30*/  @!P4 IMAD.MOV.U32 R0, RZ, RZ, 0x4000 ;  /* 0x00004000ff00c424 */ /* 0x000fe200078e00ff */
[----:B------:R-:W-:Y:S02]  /*4e40*/  @!P4 R2UR UR10, R10 ;  /* 0x000000000a0ac2ca */ /* 0x000fe400000e0000 */
[----:B------:R-:W-:Y:S02]  /*4e50*/  @!P4 R2UR UR11, R11 ;  /* 0x000000000b0bc2ca */ /* 0x000fe400000e0000 */
[----:B------:R-:W-:Y:S11]  /*4e60*/  @!P4 IADD3 R9, P0, PT, R36, 0x980, RZ ;  /* 0x000009802409c810 */ /* 0x000ff60007f1e0ff */
[----:B------:R2:W-:Y:S01]  /*4e70*/  @!UP0 UTMALDG.3D [UR32], [UR10], desc[UR8] ;  /* 0x000008200a0085b4 */ /* 0x0005e20008011000 */
[----:B------:R3:W-:Y:S01]  /*4e80*/  @!P4 SYNCS.ARRIVE.TRANS64.RED.A0TR RZ, [UR4+0x30], R0 ;  /* 0x00003000ffffc9a7 */ /* 0x0007e20008300404 */
[----:B------:R-:W-:Y:S01]  /*4e90*/  SYNCS.ARRIVE.TRANS64.RED.A1T0 RZ, [UR7], RZ ;  /* 0x000000ffffff79a7 */ /* 0x000fe20008100407 */
[----:B---3--:R-:W-:Y:S01]  /*4ea0*/  @!P4 IMAD.X R0, RZ, RZ, R37, P0 ;  /* 0x000000ffff00c224 */ /* 0x008fe200000e0625 */
[----:B------:R-:W3:Y:S02]  /*4eb0*/  SYNCS.PHASECHK.TRANS64.TRYWAIT P2, [UR4+0x58], R38 ;  /* 0x00005826ff0075a7 */ /* 0x000ee40008041104 */
[----:B--23--:R-:W-:Y:S05]  /*4ec0*/  @!P2 BRA `(.L_x_85) ;  /* 0x00000070008ca947 */ /* 0x00cfea0003800000 */
.L_x_167:
[----:B------:R-:W-:Y:S01]  /*4ed0*/  @!P4 R2UR UR9, R9 ;  /* 0x000000000909c2ca */ /* 0x000fe200000e0000 */
[----:B------:R-:W-:Y:S01]  /*4ee0*/  VOTEU.ALL UP0, P4 ;  /* 0x0000000000ff7886 */ /* 0x000fe20002000000 */
[----:B------:R-:W-:Y:S01]  /*4ef0*/  @!P4 R2UR UR8, R0 ;  /* 0x000000000008c2ca */ /* 0x000fe200000e0000 */
[----:B------:R-:W-:Y:S01]  /*4f00*/  @!P4 IMAD R0, R39, -0x40, R20 ;  /* 0xffffffc02700c824 */ /* 0x000fe200078e0214 */
[----:B------:R-:W-:Y:S01]  /*4f10*/  UMOV UR27, UR35 ;  /* 0x00000023001b7c82 */ /* 0x000fe20008000000 */
[----:B------:R-:W-:Y:S01]  /*4f20*/  UMOV UR28, UR44 ;  /* 0x0000002c001c7c82 */ /* 0x000fe20008000000 */
[----:B------:R-:W-:Y:S01]  /*4f30*/  @!UP0 UIADD3 UR24, UPT, UPT, UR4, 0x4400, URZ ;  /* 0x0000440004188890 */ /* 0x000fe2000fffe0ff */
[----:B------:R-:W-:Y:S02]  /*4f40*/  @!P4 IADD3 R9, P0, PT, R36, 0x980, RZ ;  /* 0x000009802409c810 */ /* 0x000fe40007f1e0ff */
[----:B------:R-:W-:Y:S01]  /*4f50*/  @!P4 R2UR UR26, R0 ;  /* 0x00000000001ac2ca */ /* 0x000fe200000e0000 */
[----:B------:R-:W-:Y:S03]  /*4f60*/  @!P4 IMAD.MOV.U32 R0, RZ, RZ, 0x4000 ;  /* 0x00004000ff00c424 */ /* 0x000fe600078e00ff */
[----:B------:R-:W-:Y:S01]  /*4f70*/  IMAD.U32 R10, RZ, RZ, UR9 ;  /* 0x00000009ff0a7e24 */ /* 0x000fe2000f8e00ff */
[----:B------:R-:W-:Y:S01]  /*4f80*/  UMOV UR9, 0x10000000 ;  /* 0x1000000000097882 */ /* 0x000fe20000000000 */
[----:B------:R-:W-:Y:S01]  /*4f90*/  IMAD.U32 R11, RZ, RZ, UR8 ;  /* 0x00000008ff0b7e24 */ /* 0x000fe2000f8e00ff */
[----:B------:R-:W-:Y:S02]  /*4fa0*/  UMOV UR8, 0x0 ;  /* 0x0000000000087882 */ /* 0x000fe40000000000 */
[----:B------:R-:W-:Y:S02]  /*4fb0*/  @!P4 R2UR UR10, R10 ;  /* 0x000000000a0ac2ca */ /* 0x000fe400000e0000 */
[----:B------:R-:W-:Y:S02]  /*4fc0*/  @!P4 R2UR UR11, R11 ;  /* 0x000000000b0bc2ca */ /* 0x000fe400000e0000 */
[----:B------:R-:W-:Y:S01]  /*4fd0*/  @!UP0 UIADD3 UR26, UPT, UPT, UR26, 0x80, URZ ;  /* 0x000000801a1a8890 */ /* 0x000fe2000fffe0ff */
[----:B------:R-:W-:Y:S10]  /*4fe0*/  VOTEU.ALL UP0, P4 ;  /* 0x0000000000ff7886 */ /* 0x000ff40002000000 */
[----:B------:R2:W-:Y:S01]  /*4ff0*/  @!UP0 UTMALDG.3D [UR24], [UR10], desc[UR8] ;  /* 0x000008180a0085b4 */ /* 0x0005e20008011000 */
[----:B------:R3:W-:Y:S01]  /*5000*/  @!P4 SYNCS.ARRIVE.TRANS64.RED.A0TR RZ, [UR4+0x38], R0 ;  /* 0x00003800ffffc9a7 */ /* 0x0007e20008300404 */
[----:B------:R-:W-:Y:S01]  /*5010*/  SYNCS.ARRIVE.TRANS64.RED.A1T0 RZ, [UR6], RZ ;  /* 0x000000ffffff79a7 */ /* 0x000fe20008100406 */
[----:B---3--:R-:W-:Y:S01]  /*5020*/  @!P4 IMAD.X R0, RZ, RZ, R37, P0 ;  /* 0x000000ffff00c224 */ /* 0x008fe200000e0625 */
[----:B------:R-:W3:Y:S02]  /*5030*/  SYNCS.PHASECHK.TRANS64.TRYWAIT P2, [UR4+0x60], R38 ;  /* 0x00006026ff0075a7 */ /* 0x000ee40008041104 */
[----:B--23--:R-:W-:Y:S05]  /*5040*/  @!P2 BRA `(.L_x_86) ;  /* 0x000000700044a947 */ /* 0x00cfea0003800000 */
.L_x_169:
[----:B------:R-:W-:Y:S01]  /*5050*/  @!P4 R2UR UR9, R9 ;  /* 0x000000000909c2ca */ /* 0x000fe200000e0000 */
[----:B------:R-:W-:Y:S01]  /*5060*/  VOTEU.ALL UP0, P4 ;  /* 0x0000000000ff7886 */ /* 0x000fe20002000000 */
[----:B------:R-:W-:Y:S01]  /*5070*/  @!P4 R2UR UR8, R0 ;  /* 0x000000000008c2ca */ /* 0x000fe200000e0000 */
[----:B------:R-:W-:Y:S01]  /*5080*/  @!P4 IMAD R0, R39, 0x40, R20 ;  /* 0x000000402700c824 */ /* 0x000fe200078e0214 */
[----:B------:R-:W-:Y:S01]  /*5090*/  UMOV UR19, UR35 ;  /* 0x0000002300137c82 */ /* 0x000fe20008000000 */
[----:B------:R-:W-:Y:S01]  /*50a0*/  UMOV UR20, UR44 ;  /* 0x0000002c00147c82 */ /* 0x000fe20008000000 */
[----:B------:R-:W-:Y:S01]  /*50b0*/  @!UP0 UIADD3 UR16, UPT, UPT, UR4, 0x8400, URZ ;  /* 0x0000840004108890 */ /* 0x000fe2000fffe0ff */
[----:B------:R-:W-:Y:S02]  /*50c0*/  @!P4 IADD3 R40, P0, PT, R36, 0x980, RZ ;  /* 0x000009802428c810 */ /* 0x000fe40007f1e0ff */
[----:B------:R-:W-:Y:S01]  /*50d0*/  @!P4 R2UR UR18, R0 ;  /* 0x000000000012c2ca */ /* 0x000fe200000e0000 */
[----:B------:R-:W-:Y:S02]  /*50e0*/  @!P4 IMAD.MOV.U32 R0, RZ, RZ, 0x4000 ;  /* 0x00004000ff00c424 */ /* 0x000fe400078e00ff */
[----:B------:R-:W-:Y:S02]  /*50f0*/  @!P4 IMAD.X R12, RZ, RZ, R37, P0 ;  /* 0x000000ffff0cc224 */ /* 0x000fe400000e0625 */
[----:B------:R-:W-:Y:S01]  /*5100*/  IMAD.U32 R10, RZ, RZ, UR9 ;  /* 0x00000009ff0a7e24 */ /* 0x000fe2000f8e00ff */
[----:B------:R-:W-:Y:S01]  /*5110*/  UMOV UR9, 0x10000000 ;  /* 0x1000000000097882 */ /* 0x000fe20000000000 */
[----:B------:R-:W-:Y:S01]  /*5120*/  IMAD.U32 R11, RZ, RZ, UR8 ;  /* 0x00000008ff0b7e24 */ /* 0x000fe2000f8e00ff */
[----:B------:R-:W-:Y:S02]  /*5130*/  UMOV UR8, 0x0 ;  /* 0x0000000000087882 */ /* 0x000fe40000000000 */
[----:B------:R-:W-:Y:S02]  /*5140*/  @!P4 R2UR UR10, R10 ;  /* 0x000000000a0ac2ca */ /* 0x000fe400000e0000 */
[----:B------:R-:W-:Y:S01]  /*5150*/  @!P4 R2UR UR11, R11 ;  /* 0x000000000b0bc2ca */ /* 0x000fe200000e0000 */
[----:B------:R-:W-:Y:S01]  /*5160*/  @!UP0 UIADD3 UR18, UPT, UPT, UR18, 0x40, URZ ;  /* 0x0000004012128890 */ /* 0x000fe2000fffe0ff */
[----:B------:R-:W-:Y:S11]  /*5170*/  VOTEU.ALL UP0, P4 ;  /* 0x0000000000ff7886 */ /* 0x000ff60002000000 */
[----:B------:R2:W-:Y:S01]  /*5180*/  @!UP0 UTMALDG.3D [UR16], [UR10], desc[UR8] ;  /* 0x000008100a0085b4 */ /* 0x0005e20008011000 */
[----:B------:R2:W-:Y:S01]  /*5190*/  @!P4 SYNCS.ARRIVE.TRANS64.RED.A0TR RZ, [UR4+0x40], R0 ;  /* 0x00004000ffffc9a7 */ /* 0x0005e20008300404 */
[----:B------:R-:W-:Y:S01]  /*51a0*/  SYNCS.ARRIVE.TRANS64.RED.A1T0 RZ, [UR45], RZ ;  /* 0x000000ffffff79a7 */ /* 0x000fe2000810042d */
[----:B------:R-:W3:Y:S02]  /*51b0*/  SYNCS.PHASECHK.TRANS64.TRYWAIT P2, [UR4+0x68], R38 ;  /* 0x00006826ff0075a7 */ /* 0x000ee40008041104 */
[----:B--23--:R-:W-:Y:S05]  /*51c0*/  @!P2 BRA `(.L_x_87) ;  /* 0x0000006c00fca947 */ /* 0x00cfea0003800000 */
.L_x_171:
[----:B------:R-:W2:Y:S01]  /*51d0*/  LDC.64 R14, c[0x0][0xf10] ;  /* 0x0003c400ff0e7b82 */ /* 0x000ea20000000a00 */
[----:B------:R-:W-:Y:S01]  /*51e0*/  @!P4 R2UR UR9, R40 ;  /* 0x000000002809c2ca */ /* 0x000fe200000e0000 */
[----:B------:R-:W-:Y:S01]  /*51f0*/  UMOV UR18, 0x0 ;  /* 0x0000000000127882 */ /* 0x000fe20000000000 */
[----:B------:R-:W-:Y:S01]  /*5200*/  @!P4 R2UR UR8, R12 ;  /* 0x000000000c08c2ca */ /* 0x000fe200000e0000 */
[----:B------:R-:W-:Y:S01]  /*5210*/  @!P4 VIADD R12, R20, 0xc0 ;  /* 0x000000c0140cc836 */ /* 0x000fe20000000000 */
[----:B------:R-:W-:Y:S03]  /*5220*/  ISETP.NE.OR P0, PT, R39, RZ, P4 ;  /* 0x000000ff2700720c */ /* 0x000fe60002705670 */
[----:B------:R-:W3:Y:S01]  /*5230*/  LDC.64 R10, c[0x0][0xf18] ;  /* 0x0003c600ff0a7b82 */ /* 0x000ee20000000a00 */
[----:B------:R-:W-:Y:S01]  /*5240*/  @P3 SHF.R.U32.HI R31, RZ, 0x10, R25 ;  /* 0x00000010ff1f3819 */ /* 0x000fe20000011619 */
[----:B------:R-:W-:Y:S01]  /*5250*/  VOTEU.ALL UP0, P4 ;  /* 0x0000000000ff7886 */ /* 0x000fe20002000000 */
[----:B------:R-:W-:Y:S01]  /*5260*/  LOP3.LUT R35, R35, 0x1, RZ, 0x3c, !PT ;  /* 0x0000000123237812 */ /* 0x000fe200078e3cff */
[----:B------:R-:W-:Y:S01]  /*5270*/  UMOV UR19, 0x10000000 ;  /* 0x1000000000137882 */ /* 0x000fe20000000000 */
[----:B------:R-:W-:Y:S03]  /*5280*/  UMOV UR11, UR35 ;  /* 0x00000023000b7c82 */ /* 0x000fe60008000000 */
[----:B------:R-:W4:Y:S01]  /*5290*/  @!P1 LDC R0, c[0x0][0xf20] ;  /* 0x0003c800ff009b82 */ /* 0x000f220000000800 */
[----:B------:R-:W-:Y:S01]  /*52a0*/  UMOV UR12, UR44 ;  /* 0x0000002c000c7c82 */ /* 0x000fe20008000000 */
[----:B------:R-:W-:Y:S01]  /*52b0*/  @P3 R2UR UR44, R31 ;  /* 0x000000001f2c32ca */ /* 0x000fe200000e0000 */
[----:B-1----:R-:W-:Y:S05]  /*52c0*/  IMAD.U32 R38, RZ, RZ, UR9 ;  /* 0x00000009ff267e24 */ /* 0x002fea000f8e00ff */
[----:B------:R-:W1:Y:S01]  /*52d0*/  @!P1 LDC R3, c[0x0][0xf0c] ;  /* 0x0003c300ff039b82 */ /* 0x000e620000000800 */
[----:B------:R-:W-:Y:S01]  /*52e0*/  IMAD.U32 R39, RZ, RZ, UR8 ;  /* 0x00000008ff277e24 */ /* 0x000fe2000f8e00ff */
[----:B------:R-:W-:Y:S01]  /*52f0*/  @!UP0 UIADD3 UR8, UPT, UPT, UR4, 0xc400, URZ ;  /* 0x0000c40004088890 */ /* 0x000fe2000fffe0ff */
[----:B------:R-:W-:Y:S01]  /*5300*/  @!P0 IMAD.MOV R12, RZ, RZ, R20 ;  /* 0x000000ffff0c8224 */ /* 0x000fe200078e0214 */
[----:B------:R-:W-:Y:S01]  /*5310*/  @!P4 R2UR UR20, R38 ;  /* 0x000000002614c2ca */ /* 0x000fe200000e0000 */
[----:B------:R-:W-:Y:S01]  /*5320*/  @!UP0 UIADD3 UR9, UPT, UPT, UR4, 0x48, URZ ;  /* 0x0000004804098890 */ /* 0x000fe2000fffe0ff */
[----:B------:R-:W-:Y:S01]  /*5330*/  @!P4 R2UR UR21, R39 ;  /* 0x000000002715c2ca */ /* 0x000fe200000e0000 */
[----:B------:R-:W-:Y:S01]  /*5340*/  VOTEU.ALL UP0, P4 ;  /* 0x0000000000ff7886 */ /* 0x000fe20002000000 */
[----:B------:R-:W-:Y:S01]  /*5350*/  PLOP3.LUT P0, PT, P4, PT, PT, 0x8, 0x80 ;  /* 0x000000000080781c */ /* 0x000fe2000270e170 */
[----:B------:R-:W-:Y:S11]  /*5360*/  VIADD R34, R34, 0x1 ;  /* 0x0000000122227836 */ /* 0x000ff60000000000 */
[----:B------:R-:W-:Y:S01]  /*5370*/  @!UPT UIADD3 URZ, UPT, UPT, URZ, URZ, URZ ;  /* 0x000000fffffff290 */ /* 0x000fe2000fffe0ff */
[----:B------:R-:W-:Y:S01]  /*5380*/  @P0 R2UR.BROADCAST UR10, R12 ;  /* 0x000000000c0a02ca */ /* 0x000fe200008e0000 */
[----:B------:R-:W-:Y:S11]  /*5390*/  VIADD R32, R32, 0x1 ;  /* 0x0000000120207836 */ /* 0x000ff60000000000 */
[----:B------:R-:W-:Y:S01]  /*53a0*/  @!UPT UIADD3 URZ, UPT, UPT, URZ, URZ, URZ ;  /* 0x000000fffffff290 */ /* 0x000fe2000fffe0ff */
[----:B------:R5:W-:Y:S01]  /*53b0*/  @!UP0 UTMALDG.3D [UR8], [UR20], desc[UR18] ;  /* 0x00001208140085b4 */ /* 0x000be20008011000 */
[----:B------:R5:W-:Y:S01]  /*53c0*/  @!P4 SYNCS.ARRIVE.TRANS64.RED.A0TR RZ, [UR4+0x48], R30 ;  /* 0x0000481effffc9a7 */ /* 0x000be20008300404 */
[----:B---3--:R-:W-:Y:S01]  /*53d0*/  @!P1 ISETP.NE.AND P0, PT, R10, 0x1, PT ;  /* 0x000000010a00980c */ /* 0x008fe20003f05270 */
[----:B--2---:R-:W-:Y:S01]  /*53e0*/  @!P1 IMAD.HI.U32 R14, R13, R14, RZ ;  /* 0x0000000e0d0e9227 */ /* 0x004fe200078e00ff */
[----:B-1----:R-:W-:Y:S01]  /*53f0*/  @!P1 ISETP.NE.AND P2, PT, R3, 0x1, PT ;  /* 0x000000010300980c */ /* 0x002fe20003f45270 */
[----:B------:R-:W-:Y:S02]  /*5400*/  UPLOP3.LUT UP0, UPT, UPT, UPT, UPT, 0x80, 0x8 ;  /* 0x000000000008789c */ /* 0x000fe40003f0f070 */
[C---:B------:R-:W-:Y:S01]  /*5410*/  @!P1 IMAD.HI.U32 R11, R8.reuse, R11, RZ ;  /* 0x0000000b080b9227 */ /* 0x040fe200078e00ff */
[----:B------:R-:W-:Y:S04]  /*5420*/  @!P1 SHF.R.U32.HI R14, RZ, R15, R14 ;  /* 0x0000000fff0e9219 */ /* 0x000fe8000001160e */
[----:B----4-:R-:W-:Y:S02]  /*5430*/  @!P1 SHF.R.U32.HI R9, RZ, R0, R11 ;  /* 0x00000000ff099219 */ /* 0x010fe4000001160b */
[----:B------:R-:W-:Y:S02]  /*5440*/  @!P1 SEL R14, R13, R14, !P2 ;  /* 0x0000000e0d0e9207 */ /* 0x000fe40005000000 */
[----:B------:R-:W-:Y:S01]  /*5450*/  @!P1 SEL R9, R8, R9, !P0 ;  /* 0x0000000908099207 */ /* 0x000fe20004000000 */
[----:B------:R-:W-:Y:S01]  /*5460*/  SYNCS.ARRIVE.TRANS64.RED.A1T0 RZ, [UR5], RZ ;  /* 0x000000ffffff79a7 */ /* 0x000fe20008100405 */
[C---:B------:R-:W-:Y:S03]  /*5470*/  ISETP.NE.AND P0, PT, R34.reuse, 0x2, PT ;  /* 0x000000022200780c */ /* 0x040fe60003f05270 */
[----:B------:R-:W-:Y:S01]  /*5480*/  @!P1 IMAD.IADD R0, R9, 0x1, -R14 ;  /* 0x0000000109009824 */ /* 0x000fe200078e0a0e */
[----:B------:R-:W-:Y:S01]  /*5490*/  SEL R34, R34, RZ, P0 ;  /* 0x000000ff22227207 */ /* 0x000fe20000000000 */
[----:B------:R-:W-:Y:S02]  /*54a0*/  @!P1 IMAD.IADD R9, R14, 0x1, -R9 ;  /* 0x000000010e099824 */ /* 0x000fe400078e0a09 */
[----:B------:R-:W-:Y:S02]  /*54b0*/  @!P1 IMAD R13, R0, R3, R13 ;  /* 0x00000003000d9224 */ /* 0x000fe400078e020d */
[----:B------:R-:W-:Y:S02]  /*54c0*/  @!P1 IMAD R8, R9, R10, R8 ;  /* 0x0000000a09089224 */ /* 0x000fe400078e0208 */
[----:B------:R-:W-:Y:S02]  /*54d0*/  IMAD.IADD R12, R13, 0x1, R152 ;  /* 0x000000010d0c7824 */ /* 0x000fe400078e0298 */
[----:B------:R-:W-:Y:S03]  /*54e0*/  IMAD.IADD R20, R8, 0x1, R150 ;  /* 0x0000000108147824 */ /* 0x000fe600078e0296 */
[----:B-----5:R-:W-:Y:S02]  /*54f0*/  R2UR UR19, R12 ;  /* 0x000000000c1372ca */ /* 0x020fe400000e0000 */
[----:B------:R-:W-:Y:S04]  /*5500*/  SEL R12, RZ, 0x1, P0 ;  /* 0x00000001ff0c7807 */ /* 0x000fe80000000000 */
[----:B------:R-:W-:Y:S01]  /*5510*/  LOP3.LUT R33, R33, R12, RZ, 0x3c, !PT ;  /* 0x0000000c21217212 */ /* 0x000fe200078e3cff */
[----:B------:R-:W-:Y:S08]  /*5520*/  @P3 BRA `(.L_x_88) ;  /* 0xfffffff0006c3947 */ /* 0x000ff0000383ffff */
[----:B------:R-:W-:-:S04]  /*5530*/  SHF.L.U32 R3, R35, 0x1f, RZ ;  /* 0x0000001f23037819 */ /* 0x000fc800000006ff */
[----:B------:R-:W1:Y:S02]  /*5540*/  SYNCS.PHASECHK.TRANS64.TRYWAIT P0, [UR4+0x50], R3 ;  /* 0x00005003ff0075a7 */ /* 0x000e640008001104 */
[----:B-1----:R-:W-:Y:S05]  /*5550*/  @!P0 BRA `(.L_x_89) ;  /* 0x0000006c00308947 */ /* 0x002fea0003800000 */
.L_x_173:
[----:B------:R-:W2:Y:S02]  /*5560*/  SYNCS.PHASECHK.TRANS64.TRYWAIT P0, [UR4+0x58], R3 ;  /* 0x00005803ff0075a7 */ /* 0x000ea40008001104 */
[----:B--2---:R-:W-:Y:S05]  /*5570*/  @!P0 BRA `(.L_x_90) ;  /* 0x0000006c00408947 */ /* 0x004fea0003800000 */
.L_x_175:
[----:B------:R-:W2:Y:S02]  /*5580*/  SYNCS.PHASECHK.TRANS64.TRYWAIT P0, [UR4+0x60], R3 ;  /* 0x00006003ff0075a7 */ /* 0x000ea40008001104 */
[----:B--2---:R-:W-:Y:S05]  /*5590*/  @!P0 BRA `(.L_x_91) ;  /* 0x0000006c00508947 */ /* 0x004fea0003800000 */
.L_x_177:
[----:B-1----:R-:W-:-:S07]  /*55a0*/  MOV R0, UR4 ;  /* 0x0000000400007c02 */ /* 0x002fce0008000f00 */
.L_x_92:
[----:B-1----:R-:W-:-:S04]  /*55b0*/  SHF.L.U32 R3, R35, 0x1f, RZ ;  /* 0x0000001f23037819 */ /* 0x002fc800000006ff */
[----:B------:R1:W2:Y:S03]  /*55c0*/  SYNCS.PHASECHK.TRANS64.TRYWAIT P0, [R0+URZ+0x68], R3 ;  /* 0x00006803000075a7 */ /* 0x0002a600080011ff */
[----:B--2---:R-:W-:Y:S05]  /*55d0*/  @!P0 NANOSLEEP.SYNCS 0x989680 ;  /* 0x009896800000895d */ /* 0x004fea0003900000 */
[----:B------:R-:W2:Y:S02]  /*55e0*/  @!P0 SYNCS.PHASECHK.TRANS64 P0, [R0+URZ+0x68], R3 ;  /* 0x00006803000085a7 */ /* 0x000ea400080010ff */
[----:B--2---:R-:W-:Y:S05]  /*55f0*/  @P0 EXIT ;  /* 0x000000000000094d */ /* 0x004fea0003800000 */
[----:B------:R-:W-:Y:S05]  /*5600*/  BRA `(.L_x_92) ;  /* 0xfffffffc00e87947 */ /* 0x000fea000383ffff */
.L_x_77:
[----:B------:R-:W-:-:S06]  /*5610*/  UISETP.GE.AND UP0, UPT, UR7, 0x4, UPT ;  /* 0x000000040700788c */ /* 0x000fcc000bf06270 */
[----:B------:R-:W-:-:S13]  /*5620*/  PLOP3.LUT P0, PT, PT, PT, UP0, 0x80, 0x8 ;  /* 0x000000000008781c */ /* 0x000fda0003f0f008 */
[----:B---3--:R-:W-:Y:S05]  /*5630*/  @!P0 EXIT ;  /* 0x000000000000894d */ /* 0x008fea0003800000 */
[----:B------:R-:W-:Y:S01]  /*5640*/  BAR.SYNC.DEFER_BLOCKING 0x6, 0xa0 ;  /* 0x0182800000007b1d */ /* 0x000fe20000010000 */
[C---:B------:R-:W-:Y:S01]  /*5650*/  IMAD.SHL.U32 R5, R165.reuse, 0x40, RZ ;  /* 0x00000040a5057824 */ /* 0x040fe200078e00ff */
[C---:B------:R-:W-:Y:S01]  /*5660*/  LOP3.LUT R157, R165.reuse, 0x1, RZ, 0xc0, !PT ;  /* 0x00000001a59d7812 */ /* 0x040fe200078ec0ff */
[C---:B------:R-:W-:Y:S02]  /*5670*/  IMAD.U32 R2, R165.reuse, 0x10000, RZ ;  /* 0x00010000a5027824 */ /* 0x040fe400078e00ff */
[----:B------:R-:W-:Y:S01]  /*5680*/  IMAD.SHL.U32 R156, R165, 0x8, RZ ;  /* 0x00000008a59c7824 */ /* 0x000fe200078e00ff */
[----:B------:R-:W-:Y:S02]  /*5690*/  UMOV UR49, 0x400 ;  /* 0x0000040000317882 */ /* 0x000fe40000000000 */
[----:B------:R-:W1:Y:S01]  /*56a0*/  LDC R155, c[0x0][0x370] ;  /* 0x0000dc00ff9b7b82 */ /* 0x000e620000000800 */
[----:B------:R-:W-:Y:S01]  /*56b0*/  ULEA UR49, UR45, UR49, 0x18 ;  /* 0x000000312d317291 */ /* 0x000fe2000f8ec0ff */
[----:B------:R-:W-:Y:S01]  /*56c0*/  ISETP.NE.U32.AND P0, PT, R157, 0x1, PT ;  /* 0x000000019d00780c */ /* 0x000fe20003f05070 */
[----:B------:R-:W-:Y:S01]  /*56d0*/  IMAD.MOV.U32 R164, RZ, RZ, 0x2 ;  /* 0x00000002ffa47424 */ /* 0x000fe200078e00ff */
[----:B------:R-:W-:Y:S01]  /*56e0*/  LOP3.LUT R7, R5, 0x1c0, RZ, 0xc0, !PT ;  /* 0x000001c005077812 */ /* 0x000fe200078ec0ff */
[----:B------:R-:W-:Y:S01]  /*56f0*/  UIADD3 UR4, UPT, UPT, UR49, 0x400, URZ ;  /* 0x0000040031047890 */ /* 0x000fe2000fffe0ff */
[----:B------:R-:W-:Y:S01]  /*5700*/  LOP3.LUT R2, R2, 0x600000, RZ, 0xc0, !PT ;  /* 0x0060000002027812 */ /* 0x000fe200078ec0ff */
[----:B------:R-:W-:Y:S01]  /*5710*/  IMAD.MOV.U32 R163, RZ, RZ, 0x4 ;  /* 0x00000004ffa37424 */ /* 0x000fe200078e00ff */
[----:B------:R-:W2:Y:S01]  /*5720*/  LDC R74, c[0x0][0xf0c] ;  /* 0x0003c300ff4a7b82 */ /* 0x000ea20000000800 */
[----:B------:R-:W-:Y:S01]  /*5730*/  R2P PR, R165, 0x6 ;  /* 0x00000006a5007804 */ /* 0x000fe20000000000 */
[----:B------:R-:W-:Y:S01]  /*5740*/  IMAD.MOV.U32 R162, RZ, RZ, 0x1 ;  /* 0x00000001ffa27424 */ /* 0x000fe200078e00ff */
[----:B------:R-:W-:Y:S01]  /*5750*/  LOP3.LUT R156, R7, 0x38, R156, 0xf8, !PT ;  /* 0x00000038079c7812 */ /* 0x000fe200078ef89c */
[----:B------:R-:W-:Y:S01]  /*5760*/  IMAD.MOV.U32 R79, RZ, RZ, RZ ;  /* 0x000000ffff4f7224 */ /* 0x000fe200078e00ff */
[----:B------:R-:W-:Y:S01]  /*5770*/  P2R R0, PR, RZ, 0x1 ;  /* 0x00000001ff007803 */ /* 0x000fe20000000000 */
[----:B------:R-:W-:Y:S01]  /*5780*/  IMAD.MOV.U32 R169, RZ, RZ, RZ ;  /* 0x000000ffffa97224 */ /* 0x000fe200078e00ff */
[----:B------:R-:W-:Y:S01]  /*5790*/  LOP3.LUT R156, R156, 0x1e00, R5, 0xf8, !PT ;  /* 0x00001e009c9c7812 */ /* 0x000fe200078ef805 */
[----:B------:R-:W3:Y:S01]  /*57a0*/  LDC R153, c[0x0][0xf20] ;  /* 0x0003c800ff997b82 */ /* 0x000ee20000000800 */
[----:B------:R-:W4:Y:S01]  /*57b0*/  LDS R3, [UR49+0x100] ;  /* 0x00010031ff037984 */ /* 0x000f220008000800 */
[----:B------:R-:W-:Y:S01]  /*57c0*/  LOP3.LUT R165, R165, 0x60, RZ, 0xc0, !PT ;  /* 0x00000060a5a57812 */ /* 0x000fe200078ec0ff */
[----:B------:R-:W-:Y:S01]  /*57d0*/  IMAD.MOV.U32 R161, RZ, RZ, RZ ;  /* 0x000000ffffa17224 */ /* 0x000fe200078e00ff */
[----:B------:R-:W-:Y:S01]  /*57e0*/  SEL R164, R164, 0xfffffffe, !P1 ;  /* 0xfffffffea4a47807 */ /* 0x000fe20004800000 */
[----:B------:R-:W-:Y:S01]  /*57f0*/  IMAD.U32 R159, RZ, RZ, UR4 ;  /* 0x00000004ff9f7e24 */ /* 0x000fe2000f8e00ff */
[----:B------:R-:W-:Y:S01]  /*5800*/  SEL R163, R163, 0xfffffffc, !P2 ;  /* 0xfffffffca3a37807 */ /* 0x000fe20005000000 */
[----:B------:R-:W1:Y:S01]  /*5810*/  LDCU.64 UR52, c[0x0][0x348] ;  /* 0x00006900ff3477ac */ /* 0x000e620008000a00 */
[----:B------:R-:W1:Y:S01]  /*5820*/  LDC R73, c[0x0][0xf30] ;  /* 0x0003cc00ff497b82 */ /* 0x000e620000000800 */
[----:B------:R-:W1:Y:S01]  /*5830*/  LDCU.64 UR36, c[0x0][0xc88] ;  /* 0x00019100ff2477ac */ /* 0x000e620008000a00 */
[----:B------:R-:W1:Y:S06]  /*5840*/  LDCU.64 UR38, c[0x0][0xc90] ;  /* 0x00019200ff2677ac */ /* 0x000e6c0008000a00 */
[----:B------:R-:W1:Y:S01]  /*5850*/  LDC.64 R148, c[0x0][0xf10] ;  /* 0x0003c400ff947b82 */ /* 0x000e620000000a00 */
[----:B------:R-:W-:Y:S01]  /*5860*/  UMOV UR50, URZ ;  /* 0x000000ff00327c82 */ /* 0x000fe20008000000 */
[----:B------:R-:W-:-:S06]  /*5870*/  UMOV UR51, URZ ;  /* 0x000000ff00337c82 */ /* 0x000fcc0008000000 */
[----:B------:R-:W1:Y:S08]  /*5880*/  LDC.64 R70, c[0x0][0xf18] ;  /* 0x0003c600ff467b82 */ /* 0x000e700000000a00 */
[----:B------:R-:W1:Y:S08]  /*5890*/  LDC.64 R68, c[0x0][0xf28] ;  /* 0x0003ca00ff447b82 */ /* 0x000e700000000a00 */
[----:B------:R-:W1:Y:S01]  /*58a0*/  LDC.64 R146, c[0x0][0xcb0] ;  /* 0x00032c00ff927b82 */ /* 0x000e620000000a00 */
[----:B----4-:R-:W-:-:S07]  /*58b0*/  IMAD.IADD R2, R3, 0x1, R2 ;  /* 0x0000000103027824 */ /* 0x010fce00078e0202 */
[----:B------:R-:W4:Y:S08]  /*58c0*/  LDC.64 R144, c[0x0][0xca8] ;  /* 0x00032a00ff907b82 */ /* 0x000f300000000a00 */
[----:B--23--:R-:W1:Y:S02]  /*58d0*/  LDC R154, c[0x0][0x374] ;  /* 0x0000dd00ff9a7b82 */ /* 0x00ce640000000800 */
.L_x_137:
[----:B------:R-:W-:Y:S02]  /*58e0*/  LEA R0, R169, UR49, 0x3 ;  /* 0x00000031a9007c11 */ /* 0x000fe4000f8e18ff */
[----:B------:R-:W-:Y:S02]  /*58f0*/  SHF.L.U32 R3, R161, 0x1f, RZ ;  /* 0x0000001fa1037819 */ /* 0x000fe400000006ff */
[----:B-1----:R-:W-:Y:S02]  /*5900*/  LEA R16, R169, UR49, 0x4 ;  /* 0x00000031a9107c11 */ /* 0x002fe4000f8e20ff */
[----:B------:R-:W2:Y:S02]  /*5910*/  SYNCS.PHASECHK.TRANS64.TRYWAIT P0, [R0+URZ+0x80], R3 ;  /* 0x00008003000075a7 */ /* 0x000ea400080011ff */
[----:B--23--:R-:W-:Y:S05]  /*5920*/  @!P0 BRA `(.L_x_93) ;  /* 0x0000006800848947 */ /* 0x00cfea0003800000 */
.L_x_178:
[----:B------:R-:W3:Y:S01]  /*5930*/  LDC.64 R14, c[0x0][0xf10] ;  /* 0x0003c400ff0e7b82 */ /* 0x000ee20000000a00 */
[----:B------:R-:W4:Y:S01]  /*5940*/  LDS.128 R16, [R16+0xe0] ;  /* 0x0000e00010107984 */ /* 0x000f220000000c00 */
[----:B-1----:R-:W-:Y:S01]  /*5950*/  ISETP.NE.AND P1, PT, R73, 0x1, PT ;  /* 0x000000014900780c */ /* 0x002fe20003f25270 */
[----:B--2---:R-:W-:Y:S01]  /*5960*/  VIADD R0, R0, 0x90 ;  /* 0x0000009000007836 */ /* 0x004fe20000000000 */
[----:B------:R-:W-:Y:S04]  /*5970*/  ISETP.GE.AND P0, PT, R72, 0x1, PT ;  /* 0x000000014800780c */ /* 0x000fe80003f06270 */
[----:B------:R-:W1:Y:S01]  /*5980*/  LDC.64 R12, c[0x0][0xf18] ;  /* 0x0003c600ff0c7b82 */ /* 0x000e620000000a00 */
[----:B------:R-:W-:Y:S01]  /*5990*/  PRMT R0, RZ, 0x654, R0 ;  /* 0x00000654ff007816 */ /* 0x000fe20000000000 */
[----:B------:R-:W-:Y:S01]  /*59a0*/  @!PT LDS RZ, [RZ] ;  /* 0x00000000fffff984 */ /* 0x000fe20000000800 */
[----:B------:R-:W-:Y:S01]  /*59b0*/  @!PT LDS RZ, [RZ] ;  /* 0x00000000fffff984 */ /* 0x000fe20000000800 */
[----:B------:R-:W-:Y:S01]  /*59c0*/  @!PT LDS RZ, [RZ] ;  /* 0x00000000fffff984 */ /* 0x000fe20000000800 */
[----:B------:R-:W-:Y:S01]  /*59d0*/  @!PT LDS RZ, [RZ] ;  /* 0x00000000fffff984 */ /* 0x000fe20000000800 */
[----:B------:R2:W-:Y:S06]  /*59e0*/  MEMBAR.ALL.CTA ;  /* 0x0000000000007992 */ /* 0x0005ec0000008000 */
[----:B--2---:R-:W2:Y:S01]  /*59f0*/  FENCE.VIEW.ASYNC.S ;  /* 0x00000000000073c6 */ /* 0x004ea20000000000 */
[----:B------:R-:W1:Y:S08]  /*5a00*/  @!P1 LDC R11, c[0x0][0xf20] ;  /* 0x0003c800ff0b9b82 */ /* 0x000e700000000800 */
[----:B------:R-:W1:Y:S01]  /*5a10*/  @!P1 LDC R10, c[0x0][0xf0c] ;  /* 0x0003c300ff0a9b82 */ /* 0x000e620000000800 */
[----:B--2---:R2:W-:Y:S01]  /*5a20*/  SYNCS.ARRIVE.TRANS64.RED.A1T0 RZ, [R0+URZ], RZ ;  /* 0x000000ff00ff79a7 */ /* 0x0045e200081004ff */
[----:B----4-:R-:W-:Y:S04]  /*5a30*/  LOP3.LUT P4, RZ, R18, 0x1, RZ, 0xc0, !PT ;  /* 0x0000000112ff7812 */ /* 0x010fe8000788c0ff */
[----:B------:R-:W-:Y:S09]  /*5a40*/  P2R R166, PR, RZ, 0x10 ;  /* 0x00000010ffa67803 */ /* 0x000ff20000000000 */
[----:B------:R-:W-:Y:S02]  /*5a50*/  @P4 MOV R77, R16 ;  /* 0x00000010004d4202 */ /* 0x000fe40000000f00 */
[----:B------:R-:W-:Y:S01]  /*5a60*/  @P4 LOP3.LUT R75, R17, 0xffff, RZ, 0xc0, !PT ;  /* 0x0000ffff114b4812 */ /* 0x000fe200078ec0ff */
[----:B--23--:R-:W-:Y:S06]  /*5a70*/  @!P0 BRA `(.L_x_94) ;  /* 0x0000000000a48947 */ /* 0x00cfec0003800000 */
        /* <DEDUP_REMOVED lines=10> */
[----:B------:R-:W-:Y:S03]  /*5b20*/  SEL R7, R155, R22, !P3 ;  /* 0x000000169b077207 */ /* 0x000fe60005800000 */
[-C--:B------:R-:W-:Y:S01]  /*5b30*/  IMAD.HI.U32 R22, R3, R68.reuse, RZ ;  /* 0x0000004403167227 */ /* 0x080fe200078e00ff */
[----:B------:R-:W-:Y:S03]  /*5b40*/  SHF.R.U32.HI R26, RZ, R149, R26 ;  /* 0x00000095ff1a7219 */ /* 0x000fe6000001161a */
[----:B------:R-:W-:Y:S01]  /*5b50*/  IMAD.HI.U32 R24, R7, R68, RZ ;  /* 0x0000004407187227 */ /* 0x000fe200078e00ff */
[----:B------:R-:W-:Y:S02]  /*5b60*/  @P2 SHF.R.U32.HI R3, RZ, R69, R22 ;  /* 0x00000045ff032219 */ /* 0x000fe40000011616 */
[----:B------:R-:W-:Y:S02]  /*5b70*/  SHF.R.U32.HI R22, RZ, R153, R28 ;  /* 0x00000099ff167219 */ /* 0x000fe4000001161c */
[----:B------:R-:W-:Y:S01]  /*5b80*/  @P2 SHF.R.U32.HI R7, RZ, R69, R24 ;  /* 0x00000045ff072219 */ /* 0x000fe20000011618 */
[C---:B------:R-:W-:Y:S01]  /*5b90*/  IMAD R4, R72.reuse, R3, RZ ;  /* 0x0000000348047224 */ /* 0x040fe200078e02ff */
[----:B------:R-:W-:Y:S02]  /*5ba0*/  SEL R5, R75, R22, !P0 ;  /* 0x000000164b057207 */ /* 0x000fe40004000000 */
[----:B------:R-:W-:Y:S01]  /*5bb0*/  SEL R3, R77, R26, !P3 ;  /* 0x0000001a4d037207 */ /* 0x000fe20005800000 */
[----:B------:R-:W-:Y:S01]  /*5bc0*/  IMAD R6, R72, R7, RZ ;  /* 0x0000000748067224 */ /* 0x000fe200078e02ff */
[C---:B------:R-:W-:Y:S01]  /*5bd0*/  ISETP.GE.AND P0, PT, R5.reuse, R4, PT ;  /* 0x000000040500720c */ /* 0x040fe20003f06270 */
[----:B------:R-:W-:Y:S03]  /*5be0*/  IMAD.HI.U32 R8, R5, R68, RZ ;  /* 0x0000004405087227 */ /* 0x000fe600078e00ff */
[----:B------:R-:W-:Y:S01]  /*5bf0*/  ISETP.GE.OR P0, PT, R3, R6, P0 ;  /* 0x000000060300720c */ /* 0x000fe20000706670 */
[----:B------:R-:W-:Y:S01]  /*5c00*/  IMAD.MOV R6, RZ, RZ, -R3 ;  /* 0x000000ffff067224 */ /* 0x000fe200078e0a03 */
[-C--:B------:R-:W-:Y:S03]  /*5c10*/  SHF.R.U32.HI R8, RZ, R69.reuse, R8 ;  /* 0x00000045ff087219 */ /* 0x080fe60000011608 */
[----:B------:R-:W-:Y:S01]  /*5c20*/  IMAD R77, R74, R6, R77 ;  /* 0x000000064a4d7224 */ /* 0x000fe200078e024d */
[----:B------:R-:W-:Y:S05]  /*5c30*/  SEL R9, R5, R8, !P2 ;  /* 0x0000000805097207 */ /* 0x000fea0005000000 */
[----:B------:R-:W-:Y:S02]  /*5c40*/  IMAD.MOV R8, RZ, RZ, -R9 ;  /* 0x000000ffff087224 */ /* 0x000fe400078e0a09 */
[C---:B------:R-:W-:Y:S04]  /*5c50*/  @!P0 IMAD.HI.U32 R4, R3.reuse, R68, RZ ;  /* 0x0000004403048227 */ /* 0x040fe800078e00ff */
[----:B------:R-:W-:Y:S01]  /*5c60*/  IMAD R8, R72, R8, R5 ;  /* 0x0000000848087224 */ /* 0x000fe200078e0205 */
[----:B------:R-:W-:Y:S04]  /*5c70*/  @!P0 SHF.R.U32.HI R4, RZ, R69, R4 ;  /* 0x00000045ff048219 */ /* 0x000fe80000011604 */
[----:B------:R-:W-:Y:S02]  /*5c80*/  @!P0 SEL R0, R3, R4, !P2 ;  /* 0x0000000403008207 */ /* 0x000fe40005000000 */
[----:B------:R-:W-:Y:S02]  /*5c90*/  IADD3 R4, PT, PT, -R5, RZ, RZ ;  /* 0x000000ff05047210 */ /* 0x000fe40007ffe1ff */
[----:B------:R-:W-:Y:S01]  /*5ca0*/  @!P0 IADD3 R9, PT, PT, R9, -R0, RZ ;  /* 0x8000000009098210 */ /* 0x000fe20007ffe0ff */
[----:B------:R-:W-:Y:S02]  /*5cb0*/  @!P0 IMAD R0, R7, R8, R0 ;  /* 0x0000000807008224 */ /* 0x000fe400078e0200 */
[----:B------:R-:W-:Y:S02]  /*5cc0*/  IMAD R75, R70, R4, R75 ;  /* 0x00000004464b7224 */ /* 0x000fe400078e024b */
[----:B------:R-:W-:Y:S02]  /*5cd0*/  @!P0 IMAD R5, R9, R72, R3 ;  /* 0x0000004809058224 */ /* 0x000fe400078e0203 */
[----:B------:R-:W-:Y:S04]  /*5ce0*/  @!P0 IMAD.MOV.U32 R3, RZ, RZ, R0 ;  /* 0x000000ffff038224 */ /* 0x000fe800078e0000 */
[----:B------:R-:W-:Y:S02]  /*5cf0*/  IMAD R77, R3, R74, R77 ;  /* 0x0000004a034d7224 */ /* 0x000fe400078e024d */
[----:B------:R-:W-:Y:S07]  /*5d00*/  IMAD R75, R5, R70, R75 ;  /* 0x00000046054b7224 */ /* 0x000fee00078e024b */
.L_x_94:
[----:B-1----:R-:W-:Y:S01]  /*5d10*/  @!P1 IMAD.HI.U32 R4, R75, R13, RZ ;  /* 0x0000000d4b049227 */ /* 0x002fe200078e00ff */
[----:B------:R-:W-:Y:S01]  /*5d20*/  @!P1 ISETP.NE.AND P0, PT, R12, 0x1, PT ;  /* 0x000000010c00980c */ /* 0x000fe20003f05270 */
[----:B------:R-:W-:Y:S01]  /*5d30*/  USHF.L.U32 UR42, UR19, 0x7, URZ ;  /* 0x00000007132a7899 */ /* 0x000fe200080006ff */
[----:B------:R-:W-:Y:S01]  /*5d40*/  @!P1 ISETP.NE.AND P2, PT, R10, 0x1, PT ;  /* 0x000000010a00980c */ /* 0x000fe20003f45270 */
[----:B------:R-:W-:Y:S01]  /*5d50*/  @!P1 IMAD.HI.U32 R0, R77, R14, RZ ;  /* 0x0000000e4d009227 */ /* 0x000fe200078e00ff */
[----:B------:R-:W-:Y:S01]  /*5d60*/  @!P1 SHF.R.U32.HI R4, RZ, R11, R4 ;  /* 0x0000000bff049219 */ /* 0x000fe20000011604 */
[----:B------:R-:W-:Y:S01]  /*5d70*/  BSSY.RECONVERGENT B6, `(.L_x_95) ;  /* 0x000002c000067945 */ /* 0x000fe20003800200 */
[----:B------:R-:W-:Y:S01]  /*5d80*/  @P4 SHF.R.U32.HI R160, RZ, 0x10, R17 ;  /* 0x00000010ffa04819 */ /* 0x000fe20000011611 */
[----:B------:R-:W-:Y:S01]  /*5d90*/  VIADD R169, R169, 0x1 ;  /* 0x00000001a9a97836 */ /* 0x000fe20000000000 */
[----:B------:R-:W-:Y:S01]  /*5da0*/  @!P1 SEL R3, R75, R4, !P0 ;  /* 0x000000044b039207 */ /* 0x000fe20004000000 */
[----:B------:R-:W-:Y:S01]  /*5db0*/  IMAD.SHL.U32 R168, R20, 0x100, RZ ;  /* 0x0000010014a87824 */ /* 0x000fe200078e00ff */
[----:B------:R-:W-:Y:S02]  /*5dc0*/  @!P1 SHF.R.U32.HI R0, RZ, R15, R0 ;  /* 0x0000000fff009219 */ /* 0x000fe40000011600 */
[----:B------:R-:W-:Y:S02]  /*5dd0*/  LOP3.LUT P0, RZ, R159, 0x3f0, RZ, 0xc0, !PT ;  /* 0x000003f09fff7812 */ /* 0x000fe4000780c0ff */
[----:B------:R-:W-:Y:S05]  /*5de0*/  @!P1 SEL R4, R77, R0, !P2 ;  /* 0x000000004d049207 */ /* 0x000fea0005000000 */
[----:B------:R-:W-:Y:S02]  /*5df0*/  @!P1 IMAD.IADD R0, R3, 0x1, -R4 ;  /* 0x0000000103009824 */ /* 0x000fe400078e0a04 */
[----:B------:R-:W-:Y:S02]  /*5e00*/  @!P1 IMAD.IADD R3, R4, 0x1, -R3 ;  /* 0x0000000104039824 */ /* 0x000fe400078e0a03 */
[----:B------:R-:W-:Y:S02]  /*5e10*/  @!P1 IMAD R77, R0, R10, R77 ;  /* 0x0000000a004d9224 */ /* 0x000fe400078e024d */
[----:B------:R-:W-:Y:S01]  /*5e20*/  @!P1 IMAD R75, R3, R12, R75 ;  /* 0x0000000c034b9224 */ /* 0x000fe200078e024b */
[----:B------:R-:W-:Y:S06]  /*5e30*/  @!P0 BRA `(.L_x_96) ;  /* 0x00000000007c8947 */ /* 0x000fec0003800000 */
[----:B------:R-:W1:Y:S01]  /*5e40*/  LDCU.64 UR8, c[0x4][0x80] ;  /* 0x01001000ff0877ac */ /* 0x000e620008000a00 */
[----:B------:R-:W-:Y:S01]  /*5e50*/  MOV R16, 0x0 ;  /* 0x0000000000107802 */ /* 0x000fe20000000f00 */
[----:B------:R-:W-:Y:S02]  /*5e60*/  HFMA2 R12, -RZ, RZ, 0, 5.9604644775390625e-08 ;  /* 0x00000001ff0c7431 */ /* 0x000fe400000001ff */
[----:B------:R-:W-:Y:S01]  /*5e70*/  IMAD.MOV.U32 R8, RZ, RZ, 0x70 ;  /* 0x00000070ff087424 */ /* 0x000fe200078e00ff */
[----:B------:R2:W3:Y:S01]  /*5e80*/  LDC.64 R14, c[0x4][R16] ;  /* 0x01000000100e7b82 */ /* 0x0004e20000000a00 */
[----:B------:R-:W4:Y:S01]  /*5e90*/  LDCU.64 UR6, c[0x4][0x88] ;  /* 0x01001100ff0677ac */ /* 0x000f220008000a00 */
[----:B------:R-:W-:Y:S01]  /*5ea0*/  IMAD.MOV.U32 R13, RZ, RZ, RZ ;  /* 0x000000ffff0d7224 */ /* 0x000fe200078e00ff */
[----:B------:R-:W2:Y:S01]  /*5eb0*/  LDCU.64 UR4, c[0x4][0x8] ;  /* 0x01000100ff0477ac */ /* 0x000ea20008000a00 */
[----:B-1----:R-:W-:Y:S01]  /*5ec0*/  MOV R5, UR9 ;  /* 0x0000000900057c02 */ /* 0x002fe20008000f00 */
[----:B------:R-:W-:Y:S01]  /*5ed0*/  IMAD.U32 R4, RZ, RZ, UR8 ;  /* 0x00000008ff047e24 */ /* 0x000fe2000f8e00ff */
[----:B----4-:R-:W-:Y:S01]  /*5ee0*/  MOV R7, UR7 ;  /* 0x0000000700077c02 */ /* 0x010fe20008000f00 */
[----:B------:R-:W-:Y:S01]  /*5ef0*/  IMAD.U32 R6, RZ, RZ, UR6 ;  /* 0x00000006ff067e24 */ /* 0x000fe2000f8e00ff */
[----:B--2---:R-:W-:Y:S01]  /*5f00*/  MOV R11, UR5 ;  /* 0x00000005000b7c02 */ /* 0x004fe20008000f00 */
[----:B------:R-:W-:Y:S02]  /*5f10*/  IMAD.U32 R10, RZ, RZ, UR4 ;  /* 0x00000004ff0a7e24 */ /* 0x000fe4000f8e00ff */
[----:B------:R-:W-:Y:S07]  /*5f20*/  LEPC R20, `(.L_x_97) ;  /* 0x000000001014794e */ /* 0x000fee0000000000 */
[----:B---3-5:R-:W-:Y:S05]  /*5f30*/  CALL.ABS.NOINC R14 ;  /* 0x000000000e007343 */ /* 0x028fea0003c00000 */
.L_x_97:
[----:B------:R-:W1:Y:S01]  /*5f40*/  LDCU.64 UR8, c[0x4][0x80] ;  /* 0x01001000ff0877ac */ /* 0x000e620008000a00 */
[----:B------:R-:W2:Y:S01]  /*5f50*/  LDC.64 R16, c[0x4][R16] ;  /* 0x0100000010107b82 */ /* 0x000ea20000000a00 */
[----:B------:R-:W-:Y:S02]  /*5f60*/  HFMA2 R12, -RZ, RZ, 0, 5.9604644775390625e-08 ;  /* 0x00000001ff0c7431 */ /* 0x000fe400000001ff */
[----:B------:R-:W-:Y:S02]  /*5f70*/  IMAD.MOV.U32 R8, RZ, RZ, 0x70 ;  /* 0x00000070ff087424 */ /* 0x000fe400078e00ff */
[----:B------:R-:W-:Y:S01]  /*5f80*/  IMAD.MOV.U32 R13, RZ, RZ, RZ ;  /* 0x000000ffff0d7224 */ /* 0x000fe200078e00ff */
[----:B------:R-:W3:Y:S01]  /*5f90*/  LDCU.64 UR6, c[0x4][0x88] ;  /* 0x01001100ff0677ac */ /* 0x000ee20008000a00 */
[----:B------:R-:W4:Y:S01]  /*5fa0*/  LDCU.64 UR4, c[0x4][0x8] ;  /* 0x01000100ff0477ac */ /* 0x000f220008000a00 */
[----:B-1----:R-:W-:Y:S02]  /*5fb0*/  MOV R4, UR8 ;  /* 0x0000000800047c02 */ /* 0x002fe40008000f00 */
[----:B------:R-:W-:Y:S02]  /*5fc0*/  MOV R5, UR9 ;  /* 0x0000000900057c02 */ /* 0x000fe40008000f00 */
[----:B---3--:R-:W-:Y:S01]  /*5fd0*/  MOV R7, UR7 ;  /* 0x0000000700077c02 */ /* 0x008fe20008000f00 */
[----:B------:R-:W-:Y:S01]  /*5fe0*/  IMAD.U32 R6, RZ, RZ, UR6 ;  /* 0x00000006ff067e24 */ /* 0x000fe2000f8e00ff */
[----:B----4-:R-:W-:Y:S01]  /*5ff0*/  MOV R11, UR5 ;  /* 0x00000005000b7c02 */ /* 0x010fe20008000f00 */
[----:B------:R-:W-:Y:S02]  /*6000*/  IMAD.U32 R10, RZ, RZ, UR4 ;  /* 0x00000004ff0a7e24 */ /* 0x000fe4000f8e00ff */
[----:B------:R-:W-:Y:S07]  /*6010*/  LEPC R20, `(.L_x_96) ;  /* 0x000000001014794e */ /* 0x000fee0000000000 */
[----:B--2---:R-:W-:Y:S05]  /*6020*/  CALL.ABS.NOINC R16 ;  /* 0x0000000010007343 */ /* 0x004fea0003c00000 */
.L_x_96:
[----:B------:R-:W-:Y:S05]  /*6030*/  BSYNC.RECONVERGENT B6 ;  /* 0x0000000000067941 */ /* 0x000fea0003800200 */
.L_x_95:
[----:B------:R-:W-:Y:S01]  /*6040*/  ISETP.NE.U32.AND P4, PT, R146, RZ, PT ;  /* 0x000000ff9200720c */ /* 0x000fe20003f85070 */
[----:B------:R-:W-:Y:S01]  /*6050*/  UISETP.NE.AND UP2, UPT, UR48, URZ, UPT ;  /* 0x000000ff3000728c */ /* 0x000fe2000bf45270 */
[----:B------:R-:W-:Y:S01]  /*6060*/  ISETP.NE.U32.AND P2, PT, RZ, UR36, PT ;  /* 0x00000024ff007c0c */ /* 0x000fe2000bf45070 */
[----:B------:R-:W-:Y:S01]  /*6070*/  UISETP.NE.U32.AND UP1, UPT, UR38, URZ, UPT ;  /* 0x000000ff2600728c */ /* 0x000fe2000bf25070 */
[----:B------:R-:W-:Y:S01]  /*6080*/  ISETP.NE.AND.EX P4, PT, R147, RZ, PT, P4 ;  /* 0x000000ff9300720c */ /* 0x000fe20003f85340 */
[----:B------:R-:W-:Y:S01]  /*6090*/  UPLOP3.LUT UP0, UPT, UPT, UPT, UPT, 0x40, 0x4 ;  /* 0x000000000004789c */ /* 0x000fe20003f0e870 */
[----:B------:R-:W-:Y:S01]  /*60a0*/  ISETP.NE.AND.EX P2, PT, RZ, UR37, PT, P2 ;  /* 0x00000025ff007c0c */ /* 0x000fe2000bf45320 */
[----:B------:R-:W-:Y:S01]  /*60b0*/  UISETP.NE.AND.EX UP1, UPT, UR39, URZ, UPT, UP1 ;  /* 0x000000ff2700728c */ /* 0x000fe2000bf25310 */
[----:B------:R-:W-:Y:S04]  /*60c0*/  PLOP3.LUT P1, PT, PT, PT, UP2, 0x80, 0x8 ;  /* 0x000000000008781c */ /* 0x000fe80003f2f028 */
[----:B------:R-:W-:Y:S06]  /*60d0*/  @UP2 UPLOP3.LUT UP0, UPT, UPT, UPT, UP1, 0x80, 0x8 ;  /* 0x000000000008289c */ /* 0x000fec0003f0f010 */
[----:B------:R-:W-:Y:S01]  /*60e0*/  PLOP3.LUT P0, PT, PT, PT, UP0, 0x80, 0x8 ;  /* 0x000000000008781c */ /* 0x000fe20003f0f008 */
[----:B------:R-:W-:Y:S01]  /*60f0*/  @!UPT UIADD3 URZ, UPT, UPT, URZ, URZ, URZ ;  /* 0x000000fffffff290 */ /* 0x000fe2000fffe0ff */
[----:B------:R-:W-:Y:S11]  /*6100*/  BRA.U !UP1, `(.L_x_98) ;  /* 0x0000000109387547 */ /* 0x000ff6000b800000 */
[----:B------:R-:W-:Y:S01]  /*6110*/  UISETP.NE.U32.AND UP0, UPT, UR36, URZ, UPT ;  /* 0x000000ff2400728c */ /* 0x000fe2000bf05070 */
[----:B------:R-:W-:Y:S02]  /*6120*/  HFMA2 R0, -RZ, RZ, 0, 5.9604644775390625e-08 ;  /* 0x00000001ff007431 */ /* 0x000fe400000001ff */
[----:B------:R-:W-:Y:S01]  /*6130*/  IMAD.MOV.U32 R151, RZ, RZ, 0x1 ;  /* 0x00000001ff977424 */ /* 0x000fe200078e00ff */
[----:B------:R-:W-:Y:S06]  /*6140*/  UISETP.NE.AND.EX UP0, UPT, UR37, URZ, UPT, UP0 ;  /* 0x000000ff2500728c */ /* 0x000fec000bf05300 */
[----:B------:R-:W-:Y:S05]  /*6150*/  PLOP3.LUT P3, PT, PT, PT, UP0, 0x80, 0x8 ;  /* 0x000000000008781c */ /* 0x000fea0003f6f008 */
[----:B------:R-:W1:Y:S01]  /*6160*/  @UP0 LDCU.64 UR6, c[0x0][0xc88] ;  /* 0x00019100ff0607ac */ /* 0x000e620008000a00 */
[----:B------:R-:W-:Y:S07]  /*6170*/  @UP0 UIMAD UR4, UR44, UR38, URZ ;  /* 0x000000262c0402a4 */ /* 0x000fee000f8e02ff */
[----:B------:R-:W-:Y:S01]  /*6180*/  @!P3 PRMT R151, R0, 0x7610, R151 ;  /* 0x000076100097b816 */ /* 0x000fe20000000097 */
[----:B-1----:R-:W-:Y:S03]  /*6190*/  @UP0 UIMAD.WIDE UR6, UR4, 0x4, UR6 ;  /* 0x00000004040608a5 */ /* 0x002fe6000f8e0206 */
[----:B------:R-:W1:Y:S03]  /*61a0*/  @!UP0 LDCU UR4, c[0x0][0xc80] ;  /* 0x00019000ff0487ac */ /* 0x000e660008000800 */
[----:B------:R-:W-:Y:S01]  /*61b0*/  IMAD.U32 R4, RZ, RZ, UR6 ;  /* 0x00000006ff047e24 */ /* 0x000fe2000f8e00ff */
[----:B------:R-:W-:Y:S05]  /*61c0*/  MOV R5, UR7 ;  /* 0x0000000700057c02 */ /* 0x000fea0008000f00 */
[----:B-----5:R2:W5:Y:S02]  /*61d0*/  @P3 LDG.E R83, desc[UR46][R4.64] ;  /* 0x0000002e04533981 */ /* 0x020564000c1e1900 */
[----:B-12---:R-:W-:Y:S02]  /*61e0*/  @!P3 IMAD.U32 R83, RZ, RZ, UR4 ;  /* 0x00000004ff53be24 */ /* 0x006fe4000f8e00ff */
.L_x_98:
[----:B------:R-:W-:Y:S05]  /*61f0*/  @!P4 BRA `(.L_x_99) ;  /* 0x000000000020c947 */ /* 0x000fea0003800000 */
[----:B------:R-:W-:Y:S04]  /*6200*/  ISETP.NE.U32.AND P3, PT, R144, RZ, PT ;  /* 0x000000ff9000720c */ /* 0x000fe80003f65070 */
[----:B------:R-:W-:Y:S11]  /*6210*/  ISETP.NE.AND.EX P3, PT, R145, RZ, PT, P3 ;  /* 0x000000ff9100720c */ /* 0x000ff60003f65330 */
[----:B------:R-:W-:Y:S02]  /*6220*/  @!UPT UIADD3 URZ, UPT, UPT, URZ, URZ, URZ ;  /* 0x000000fffffff290 */ /* 0x000fe4000fffe0ff */
[----:B------:R-:W1:Y:S01]  /*6230*/  @P3 LDC.64 R4, c[0x0][0xca8] ;  /* 0x00032a00ff043b82 */ /* 0x000e620000000a00 */
[----:B------:R-:W-:Y:S04]  /*6240*/  @P3 IMAD R0, R146, UR44, RZ ;  /* 0x0000002c92003c24 */ /* 0x000fe8000f8e02ff */
[----:B-1----:R-:W-:Y:S05]  /*6250*/  @P3 IMAD.WIDE R4, R0, 0x4, R4 ;  /* 0x0000000400043825 */ /* 0x002fea00078e0204 */
[----:B-----5:R1:W5:Y:S02]  /*6260*/  @P3 LDG.E R76, desc[UR46][R4.64] ;  /* 0x0000002e044c3981 */ /* 0x020364000c1e1900 */
[----:B-1----:R-:W2:Y:S02]  /*6270*/  @!P3 LDC R76, c[0x0][0xca0] ;  /* 0x00032800ff4cbb82 */ /* 0x002ea40000000800 */
.L_x_99:
[----:B-----5:R-:W-:Y:S01]  /*6280*/  FSETP.NEU.AND P3, PT, R83, RZ, PT ;  /* 0x000000ff5300720b */ /* 0x020fe20003f6d000 */
[----:B------:R-:W-:Y:S01]  /*6290*/  IMAD.SHL.U32 R178, R156, 0x2, RZ ;  /* 0x000000029cb27824 */ /* 0x000fe200078e00ff */
[----:B------:R-:W-:Y:S01]  /*62a0*/  SEL R5, RZ, 0xffffffff, P2 ;  /* 0xffffffffff057807 */ /* 0x000fe20001000000 */
[----:B------:R-:W-:Y:S01]  /*62b0*/  IMAD.SHL.U32 R86, R163, 0x10, RZ ;  /* 0x00000010a3567824 */ /* 0x000fe200078e00ff */
[----:B------:R-:W-:Y:S01]  /*62c0*/  @P1 LOP3.LUT P2, RZ, R151, 0xff, RZ, 0xc0, !PT ;  /* 0x000000ff97ff1812 */ /* 0x000fe2000784c0ff */
[----:B------:R-:W-:Y:S01]  /*62d0*/  VIADD R177, R178, UR49 ;  /* 0x00000031b2b17c36 */ /* 0x000fe20008000000 */
[----:B------:R-:W-:Y:S01]  /*62e0*/  @P1 SEL R0, RZ, 0xffffffff, P3 ;  /* 0xffffffffff001807 */ /* 0x000fe20001800000 */
[----:B------:R-:W-:Y:S01]  /*62f0*/  IMAD.MOV.U32 R106, RZ, RZ, -0x10 ;  /* 0xfffffff0ff6a7424 */ /* 0x000fe200078e00ff */
[----:B------:R-:W-:Y:S01]  /*6300*/  LOP3.LUT R162, R162, 0x1, RZ, 0x3c, !PT ;  /* 0x00000001a2a27812 */ /* 0x000fe200078e3cff */
[----:B------:R-:W-:Y:S01]  /*6310*/  IMAD.SHL.U32 R104, R164, 0x10, RZ ;  /* 0x00000010a4687824 */ /* 0x000fe200078e00ff */
[----:B------:R-:W-:Y:S01]  /*6320*/  @P0 SEL R0, R5, R0, !P2 ;  /* 0x0000000005000207 */ /* 0x000fe20005000000 */
[----:B------:R-:W-:Y:S01]  /*6330*/  IMAD.IADD R173, R177, 0x1, R86 ;  /* 0x00000001b1ad7824 */ /* 0x000fe200078e0256 */
[----:B------:R-:W-:Y:S01]  /*6340*/  SHF.L.U32 R3, R79, 0x1f, RZ ;  /* 0x0000001f4f037819 */ /* 0x000fe200000006ff */
[----:B------:R-:W-:Y:S01]  /*6350*/  IMAD.IADD R176, R177, 0x1, R104 ;  /* 0x00000001b1b07824 */ /* 0x000fe200078e0268 */
[----:B------:R-:W-:Y:S01]  /*6360*/  @P1 LOP3.LUT R0, R0, 0x1, RZ, 0xc0, !PT ;  /* 0x0000000100001812 */ /* 0x000fe200078ec0ff */
[--C-:B------:R-:W-:Y:S01]  /*6370*/  IMAD.IADD R171, R104, 0x1, R173.reuse ;  /* 0x0000000168ab7824 */ /* 0x100fe200078e02ad */
[----:B------:R-:W-:Y:S01]  /*6380*/  PLOP3.LUT P0, PT, PT, PT, UP1, 0x80, 0x8 ;  /* 0x000000000008781c */ /* 0x000fe20003f0f018 */
[----:B------:R-:W-:Y:S01]  /*6390*/  BSSY B1, `(.L_x_100) ;  /* 0x000004b000017945 */ /* 0x000fe20003800000 */
[----:B------:R-:W-:Y:S01]  /*63a0*/  ISETP.NE.U32.OR P4, PT, R0, 0x1, !P1 ;  /* 0x000000010000780c */ /* 0x000fe20004f85470 */
[----:B------:R-:W-:Y:S01]  /*63b0*/  IMAD.MOV.U32 R107, RZ, RZ, 0x1 ;  /* 0x00000001ff6b7424 */ /* 0x000fe200078e00ff */
[----:B------:R-:W-:Y:S01]  /*63c0*/  SEL R0, RZ, 0xffffffff, P3 ;  /* 0xffffffffff007807 */ /* 0x000fe20001800000 */
[----:B------:R-:W-:Y:S01]  /*63d0*/  IMAD R78, R79, 0xc0, R2 ;  /* 0x000000c04f4e7824 */ /* 0x000fe200078e0202 */
[----:B------:R-:W-:Y:S01]  /*63e0*/  LOP3.LUT P3, R167, R151, 0xff, RZ, 0xc0, !PT ;  /* 0x000000ff97a77812 */ /* 0x000fe2000786c0ff */
[----:B------:R-:W-:Y:S01]  /*63f0*/  IMAD.MOV.U32 R105, RZ, RZ, RZ ;  /* 0x000000ffff697224 */ /* 0x000fe200078e00ff */
[----:B------:R-:W-:Y:S02]  /*6400*/  P2R R174, PR, RZ, 0x10 ;  /* 0x00000010ffae7803 */ /* 0x000fe40000000000 */
[----:B------:R-:W-:Y:S02]  /*6410*/  CS2R R142, SRZ ;  /* 0x00000000008e7805 */ /* 0x000fe4000001ff00 */
[----:B------:R-:W-:Y:S02]  /*6420*/  CS2R R140, SRZ ;  /* 0x00000000008c7805 */ /* 0x000fe4000001ff00 */
[----:B------:R-:W-:Y:S02]  /*6430*/  CS2R R134, SRZ ;  /* 0x0000000000867805 */ /* 0x000fe4000001ff00 */
[----:B------:R-:W-:Y:S02]  /*6440*/  CS2R R132, SRZ ;  /* 0x0000000000847805 */ /* 0x000fe4000001ff00 */
[----:B------:R-:W-:Y:S02]  /*6450*/  @P0 SEL R0, R5, R0, !P3 ;  /* 0x0000000005000207 */ /* 0x000fe40005800000 */
[----:B------:R-:W-:Y:S02]  /*6460*/  CS2R R126, SRZ ;  /* 0x00000000007e7805 */ /* 0x000fe4000001ff00 */
[----:B------:R-:W-:Y:S02]  /*6470*/  @P4 SHF.L.U32 R4, R162, 0x1f, RZ ;  /* 0x0000001fa2044819 */ /* 0x000fe400000006ff */
[----:B------:R-:W-:Y:S02]  /*6480*/  CS2R R124, SRZ ;  /* 0x00000000007c7805 */ /* 0x000fe4000001ff00 */
[----:B------:R-:W-:Y:S02]  /*6490*/  LOP3.LUT R0, R0, 0x1, RZ, 0xc0, !PT ;  /* 0x0000000100007812 */ /* 0x000fe400078ec0ff */
[----:B------:R-:W-:Y:S01]  /*64a0*/  CS2R R118, SRZ ;  /* 0x0000000000767805 */ /* 0x000fe2000001ff00 */
[----:B------:R-:W1:Y:S01]  /*64b0*/  @P4 SYNCS.PHASECHK.TRANS64.TRYWAIT P2, [UR49+0x30], R4 ;  /* 0x00003004ff0045a7 */ /* 0x000e620008041131 */
[----:B------:R-:W-:Y:S02]  /*64c0*/  ISETP.NE.AND P0, PT, R79, RZ, PT ;  /* 0x000000ff4f00720c */ /* 0x000fe40003f05270 */
[----:B------:R-:W-:Y:S02]  /*64d0*/  CS2R R116, SRZ ;  /* 0x0000000000747805 */ /* 0x000fe4000001ff00 */
[----:B------:R-:W-:Y:S02]  /*64e0*/  ISETP.NE.U32.AND P3, PT, R0, 0x1, PT ;  /* 0x000000010000780c */ /* 0x000fe40003f65070 */
[----:B------:R-:W-:Y:S02]  /*64f0*/  CS2R R110, SRZ ;  /* 0x00000000006e7805 */ /* 0x000fe4000001ff00 */
[----:B------:R-:W-:Y:S02]  /*6500*/  CS2R R108, SRZ ;  /* 0x00000000006c7805 */ /* 0x000fe4000001ff00 */
[----:B------:R-:W-:Y:S02]  /*6510*/  CS2R R102, SRZ ;  /* 0x0000000000667805 */ /* 0x000fe4000001ff00 */
[----:B------:R-:W-:Y:S02]  /*6520*/  P2R R112, PR, RZ, 0x8 ;  /* 0x00000008ff707803 */ /* 0x000fe40000000000 */
[----:B------:R-:W-:Y:S02]  /*6530*/  CS2R R100, SRZ ;  /* 0x0000000000647805 */ /* 0x000fe4000001ff00 */
[----:B------:R-:W-:Y:S02]  /*6540*/  ISETP.NE.U32.AND P3, PT, R157, 0x1, PT ;  /* 0x000000019d00780c */ /* 0x000fe40003f65070 */
[----:B------:R-:W-:Y:S02]  /*6550*/  CS2R R94, SRZ ;  /* 0x00000000005e7805 */ /* 0x000fe4000001ff00 */
[----:B------:R-:W-:Y:S02]  /*6560*/  CS2R R92, SRZ ;  /* 0x00000000005c7805 */ /* 0x000fe4000001ff00 */
[----:B------:R-:W-:Y:S02]  /*6570*/  CS2R R90, SRZ ;  /* 0x00000000005a7805 */ /* 0x000fe4000001ff00 */
[----:B------:R-:W-:Y:S02]  /*6580*/  SEL R106, R106, 0x10, !P3 ;  /* 0x000000106a6a7807 */ /* 0x000fe40005800000 */
[----:B------:R-:W-:Y:S02]  /*6590*/  CS2R R88, SRZ ;  /* 0x0000000000587805 */ /* 0x000fe4000001ff00 */
[----:B------:R-:W-:Y:S01]  /*65a0*/  SEL R81, RZ, 0xc0, P0 ;  /* 0x000000c0ff517807 */ /* 0x000fe20000000000 */
[----:B------:R3:W4:Y:S01]  /*65b0*/  SYNCS.PHASECHK.TRANS64.TRYWAIT P1, [UR49+0xa0], R3 ;  /* 0x0000a003ff0075a7 */ /* 0x0007220008021131 */
[----:B------:R-:W-:Y:S02]  /*65c0*/  IMAD.IADD R177, R177, 0x1, R106 ;  /* 0x00000001b1b17824 */ /* 0x000fe400078e026a */
[C---:B------:R-:W-:Y:S02]  /*65d0*/  IMAD.IADD R175, R106.reuse, 0x1, R176 ;  /* 0x000000016aaf7824 */ /* 0x040fe400078e02b0 */
[C---:B------:R-:W-:Y:S02]  /*65e0*/  IMAD.IADD R172, R106.reuse, 0x1, R173 ;  /* 0x000000016aac7824 */ /* 0x040fe400078e02ad */
[----:B------:R-:W-:Y:S01]  /*65f0*/  IMAD.IADD R170, R106, 0x1, R171 ;  /* 0x000000016aaa7824 */ /* 0x000fe200078e02ab */
[----:B-1----:R-:W-:Y:S01]  /*6600*/  @P4 SEL R107, RZ, 0x1, !P2 ;  /* 0x00000001ff6b4807 */ /* 0x002fe20005000000 */
[----:B---3--:R-:W-:Y:S06]  /*6610*/  @!P4 BRA `(.L_x_101) ;  /* 0x000000000088c947 */ /* 0x008fec0003800000 */
[----:B------:R-:W-:Y:S01]  /*6620*/  IMAD.MOV.U32 R143, RZ, RZ, RZ ;  /* 0x000000ffff8f7224 */ /* 0x000fe200078e00ff */
[----:B------:R-:W-:Y:S01]  /*6630*/  ISETP.NE.AND P0, PT, R107, RZ, PT ;  /* 0x000000ff6b00720c */ /* 0x000fe20003f05270 */
[----:B------:R-:W-:Y:S01]  /*6640*/  BSSY B0, `(.L_x_102) ;  /* 0x0000014000007945 */ /* 0x000fe20003800000 */
[----:B------:R-:W-:Y:S02]  /*6650*/  CS2R R90, SRZ ;  /* 0x00000000005a7805 */ /* 0x000fe4000001ff00 */
        /* <DEDUP_REMOVED lines=13> */
[----:B------:R-:W-:Y:S01]  /*6730*/  CS2R R140, SRZ ;  /* 0x00000000008c7805 */ /* 0x000fe2000001ff00 */
[----:B------:R-:W-:Y:S06]  /*6740*/  @P0 BRA `(.L_x_103) ;  /* 0x00000000000c0947 */ /* 0x000fec0003800000 */
[----:B------:R-:W-:Y:S04]  /*6750*/  SHF.L.U32 R5, R162, 0x1f, RZ ;  /* 0x0000001fa2057819 */ /* 0x000fe800000006ff */
[----:B------:R-:W1:Y:S02]  /*6760*/  SYNCS.PHASECHK.TRANS64.TRYWAIT P0, [UR49+0x30], R5 ;  /* 0x00003005ff0075a7 */ /* 0x000e640008001131 */
[----:B-1----:R-:W-:Y:S05]  /*6770*/  @!P0 BRA `(.L_x_104) ;  /* 0x0000005c00048947 */ /* 0x002fea0003800000 */
.L_x_103:
[----:B------:R-:W-:Y:S05]  /*6780*/  BSYNC B0 ;  /* 0x0000000000007941 */ /* 0x000fea0003800000 */
.L_x_102:
[----:B------:R-:W-:Y:S01]  /*6790*/  ISETP.NE.AND P0, PT, R112, RZ, PT ;  /* 0x000000ff7000720c */ /* 0x000fe20003f05270 */
[----:B------:R-:W-:Y:S11]  /*67a0*/  HFMA2 R105, -RZ, RZ, 0, 5.9604644775390625e-08 ;  /* 0x00000001ff697431 */ /* 0x000ff600000001ff */
[----:B------:R-:W-:Y:S01]  /*67b0*/  @!UPT UIADD3 URZ, UPT, UPT, URZ, URZ, URZ ;  /* 0x000000fffffff290 */ /* 0x000fe2000fffe0ff */
[----:B------:R3:W1:Y:S04]  /*67c0*/  @P0 LDS.128 R88, [R178+UR49+0x400] ;  /* 0x00040031b2580984 */ /* 0x0006680008000c00 */
[----:B------:R3:W1:Y:S04]  /*67d0*/  @P0 LDS.128 R92, [R177+0x400] ;  /* 0x00040000b15c0984 */ /* 0x0006680000000c00 */
[----:B------:R3:W1:Y:S04]  /*67e0*/  @P0 LDS.128 R100, [R176+0x400] ;  /* 0x00040000b0640984 */ /* 0x0006680000000c00 */
[----:B------:R3:W1:Y:S04]  /*67f0*/  @P0 LDS.128 R108, [R175+0x400] ;  /* 0x00040000af6c0984 */ /* 0x0006680000000c00 */
[----:B------:R3:W1:Y:S04]  /*6800*/  @P0 LDS.128 R116, [R173+0x400] ;  /* 0x00040000ad740984 */ /* 0x0006680000000c00 */
[----:B------:R3:W1:Y:S04]  /*6810*/  @P0 LDS.128 R124, [R172+0x400] ;  /* 0x00040000ac7c0984 */ /* 0x0006680000000c00 */
[----:B------:R3:W1:Y:S04]  /*6820*/  @P0 LDS.128 R132, [R171+0x400] ;  /* 0x00040000ab840984 */ /* 0x0006680000000c00 */
[----:B------:R3:W1:Y:S02]  /*6830*/  @P0 LDS.128 R140, [R170+0x400] ;  /* 0x00040000aa8c0984 */ /* 0x0006640000000c00 */
.L_x_101:
[----:B------:R-:W-:Y:S05]  /*6840*/  BSYNC B1 ;  /* 0x0000000000017941 */ /* 0x000fea0003800000 */
.L_x_100:
[----:B------:R-:W-:Y:S05]  /*6850*/  IMAD.IADD R64, R78, 0x1, R81 ;  /* 0x000000014e407824 */ /* 0x000fea00078e0251 */
[----:B-1----:R-:W-:Y:S04]  /*6860*/  SHF.R.U32.HI R5, RZ, 0x15, R64 ;  /* 0x00000015ff057819 */ /* 0x002fe80000011640 */
[----:B------:R-:W-:Y:S01]  /*6870*/  LOP3.LUT P0, RZ, R5, 0x3, R158, 0x48, !PT ;  /* 0x0000000305ff7812 */ /* 0x000fe2000780489e */
[----:B------:R-:W-:Y:S01]  /*6880*/  @!UPT UIADD3 URZ, UPT, UPT, URZ, URZ, URZ ;  /* 0x000000fffffff290 */ /* 0x000fe2000fffe0ff */
[----:B----4-:R-:W-:Y:S11]  /*6890*/  @P1 BRA `(.L_x_105) ;  /* 0x0000000000081947 */ /* 0x010ff60003800000 */
[----:B------:R-:W1:Y:S02]  /*68a0*/  SYNCS.PHASECHK.TRANS64.TRYWAIT P1, [UR49+0xa0], R3 ;  /* 0x0000a003ff0075a7 */ /* 0x000e640008021131 */
[----:B-1----:R-:W-:Y:S05]  /*68b0*/  @!P1 BRA `(.L_x_106) ;  /* 0x0000005800cc9947 */ /* 0x002fea0003800000 */
.L_x_105:
[----:B------:R-:W-:Y:S05]  /*68c0*/  @!P0 BRA `(.L_x_107) ;  /* 0x0000000000408947 */ /* 0x000fea0003800000 */
[----:B------:R-:W4:Y:S01]  /*68d0*/  LDCU.64 UR8, c[0x4][0x70] ;  /* 0x01000e00ff0877ac */ /* 0x000f220008000a00 */
[----:B------:R-:W-:Y:S01]  /*68e0*/  MOV R15, 0x0 ;  /* 0x00000000000f7802 */ /* 0x000fe20000000f00 */
[----:B------:R-:W-:Y:S02]  /*68f0*/  HFMA2 R12, -RZ, RZ, 0, 5.9604644775390625e-08 ;  /* 0x00000001ff0c7431 */ /* 0x000fe400000001ff */
[----:B------:R-:W-:Y:S02]  /*6900*/  IMAD.MOV.U32 R8, RZ, RZ, 0x192 ;  /* 0x00000192ff087424 */ /* 0x000fe400078e00ff */
[----:B------:R-:W-:Y:S01]  /*6910*/  IMAD.MOV.U32 R13, RZ, RZ, RZ ;  /* 0x000000ffff0d7224 */ /* 0x000fe200078e00ff */
[----:B------:R-:W5:Y:S01]  /*6920*/  LDCU.64 UR6, c[0x4][0x78] ;  /* 0x01000f00ff0677ac */ /* 0x000f620008000a00 */
[----:B------:R-:W1:Y:S01]  /*6930*/  LDC.64 R14, c[0x4][R15] ;  /* 0x010000000f0e7b82 */ /* 0x000e620000000a00 */
[----:B------:R-:W2:Y:S01]  /*6940*/  LDCU.64 UR4, c[0x4][0x10] ;  /* 0x01000200ff0477ac */ /* 0x000ea20008000a00 */
[----:B----4-:R-:W-:Y:S01]  /*6950*/  MOV R5, UR9 ;  /* 0x0000000900057c02 */ /* 0x010fe20008000f00 */
[----:B------:R-:W-:Y:S01]  /*6960*/  IMAD.U32 R4, RZ, RZ, UR8 ;  /* 0x00000008ff047e24 */ /* 0x000fe2000f8e00ff */
[----:B-----5:R-:W-:Y:S01]  /*6970*/  MOV R7, UR7 ;  /* 0x0000000700077c02 */ /* 0x020fe20008000f00 */
[----:B------:R-:W-:Y:S01]  /*6980*/  IMAD.U32 R6, RZ, RZ, UR6 ;  /* 0x00000006ff067e24 */ /* 0x000fe2000f8e00ff */
[----:B--2---:R-:W-:Y:S01]  /*6990*/  MOV R11, UR5 ;  /* 0x00000005000b7c02 */ /* 0x004fe20008000f00 */
[----:B------:R-:W-:Y:S02]  /*69a0*/  IMAD.U32 R10, RZ, RZ, UR4 ;  /* 0x00000004ff0a7e24 */ /* 0x000fe4000f8e00ff */
[----:B------:R-:W-:Y:S07]  /*69b0*/  LEPC R20, `(.L_x_107) ;  /* 0x000000001014794e */ /* 0x000fee0000000000 */
[----:B-1-3--:R-:W-:Y:S05]  /*69c0*/  CALL.ABS.NOINC R14 ;  /* 0x000000000e007343 */ /* 0x00afea0003c00000 */
.L_x_107:
[----:B------:R-:W-:Y:S01]  /*69d0*/  SHF.L.U32 R80, R88, 0x10, RZ ;  /* 0x0000001058507819 */ /* 0x000fe200000006ff */
[----:B------:R-:W-:Y:S05]  /*69e0*/  WARPSYNC.ALL ;  /* 0x0000000000007948 */ /* 0x000fea0003800000 */
[----:B------:R-:W-:Y:S01]  /*69f0*/  R2UR UR4, R64 ;  /* 0x00000000400472ca */ /* 0x000fe200000e0000 */
[----:B------:R-:W-:Y:S01]  /*6a00*/  UIADD3 UR5, UPT, UPT, UR49, 0xa8, URZ ;  /* 0x000000a831057890 */ /* 0x000fe2000fffe0ff */
[----:B------:R-:W-:Y:S01]  /*6a10*/  LOP3.LUT R82, R88, 0xffff0000, RZ, 0xc0, !PT ;  /* 0xffff000058527812 */ /* 0x000fe200078ec0ff */
[----:B------:R-:W-:Y:S01]  /*6a20*/  BSSY.RECONVERGENT B0, `(.L_x_108) ;  /* 0x0000100000007945 */ /* 0x000fe20003800200 */
[----:B------:R-:W-:Y:S01]  /*6a30*/  SHF.L.U32 R85, R89, 0x10, RZ ;  /* 0x0000001059557819 */ /* 0x000fe200000006ff */
[----:B------:R-:W-:Y:S01]  /*6a40*/  UPRMT UR5, UR45, 0x654, UR5 ;  /* 0x000006542d057896 */ /* 0x000fe20008000005 */
[----:B------:R-:W-:Y:S02]  /*6a50*/  SHF.L.U32 R87, R92, 0x10, RZ ;  /* 0x000000105c577819 */ /* 0x000fe400000006ff */
[----:B------:R-:W-:Y:S02]  /*6a60*/  LOP3.LUT R84, R103, 0xffff0000, RZ, 0xc0, !PT ;  /* 0xffff000067547812 */ /* 0x000fe400078ec0ff */
[----:B------:R-:W-:Y:S03]  /*6a70*/  ISETP.NE.AND P0, PT, R165, RZ, PT ;  /* 0x000000ffa500720c */ /* 0x000fe60003f05270 */
[----:B------:R-:W4:Y:S01]  /*6a80*/  LDTM.x64 R4, tmem[UR4] ;  /* 0x00000004000479ee */ /* 0x000f220008340000 */
[----:B------:R-:W-:Y:S01]  /*6a90*/  NOP ;  /* 0x0000000000007918 */ /* 0x000fe20000000000 */
[----:B----4-:R-:W-:Y:S01]  /*6aa0*/  SYNCS.ARRIVE.TRANS64.RED.A1T0 RZ, [UR5], RZ ;  /* 0x000000ffffff79a7 */ /* 0x010fe20008100405 */
[C---:B-12---:R-:W-:Y:S01]  /*6ab0*/  FMUL R0, R76.reuse, R4 ;  /* 0x000000044c007220 */ /* 0x046fe20000400000 */
[C---:B------:R-:W-:Y:S01]  /*6ac0*/  FMUL R3, R76.reuse, R5 ;  /* 0x000000054c037220 */ /* 0x040fe20000400000 */
[C---:B------:R-:W-:Y:S01]  /*6ad0*/  FMUL R6, R76.reuse, R6 ;  /* 0x000000064c067220 */ /* 0x040fe20000400000 */
[----:B------:R-:W-:Y:S01]  /*6ae0*/  FMUL R7, R76, R7 ;  /* 0x000000074c077220 */ /* 0x000fe20000400000 */
[----:B------:R-:W-:Y:S01]  /*6af0*/  FFMA R0, R83, R80, R0 ;  /* 0x0000005053007223 */ /* 0x000fe20000000000 */
[----:B------:R-:W-:Y:S01]  /*6b00*/  LOP3.LUT R80, R89, 0xffff0000, RZ, 0xc0, !PT ;  /* 0xffff000059507812 */ /* 0x000fe200078ec0ff */
[C---:B------:R-:W-:Y:S01]  /*6b10*/  FFMA R3, R83.reuse, R82, R3 ;  /* 0x0000005253037223 */ /* 0x040fe20000000003 */
[C---:B------:R-:W-:Y:S01]  /*6b20*/  SHF.L.U32 R82, R90.reuse, 0x10, RZ ;  /* 0x000000105a527819 */ /* 0x040fe200000006ff */
[----:B------:R-:W-:Y:S01]  /*6b30*/  FFMA R6, R83, R85, R6 ;  /* 0x0000005553067223 */ /* 0x000fe20000000006 */
[----:B------:R-:W-:Y:S01]  /*6b40*/  SHF.L.U32 R85, R91, 0x10, RZ ;  /* 0x000000105b557819 */ /* 0x000fe200000006ff */
[----:B------:R-:W-:Y:S01]  /*6b50*/  FFMA R7, R83, R80, R7 ;  /* 0x0000005053077223 */ /* 0x000fe20000000007 */
[----:B------:R-:W-:Y:S01]  /*6b60*/  LOP3.LUT R80, R90, 0xffff0000, RZ, 0xc0, !PT ;  /* 0xffff00005a507812 */ /* 0x000fe200078ec0ff */
[C---:B------:R-:W-:Y:S01]  /*6b70*/  FMUL R4, R76.reuse, R8 ;  /* 0x000000084c047220 */ /* 0x040fe20000400000 */
[----:B------:R-:W-:Y:S01]  /*6b80*/  F2FP.BF16.F32.PACK_AB R96, R3, R0 ;  /* 0x000000000360723e */ /* 0x000fe200000010ff */
[C---:B------:R-:W-:Y:S01]  /*6b90*/  FMUL R5, R76.reuse, R9 ;  /* 0x000000094c057220 */ /* 0x040fe20000400000 */
[----:B------:R-:W-:Y:S01]  /*6ba0*/  F2FP.BF16.F32.PACK_AB R97, R7, R6 ;  /* 0x000000060761723e */ /* 0x000fe200000010ff */
[----:B------:R-:W-:Y:S01]  /*6bb0*/  FFMA R4, R83, R82, R4 ;  /* 0x0000005253047223 */ /* 0x000fe20000000004 */
[----:B------:R-:W-:Y:S01]  /*6bc0*/  LOP3.LUT R82, R91, 0xffff0000, RZ, 0xc0, !PT ;  /* 0xffff00005b527812 */ /* 0x000fe200078ec0ff */
[----:B------:R-:W-:Y:S01]  /*6bd0*/  FMUL R10, R76, R10 ;  /* 0x0000000a4c0a7220 */ /* 0x000fe20000400000 */
[----:B------:R-:W-:Y:S01]  /*6be0*/  FFMA R5, R83, R80, R5 ;  /* 0x0000005053057223 */ /* 0x000fe20000000005 */
[----:B------:R-:W-:Y:S01]  /*6bf0*/  LOP3.LUT R80, R92, 0xffff0000, RZ, 0xc0, !PT ;  /* 0xffff00005c507812 */ /* 0x000fe200078ec0ff */
[C---:B------:R-:W-:Y:S01]  /*6c00*/  FMUL R11, R76.reuse, R11 ;  /* 0x0000000b4c0b7220 */ /* 0x040fe20000400000 */
[C---:B------:R-:W-:Y:S01]  /*6c10*/  FMUL R8, R76.reuse, R12 ;  /* 0x0000000c4c087220 */ /* 0x040fe20000400000 */
[----:B------:R-:W-:Y:S01]  /*6c20*/  FMUL R9, R76, R13 ;  /* 0x0000000d4c097220 */ /* 0x000fe20000400000 */
[----:B------:R-:W-:Y:S01]  /*6c30*/  F2FP.BF16.F32.PACK_AB R98, R5, R4 ;  /* 0x000000040562723e */ /* 0x000fe200000010ff */
[C---:B------:R-:W-:Y:S01]  /*6c40*/  FFMA R10, R83.reuse, R85, R10 ;  /* 0x00000055530a7223 */ /* 0x040fe2000000000a */
[----:B------:R-:W-:Y:S01]  /*6c50*/  SHF.L.U32 R85, R94, 0x10, RZ ;  /* 0x000000105e557819 */ /* 0x000fe200000006ff */
[----:B------:R-:W-:Y:S01]  /*6c60*/  FFMA R11, R83, R82, R11 ;  /* 0x00000052530b7223 */ /* 0x000fe2000000000b */
[----:B------:R-:W-:Y:S01]  /*6c70*/  SHF.L.U32 R82, R93, 0x10, RZ ;  /* 0x000000105d527819 */ /* 0x000fe200000006ff */
[----:B------:R-:W-:Y:S01]  /*6c80*/  FFMA R8, R83, R87, R8 ;  /* 0x0000005753087223 */ /* 0x000fe20000000008 */
[----:B------:R-:W-:Y:S01]  /*6c90*/  SHF.L.U32 R87, R95, 0x10, RZ ;  /* 0x000000105f577819 */ /* 0x000fe200000006ff */
[----:B------:R-:W-:Y:S01]  /*6ca0*/  FFMA R9, R83, R80, R9 ;  /* 0x0000005053097223 */ /* 0x000fe20000000009 */
[----:B------:R-:W-:Y:S01]  /*6cb0*/  LOP3.LUT R80, R93, 0xffff0000, RZ, 0xc0, !PT ;  /* 0xffff00005d507812 */ /* 0x000fe200078ec0ff */
[C---:B------:R-:W-:Y:S01]  /*6cc0*/  FMUL R14, R76.reuse, R14 ;  /* 0x0000000e4c0e7220 */ /* 0x040fe20000400000 */
[----:B------:R-:W-:Y:S01]  /*6cd0*/  F2FP.BF16.F32.PACK_AB R99, R11, R10 ;  /* 0x0000000a0b63723e */ /* 0x000fe200000010ff */
[----:B------:R-:W-:Y:S01]  /*6ce0*/  FMUL R15, R76, R15 ;  /* 0x0000000f4c0f7220 */ /* 0x000fe20000400000 */
[----:B------:R-:W-:Y:S01]  /*6cf0*/  F2FP.BF16.F32.PACK_AB R120, R9, R8 ;  /* 0x000000080978723e */ /* 0x000fe200000010ff */
[C---:B------:R-:W-:Y:S01]  /*6d00*/  FFMA R14, R83.reuse, R82, R14 ;  /* 0x00000052530e7223 */ /* 0x040fe2000000000e */
[----:B------:R-:W-:Y:S01]  /*6d10*/  LOP3.LUT R82, R94, 0xffff0000, RZ, 0xc0, !PT ;  /* 0xffff00005e527812 */ /* 0x000fe200078ec0ff */
[C---:B------:R-:W-:Y:S01]  /*6d20*/  FMUL R12, R76.reuse, R16 ;  /* 0x000000104c0c7220 */ /* 0x040fe20000400000 */
        /* <DEDUP_REMOVED lines=8> */
[C---:B------:R-:W-:Y:S01]  /*6db0*/  FFMA R13, R83.reuse, R82, R13 ;  /* 0x00000052530d7223 */ /* 0x040fe2000000000d */
[C---:B------:R-:W-:Y:S01]  /*6dc0*/  LOP3.LUT R82, R100.reuse, 0xffff0000, RZ, 0xc0, !PT ;  /* 0xffff000064527812 */ /* 0x040fe200078ec0ff */
[----:B------:R-:W-:Y:S01]  /*6dd0*/  FFMA R18, R83, R87, R18 ;  /* 0x0000005753127223 */ /* 0x000fe20000000012 */
[----:B------:R-:W-:Y:S01]  /*6de0*/  SHF.L.U32 R87, R103, 0x10, RZ ;  /* 0x0000001067577819 */ /* 0x000fe200000006ff */
[----:B------:R-:W-:Y:S01]  /*6df0*/  FFMA R19, R83, R80, R19 ;  /* 0x0000005053137223 */ /* 0x000fe20000000013 */
[----:B------:R-:W-:Y:S01]  /*6e00*/  SHF.L.U32 R80, R100, 0x10, RZ ;  /* 0x0000001064507819 */ /* 0x000fe200000006ff */
[C---:B------:R-:W-:Y:S01]  /*6e10*/  FMUL R16, R76.reuse, R20 ;  /* 0x000000144c107220 */ /* 0x040fe20000400000 */
[----:B------:R-:W-:Y:S01]  /*6e20*/  F2FP.BF16.F32.PACK_AB R122, R13, R12 ;  /* 0x0000000c0d7a723e */ /* 0x000fe200000010ff */
[C---:B------:R-:W-:Y:S01]  /*6e30*/  FMUL R17, R76.reuse, R21 ;  /* 0x000000154c117220 */ /* 0x040fe20000400000 */
[----:B------:R-:W-:Y:S01]  /*6e40*/  F2FP.BF16.F32.PACK_AB R123, R19, R18 ;  /* 0x00000012137b723e */ /* 0x000fe200000010ff */
[----:B------:R-:W-:Y:S01]  /*6e50*/  FFMA R16, R83, R80, R16 ;  /* 0x0000005053107223 */ /* 0x000fe20000000010 */
[----:B------:R-:W-:Y:S01]  /*6e60*/  SHF.L.U32 R80, R101, 0x10, RZ ;  /* 0x0000001065507819 */ /* 0x000fe200000006ff */
[----:B------:R-:W-:Y:S01]  /*6e70*/  FMUL R22, R76, R22 ;  /* 0x000000164c167220 */ /* 0x000fe20000400000 */
[C---:B------:R-:W-:Y:S01]  /*6e80*/  FFMA R17, R83.reuse, R82, R17 ;  /* 0x0000005253117223 */ /* 0x040fe20000000011 */
[----:B------:R-:W-:Y:S01]  /*6e90*/  LOP3.LUT R82, R102, 0xffff0000, RZ, 0xc0, !PT ;  /* 0xffff000066527812 */ /* 0x000fe200078ec0ff */
[C---:B------:R-:W-:Y:S01]  /*6ea0*/  FMUL R23, R76.reuse, R23 ;  /* 0x000000174c177220 */ /* 0x040fe20000400000 */
[----:B------:R-:W-:Y:S01]  /*6eb0*/  FFMA R22, R83, R80, R22 ;  /* 0x0000005053167223 */ /* 0x000fe20000000016 */
[----:B------:R-:W-:Y:S01]  /*6ec0*/  LOP3.LUT R80, R101, 0xffff0000, RZ, 0xc0, !PT ;  /* 0xffff000065507812 */ /* 0x000fe200078ec0ff */
[C---:B------:R-:W-:Y:S01]  /*6ed0*/  FMUL R20, R76.reuse, R24 ;  /* 0x000000184c147220 */ /* 0x040fe20000400000 */
[----:B------:R-:W-:Y:S01]  /*6ee0*/  F2FP.BF16.F32.PACK_AB R128, R17, R16 ;  /* 0x000000101180723e */ /* 0x000fe200000010ff */
[C---:B------:R-:W-:Y:S01]  /*6ef0*/  FMUL R21, R76.reuse, R25 ;  /* 0x000000194c157220 */ /* 0x040fe20000400000 */
[----:B------:R-:W-:Y:S01]  /*6f00*/  FMUL R26, R76, R26 ;  /* 0x0000001a4c1a7220 */ /* 0x000fe20000400000 */
[C---:B------:R-:W-:Y:S01]  /*6f10*/  FFMA R23, R83.reuse, R80, R23 ;  /* 0x0000005053177223 */ /* 0x040fe20000000017 */
[----:B------:R-:W-:Y:S01]  /*6f20*/  SHF.L.U32 R80, R108, 0x10, RZ ;  /* 0x000000106c507819 */ /* 0x000fe200000006ff */
[C---:B------:R-:W-:Y:S01]  /*6f30*/  FMUL R27, R76.reuse, R27 ;  /* 0x0000001b4c1b7220 */ /* 0x040fe20000400000 */
[----:B------:R-:W-:Y:S01]  /*6f40*/  FFMA R20, R83, R85, R20 ;  /* 0x0000005553147223 */ /* 0x000fe20000000014 */
[----:B------:R-:W-:Y:S01]  /*6f50*/  SHF.L.U32 R85, R109, 0x10, RZ ;  /* 0x000000106d557819 */ /* 0x000fe200000006ff */
[----:B------:R-:W-:Y:S01]  /*6f60*/  FMUL R24, R76, R28 ;  /* 0x0000001c4c187220 */ /* 0x000fe20000400000 */
[----:B------:R-:W-:Y:S01]  /*6f70*/  F2FP.BF16.F32.PACK_AB R129, R23, R22 ;  /* 0x000000161781723e */ /* 0x000fe200000010ff */
[C---:B------:R-:W-:Y:S01]  /*6f80*/  FFMA R21, R83.reuse, R82, R21 ;  /* 0x0000005253157223 */ /* 0x040fe20000000015 */
[----:B------:R-:W-:Y:S01]  /*6f90*/  LOP3.LUT R82, R108, 0xffff0000, RZ, 0xc0, !PT ;  /* 0xffff00006c527812 */ /* 0x000fe200078ec0ff */
[----:B------:R-:W-:Y:S01]  /*6fa0*/  FFMA R26, R83, R87, R26 ;  /* 0x00000057531a7223 */ /* 0x000fe2000000001a */
[----:B------:R-:W-:Y:S01]  /*6fb0*/  SHF.L.U32 R87, R111, 0x10, RZ ;  /* 0x000000106f577819 */ /* 0x000fe200000006ff */
[----:B------:R-:W-:Y:S01]  /*6fc0*/  FFMA R27, R83, R84, R27 ;  /* 0x00000054531b7223 */ /* 0x000fe2000000001b */
[----:B------:R-:W-:Y:S01]  /*6fd0*/  F2FP.BF16.F32.PACK_AB R130, R21, R20 ;  /* 0x000000141582723e */ /* 0x000fe200000010ff */
[----:B------:R-:W-:Y:S01]  /*6fe0*/  FFMA R24, R83, R80, R24 ;  /* 0x0000005053187223 */ /* 0x000fe20000000018 */
[----:B------:R-:W-:Y:S01]  /*6ff0*/  LOP3.LUT R80, R109, 0xffff0000, RZ, 0xc0, !PT ;  /* 0xffff00006d507812 */ /* 0x000fe200078ec0ff */
[C---:B------:R-:W-:Y:S01]  /*7000*/  FMUL R25, R76.reuse, R29 ;  /* 0x0000001d4c197220 */ /* 0x040fe20000400000 */
[----:B------:R-:W-:Y:S01]  /*7010*/  F2FP.BF16.F32.PACK_AB R131, R27, R26 ;  /* 0x0000001a1b83723e */ /* 0x000fe200000010ff */
[C---:B------:R-:W-:Y:S01]  /*7020*/  FMUL R30, R76.reuse, R30 ;  /* 0x0000001e4c1e7220 */ /* 0x040fe20000400000 */
[----:B------:R-:W-:Y:S01]  /*7030*/  LOP3.LUT R84, R143, 0xffff0000, RZ, 0xc0, !PT ;  /* 0xffff00008f547812 */ /* 0x000fe200078ec0ff */
[----:B------:R-:W-:Y:S01]  /*7040*/  FMUL R31, R76, R31 ;  /* 0x0000001f4c1f7220 */ /* 0x000fe20000400000 */
[----:B------:R-:W-:Y:S01]  /*7050*/  FFMA R25, R83, R82, R25 ;  /* 0x0000005253197223 */ /* 0x000fe20000000019 */
[----:B------:R-:W-:Y:S01]  /*7060*/  LOP3.LUT R82, R111, 0xffff0000, RZ, 0xc0, !PT ;  /* 0xffff00006f527812 */ /* 0x000fe200078ec0ff */
[C---:B------:R-:W-:Y:S01]  /*7070*/  FFMA R30, R83.reuse, R85, R30 ;  /* 0x00000055531e7223 */ /* 0x040fe2000000001e */
[C---:B------:R-:W-:Y:S01]  /*7080*/  SHF.L.U32 R85, R110.reuse, 0x10, RZ ;  /* 0x000000106e557819 */ /* 0x040fe200000006ff */
[C---:B------:R-:W-:Y:S01]  /*7090*/  FFMA R31, R83.reuse, R80, R31 ;  /* 0x00000050531f7223 */ /* 0x040fe2000000001f */
[----:B------:R-:W-:Y:S01]  /*70a0*/  LOP3.LUT R80, R110, 0xffff0000, RZ, 0xc0, !PT ;  /* 0xffff00006e507812 */ /* 0x000fe200078ec0ff */
[C---:B------:R-:W-:Y:S01]  /*70b0*/  FMUL R28, R76.reuse, R32 ;  /* 0x000000204c1c7220 */ /* 0x040fe20000400000 */
[C---:B------:R-:W-:Y:S01]  /*70c0*/  FMUL R29, R76.reuse, R33 ;  /* 0x000000214c1d7220 */ /* 0x040fe20000400000 */
[C---:B------:R-:W-:Y:S01]  /*70d0*/  FMUL R34, R76.reuse, R34 ;  /* 0x000000224c227220 */ /* 0x040fe20000400000 */
[----:B------:R-:W-:Y:S01]  /*70e0*/  FMUL R35, R76, R35 ;  /* 0x000000234c237220 */ /* 0x000fe20000400000 */
[----:B------:R-:W-:Y:S01]  /*70f0*/  FFMA R28, R83, R85, R28 ;  /* 0x00000055531c7223 */ /* 0x000fe2000000001c */
[----:B------:R-:W-:Y:S01]  /*7100*/  SHF.L.U32 R85, R117, 0x10, RZ ;  /* 0x0000001075557819 */ /* 0x000fe200000006ff */
[C---:B------:R-:W-:Y:S01]  /*7110*/  FFMA R29, R83.reuse, R80, R29 ;  /* 0x00000050531d7223 */ /* 0x040fe2000000001d */
[C---:B------:R-:W-:Y:S01]  /*7120*/  SHF.L.U32 R80, R116.reuse, 0x10, RZ ;  /* 0x0000001074507819 */ /* 0x040fe200000006ff */
[----:B------:R-:W-:Y:S01]  /*7130*/  FFMA R34, R83, R87, R34 ;  /* 0x0000005753227223 */ /* 0x000fe20000000022 */
[----:B------:R-:W-:Y:S01]  /*7140*/  SHF.L.U32 R87, R119, 0x10, RZ ;  /* 0x0000001077577819 */ /* 0x000fe200000006ff */
[C---:B------:R-:W-:Y:S01]  /*7150*/  FFMA R35, R83.reuse, R82, R35 ;  /* 0x0000005253237223 */ /* 0x040fe20000000023 */
[----:B------:R-:W-:Y:S01]  /*7160*/  LOP3.LUT R82, R116, 0xffff0000, RZ, 0xc0, !PT ;  /* 0xffff000074527812 */ /* 0x000fe200078ec0ff */
[C---:B------:R-:W-:Y:S01]  /*7170*/  FMUL R32, R76.reuse, R36 ;  /* 0x000000244c207220 */ /* 0x040fe20000400000 */
[C---:B------:R-:W-:Y:S01]  /*7180*/  FMUL R33, R76.reuse, R37 ;  /* 0x000000254c217220 */ /* 0x040fe20000400000 */
[----:B------:R-:W-:Y:S01]  /*7190*/  FMUL R38, R76, R38 ;  /* 0x000000264c267220 */ /* 0x000fe20000400000 */
[----:B------:R1:W-:Y:S01]  /*71a0*/  STS.128 [R178+UR49+0x400], R96 ;  /* 0x00040060b2007988 */ /* 0x0003e20008000c31 */
[----:B------:R-:W-:Y:S01]  /*71b0*/  FFMA R32, R83, R80, R32 ;  /* 0x0000005053207223 */ /* 0x000fe20000000020 */
[----:B------:R-:W-:Y:S01]  /*71c0*/  LOP3.LUT R80, R117, 0xffff0000, RZ, 0xc0, !PT ;  /* 0xffff000075507812 */ /* 0x000fe200078ec0ff */
[C---:B------:R-:W-:Y:S01]  /*71d0*/  FFMA R33, R83.reuse, R82, R33 ;  /* 0x0000005253217223 */ /* 0x040fe20000000021 */
[----:B------:R-:W-:Y:S01]  /*71e0*/  LOP3.LUT R82, R118, 0xffff0000, RZ, 0xc0, !PT ;  /* 0xffff000076527812 */ /* 0x000fe200078ec0ff */
[----:B------:R-:W-:Y:S01]  /*71f0*/  FMUL R39, R76, R39 ;  /* 0x000000274c277220 */ /* 0x000fe20000400000 */
[C---:B------:R-:W-:Y:S01]  /*7200*/  FFMA R38, R83.reuse, R85, R38 ;  /* 0x0000005553267223 */ /* 0x040fe20000000026 */
[----:B------:R-:W-:Y:S01]  /*7210*/  SHF.L.U32 R85, R118, 0x10, RZ ;  /* 0x0000001076557819 */ /* 0x000fe200000006ff */
[C---:B------:R-:W-:Y:S01]  /*7220*/  FMUL R36, R76.reuse, R40 ;  /* 0x000000284c247220 */ /* 0x040fe20000400000 */
[----:B------:R-:W-:Y:S01]  /*7230*/  FFMA R39, R83, R80, R39 ;  /* 0x0000005053277223 */ /* 0x000fe20000000027 */
[----:B------:R-:W-:Y:S01]  /*7240*/  LOP3.LUT R80, R119, 0xffff0000, RZ, 0xc0, !PT ;  /* 0xffff000077507812 */ /* 0x000fe200078ec0ff */
[C---:B------:R-:W-:Y:S01]  /*7250*/  FMUL R37, R76.reuse, R41 ;  /* 0x000000294c257220 */ /* 0x040fe20000400000 */
[C---:B------:R-:W-:Y:S01]  /*7260*/  FMUL R42, R76.reuse, R42 ;  /* 0x0000002a4c2a7220 */ /* 0x040fe20000400000 */
[----:B------:R-:W-:Y:S01]  /*7270*/  FMUL R43, R76, R43 ;  /* 0x0000002b4c2b7220 */ /* 0x000fe20000400000 */
[C---:B------:R-:W-:Y:S01]  /*7280*/  FFMA R36, R83.reuse, R85, R36 ;  /* 0x0000005553247223 */ /* 0x040fe20000000024 */
[C---:B------:R-:W-:Y:S01]  /*7290*/  SHF.L.U32 R85, R124.reuse, 0x10, RZ ;  /* 0x000000107c557819 */ /* 0x040fe200000006ff */
[----:B------:R2:W-:Y:S01]  /*72a0*/  STS.128 [R177+0x400], R120 ;  /* 0x00040078b1007388 */ /* 0x0005e20000000c00 */
[----:B------:R-:W-:Y:S01]  /*72b0*/  FFMA R37, R83, R82, R37 ;  /* 0x0000005253257223 */ /* 0x000fe20000000025 */
[----:B------:R-:W-:Y:S01]  /*72c0*/  LOP3.LUT R82, R125, 0xffff0000, RZ, 0xc0, !PT ;  /* 0xffff00007d527812 */ /* 0x000fe200078ec0ff */
[----:B------:R-:W-:Y:S01]  /*72d0*/  FFMA R42, R83, R87, R42 ;  /* 0x00000057532a7223 */ /* 0x000fe2000000002a */
[----:B------:R-:W-:Y:S01]  /*72e0*/  SHF.L.U32 R87, R125, 0x10, RZ ;  /* 0x000000107d577819 */ /* 0x000fe200000006ff */
        /* <DEDUP_REMOVED lines=8> */
[----:B------:R4:W-:Y:S01]  /*7370*/  STS.128 [R176+0x400], R128 ;  /* 0x00040080b0007388 */ /* 0x0009e20000000c00 */
[C---:B------:R-:W-:Y:S01]  /*7380*/  FFMA R41, R83.reuse, R80, R41 ;  /* 0x0000005053297223 */ /* 0x040fe20000000029 */
[C---:B------:R-:W-:Y:S01]  /*7390*/  SHF.L.U32 R80, R126.reuse, 0x10, RZ ;  /* 0x000000107e507819 */ /* 0x040fe200000006ff */
[----:B------:R-:W-:Y:S01]  /*73a0*/  FFMA R46, R83, R87, R46 ;  /* 0x00000057532e7223 */ /* 0x000fe2000000002e */
[----:B------:R-:W-:Y:S01]  /*73b0*/  SHF.L.U32 R87, R133, 0x10, RZ ;  /* 0x0000001085577819 */ /* 0x000fe200000006ff */
[----:B------:R-:W-:Y:S01]  /*73c0*/  FFMA R47, R83, R82, R47 ;  /* 0x00000052532f7223 */ /* 0x000fe2000000002f */
[----:B------:R-:W-:Y:S01]  /*73d0*/  LOP3.LUT R82, R126, 0xffff0000, RZ, 0xc0, !PT ;  /* 0xffff00007e527812 */ /* 0x000fe200078ec0ff */
[C---:B------:R-:W-:Y:S01]  /*73e0*/  FMUL R44, R76.reuse, R48 ;  /* 0x000000304c2c7220 */ /* 0x040fe20000400000 */
[----:B-1----:R-:W-:Y:S01]  /*73f0*/  F2FP.BF16.F32.PACK_AB R96, R25, R24 ;  /* 0x000000181960723e */ /* 0x002fe200000010ff */
[C---:B------:R-:W-:Y:S01]  /*7400*/  FMUL R45, R76.reuse, R49 ;  /* 0x000000314c2d7220 */ /* 0x040fe20000400000 */
[----:B------:R-:W-:Y:S01]  /*7410*/  F2FP.BF16.F32.PACK_AB R97, R31, R30 ;  /* 0x0000001e1f61723e */ /* 0x000fe200000010ff */
[----:B------:R-:W-:Y:S01]  /*7420*/  FMUL R50, R76, R50 ;  /* 0x000000324c327220 */ /* 0x000fe20000400000 */
[----:B------:R-:W-:Y:S01]  /*7430*/  F2FP.BF16.F32.PACK_AB R98, R29, R28 ;  /* 0x0000001c1d62723e */ /* 0x000fe200000010ff */
[----:B------:R-:W-:Y:S01]  /*7440*/  FFMA R44, R83, R80, R44 ;  /* 0x00000050532c7223 */ /* 0x000fe2000000002c */
[----:B------:R-:W-:Y:S01]  /*7450*/  LOP3.LUT R80, R127, 0xffff0000, RZ, 0xc0, !PT ;  /* 0xffff00007f507812 */ /* 0x000fe200078ec0ff */
[----:B------:R-:W-:Y:S01]  /*7460*/  FFMA R45, R83, R82, R45 ;  /* 0x00000052532d7223 */ /* 0x000fe2000000002d */
[----:B------:R-:W-:Y:S01]  /*7470*/  LOP3.LUT R82, R132, 0xffff0000, RZ, 0xc0, !PT ;  /* 0xffff000084527812 */ /* 0x000fe200078ec0ff */
[----:B------:R-:W-:Y:S01]  /*7480*/  FMUL R51, R76, R51 ;  /* 0x000000334c337220 */ /* 0x000fe20000400000 */
[----:B------:R-:W-:Y:S01]  /*7490*/  F2FP.BF16.F32.PACK_AB R99, R35, R34 ;  /* 0x000000222363723e */ /* 0x000fe200000010ff */
[----:B------:R-:W-:Y:S01]  /*74a0*/  FFMA R50, R83, R85, R50 ;  /* 0x0000005553327223 */ /* 0x000fe20000000032 */
[----:B------:R-:W-:Y:S01]  /*74b0*/  SHF.L.U32 R85, R132, 0x10, RZ ;  /* 0x0000001084557819 */ /* 0x000fe200000006ff */
[C---:B------:R-:W-:Y:S01]  /*74c0*/  FMUL R48, R76.reuse, R52 ;  /* 0x000000344c307220 */ /* 0x040fe20000400000 */
[----:B--2---:R-:W-:Y:S01]  /*74d0*/  F2FP.BF16.F32.PACK_AB R120, R33, R32 ;  /* 0x000000202178723e */ /* 0x004fe200000010ff */
[----:B------:R-:W-:Y:S01]  /*74e0*/  FFMA R51, R83, R80, R51 ;  /* 0x0000005053337223 */ /* 0x000fe20000000033 */
[----:B------:R-:W-:Y:S01]  /*74f0*/  LOP3.LUT R80, R133, 0xffff0000, RZ, 0xc0, !PT ;  /* 0xffff000085507812 */ /* 0x000fe200078ec0ff */
[----:B------:R1:W-:Y:S01]  /*7500*/  STS.128 [R175+0x400], R96 ;  /* 0x00040060af007388 */ /* 0x0003e20000000c00 */
[----:B------:R-:W-:Y:S01]  /*7510*/  F2FP.BF16.F32.PACK_AB R121, R39, R38 ;  /* 0x000000262779723e */ /* 0x000fe200000010ff */
[C---:B------:R-:W-:Y:S01]  /*7520*/  FMUL R49, R76.reuse, R53 ;  /* 0x000000354c317220 */ /* 0x040fe20000400000 */
[----:B------:R-:W-:Y:S01]  /*7530*/  F2FP.BF16.F32.PACK_AB R122, R37, R36 ;  /* 0x00000024257a723e */ /* 0x000fe200000010ff */
[C---:B------:R-:W-:Y:S01]  /*7540*/  FMUL R54, R76.reuse, R54 ;  /* 0x000000364c367220 */ /* 0x040fe20000400000 */
[----:B------:R-:W-:Y:S01]  /*7550*/  F2FP.BF16.F32.PACK_AB R123, R43, R42 ;  /* 0x0000002a2b7b723e */ /* 0x000fe200000010ff */
[----:B------:R-:W-:Y:S01]  /*7560*/  FMUL R55, R76, R55 ;  /* 0x000000374c377220 */ /* 0x000fe20000400000 */
[----:B----4-:R-:W-:Y:S01]  /*7570*/  F2FP.BF16.F32.PACK_AB R128, R41, R40 ;  /* 0x000000282980723e */ /* 0x010fe200000010ff */
[C---:B------:R-:W-:Y:S01]  /*7580*/  FFMA R48, R83.reuse, R85, R48 ;  /* 0x0000005553307223 */ /* 0x040fe20000000030 */
[C---:B------:R-:W-:Y:S01]  /*7590*/  FFMA R49, R83.reuse, R82, R49 ;  /* 0x0000005253317223 */ /* 0x040fe20000000031 */
[----:B------:R1:W-:Y:S01]  /*75a0*/  STS.128 [R173+0x400], R120 ;  /* 0x00040078ad007388 */ /* 0x0003e20000000c00 */
[C---:B------:R-:W-:Y:S01]  /*75b0*/  SHF.L.U32 R85, R134.reuse, 0x10, RZ ;  /* 0x0000001086557819 */ /* 0x040fe200000006ff */
[----:B------:R-:W-:Y:S01]  /*75c0*/  FFMA R54, R83, R87, R54 ;  /* 0x0000005753367223 */ /* 0x000fe20000000036 */
[----:B------:R-:W-:Y:S01]  /*75d0*/  SHF.L.U32 R87, R135, 0x10, RZ ;  /* 0x0000001087577819 */ /* 0x000fe200000006ff */
[----:B------:R-:W-:Y:S01]  /*75e0*/  FFMA R55, R83, R80, R55 ;  /* 0x0000005053377223 */ /* 0x000fe20000000037 */
[----:B------:R-:W-:Y:S01]  /*75f0*/  LOP3.LUT R80, R134, 0xffff0000, RZ, 0xc0, !PT ;  /* 0xffff000086507812 */ /* 0x000fe200078ec0ff */
[C---:B------:R-:W-:Y:S01]  /*7600*/  FMUL R52, R76.reuse, R56 ;  /* 0x000000384c347220 */ /* 0x040fe20000400000 */
[----:B------:R-:W-:Y:S01]  /*7610*/  LOP3.LUT R82, R135, 0xffff0000, RZ, 0xc0, !PT ;  /* 0xffff000087527812 */ /* 0x000fe200078ec0ff */
[C---:B------:R-:W-:Y:S01]  /*7620*/  FMUL R53, R76.reuse, R57 ;  /* 0x000000394c357220 */ /* 0x040fe20000400000 */
[C---:B------:R-:W-:Y:S01]  /*7630*/  FMUL R58, R76.reuse, R58 ;  /* 0x0000003a4c3a7220 */ /* 0x040fe20000400000 */
[----:B------:R-:W-:Y:S01]  /*7640*/  FMUL R59, R76, R59 ;  /* 0x0000003b4c3b7220 */ /* 0x000fe20000400000 */
[C---:B------:R-:W-:Y:S01]  /*7650*/  FFMA R52, R83.reuse, R85, R52 ;  /* 0x0000005553347223 */ /* 0x040fe20000000034 */
[C---:B------:R-:W-:Y:S01]  /*7660*/  FFMA R53, R83.reuse, R80, R53 ;  /* 0x0000005053357223 */ /* 0x040fe20000000035 */
[C---:B------:R-:W-:Y:S01]  /*7670*/  FFMA R58, R83.reuse, R87, R58 ;  /* 0x00000057533a7223 */ /* 0x040fe2000000003a */
[----:B------:R-:W-:Y:S01]  /*7680*/  FFMA R59, R83, R82, R59 ;  /* 0x00000052533b7223 */ /* 0x000fe2000000003b */
[----:B------:R-:W-:Y:S01]  /*7690*/  SHF.L.U32 R80, R140, 0x10, RZ ;  /* 0x000000108c507819 */ /* 0x000fe200000006ff */
[----:B------:R-:W-:Y:S01]  /*76a0*/  FMUL R56, R76, R60 ;  /* 0x0000003c4c387220 */ /* 0x000fe20000400000 */
[----:B------:R-:W-:Y:S01]  /*76b0*/  LOP3.LUT R82, R140, 0xffff0000, RZ, 0xc0, !PT ;  /* 0xffff00008c527812 */ /* 0x000fe200078ec0ff */
[C---:B------:R-:W-:Y:S01]  /*76c0*/  FMUL R57, R76.reuse, R61 ;  /* 0x0000003d4c397220 */ /* 0x040fe20000400000 */
[----:B------:R-:W-:Y:S01]  /*76d0*/  SHF.L.U32 R85, R141, 0x10, RZ ;  /* 0x000000108d557819 */ /* 0x000fe200000006ff */
[C---:B------:R-:W-:Y:S01]  /*76e0*/  FMUL R62, R76.reuse, R62 ;  /* 0x0000003e4c3e7220 */ /* 0x040fe20000400000 */
[----:B------:R-:W-:Y:S01]  /*76f0*/  F2FP.BF16.F32.PACK_AB R129, R47, R46 ;  /* 0x0000002e2f81723e */ /* 0x000fe200000010ff */
[----:B------:R-:W-:Y:S01]  /*7700*/  FFMA R56, R83, R80, R56 ;  /* 0x0000005053387223 */ /* 0x000fe20000000038 */
[----:B------:R-:W-:Y:S01]  /*7710*/  F2FP.BF16.F32.PACK_AB R130, R45, R44 ;  /* 0x0000002c2d82723e */ /* 0x000fe200000010ff */
[----:B------:R-:W-:Y:S01]  /*7720*/  FFMA R57, R83, R82, R57 ;  /* 0x0000005253397223 */ /* 0x000fe20000000039 */
[----:B------:R-:W-:Y:S01]  /*7730*/  F2FP.BF16.F32.PACK_AB R131, R51, R50 ;  /* 0x000000323383723e */ /* 0x000fe200000010ff */
[----:B------:R-:W-:Y:S01]  /*7740*/  FFMA R62, R83, R85, R62 ;  /* 0x00000055533e7223 */ /* 0x000fe2000000003e */
[----:B------:R-:W-:Y:S01]  /*7750*/  LOP3.LUT R80, R141, 0xffff0000, RZ, 0xc0, !PT ;  /* 0xffff00008d507812 */ /* 0x000fe200078ec0ff */
[----:B------:R-:W-:Y:S01]  /*7760*/  FMUL R63, R76, R63 ;  /* 0x0000003f4c3f7220 */ /* 0x000fe20000400000 */
[----:B------:R-:W-:Y:S01]  /*7770*/  SHF.L.U32 R85, R142, 0x10, RZ ;  /* 0x000000108e557819 */ /* 0x000fe200000006ff */
[----:B------:R1:W-:Y:S01]  /*7780*/  STS.128 [R172+0x400], R128 ;  /* 0x00040080ac007388 */ /* 0x0003e20000000c00 */
[----:B------:R-:W-:Y:S01]  /*7790*/  FMUL R60, R76, R64 ;  /* 0x000000404c3c7220 */ /* 0x000fe20000400000 */
[----:B------:R-:W-:Y:S01]  /*77a0*/  LOP3.LUT R82, R142, 0xffff0000, RZ, 0xc0, !PT ;  /* 0xffff00008e527812 */ /* 0x000fe200078ec0ff */
[C---:B------:R-:W-:Y:S01]  /*77b0*/  FMUL R61, R76.reuse, R65 ;  /* 0x000000414c3d7220 */ /* 0x040fe20000400000 */
[----:B------:R-:W-:Y:S01]  /*77c0*/  SHF.L.U32 R87, R143, 0x10, RZ ;  /* 0x000000108f577819 */ /* 0x000fe200000006ff */
[C---:B------:R-:W-:Y:S01]  /*77d0*/  FMUL R66, R76.reuse, R66 ;  /* 0x000000424c427220 */ /* 0x040fe20000400000 */
[----:B------:R-:W-:Y:S01]  /*77e0*/  FFMA R63, R83, R80, R63 ;  /* 0x00000050533f7223 */ /* 0x000fe2000000003f */
[----:B------:R-:W-:Y:S01]  /*77f0*/  FMUL R67, R76, R67 ;  /* 0x000000434c437220 */ /* 0x000fe20000400000 */
[----:B------:R-:W-:Y:S01]  /*7800*/  F2FP.BF16.F32.PACK_AB R136, R49, R48 ;  /* 0x000000303188723e */ /* 0x000fe200000010ff */
[----:B------:R-:W-:Y:S01]  /*7810*/  FFMA R60, R83, R85, R60 ;  /* 0x00000055533c7223 */ /* 0x000fe2000000003c */
[----:B------:R-:W-:Y:S01]  /*7820*/  F2FP.BF16.F32.PACK_AB R137, R55, R54 ;  /* 0x000000363789723e */ /* 0x000fe200000010ff */
[----:B------:R-:W-:Y:S01]  /*7830*/  FFMA R61, R83, R82, R61 ;  /* 0x00000052533d7223 */ /* 0x000fe2000000003d */
[----:B------:R-:W-:Y:S01]  /*7840*/  F2FP.BF16.F32.PACK_AB R138, R53, R52 ;  /* 0x00000034358a723e */ /* 0x000fe200000010ff */
[----:B------:R-:W-:Y:S01]  /*7850*/  FFMA R66, R83, R87, R66 ;  /* 0x0000005753427223 */ /* 0x000fe20000000042 */
[----:B------:R-:W-:Y:S01]  /*7860*/  F2FP.BF16.F32.PACK_AB R139, R59, R58 ;  /* 0x0000003a3b8b723e */ /* 0x000fe200000010ff */
[----:B------:R-:W-:Y:S01]  /*7870*/  FFMA R67, R83, R84, R67 ;  /* 0x0000005453437223 */ /* 0x000fe20000000043 */
[----:B------:R-:W-:Y:S02]  /*7880*/  F2FP.BF16.F32.PACK_AB R180, R57, R56 ;  /* 0x0000003839b4723e */ /* 0x000fe400000010ff */
[----:B------:R-:W-:Y:S01]  /*7890*/  F2FP.BF16.F32.PACK_AB R181, R63, R62 ;  /* 0x0000003e3fb5723e */ /* 0x000fe200000010ff */
[----:B------:R1:W-:Y:S01]  /*78a0*/  STS.128 [R171+0x400], R136 ;  /* 0x00040088ab007388 */ /* 0x0003e20000000c00 */
[----:B------:R-:W-:Y:S02]  /*78b0*/  F2FP.BF16.F32.PACK_AB R182, R61, R60 ;  /* 0x0000003c3db6723e */ /* 0x000fe400000010ff */
[----:B------:R-:W-:Y:S05]  /*78c0*/  F2FP.BF16.F32.PACK_AB R183, R67, R66 ;  /* 0x0000004243b7723e */ /* 0x000fea00000010ff */
[----:B------:R1:W-:Y:S01]  /*78d0*/  STS.128 [R170+0x400], R180 ;  /* 0x000400b4aa007388 */ /* 0x0003e20000000c00 */
[----:B------:R-:W-:Y:S01]  /*78e0*/  @!PT LDS RZ, [RZ] ;  /* 0x00000000fffff984 */ /* 0x000fe20000000800 */
[----:B------:R-:W-:Y:S01]  /*78f0*/  @!PT LDS RZ, [RZ] ;  /* 0x00000000fffff984 */ /* 0x000fe20000000800 */
[----:B------:R-:W-:Y:S01]  /*7900*/  @!PT LDS RZ, [RZ] ;  /* 0x00000000fffff984 */ /* 0x000fe20000000800 */
[----:B------:R-:W-:Y:S01]  /*7910*/  @!PT LDS RZ, [RZ] ;  /* 0x00000000fffff984 */ /* 0x000fe20000000800 */
[----:B------:R2:W-:Y:S07]  /*7920*/  MEMBAR.ALL.CTA ;  /* 0x0000000000007992 */ /* 0x0005ee0000008000 */
[----:B--2---:R-:W2:Y:S02]  /*7930*/  FENCE.VIEW.ASYNC.S ;  /* 0x00000000000073c6 */ /* 0x004ea40000000000 */
[----:B--2---:R-:W-:Y:S06]  /*7940*/  BAR.SYNC.DEFER_BLOCKING 0x1, 0x80 ;  /* 0x0042000000007b1d */ /* 0x004fec0000010000 */
[----:B------:R-:W-:Y:S05]  /*7950*/  @P0 BRA `(.L_x_109) ;  /* 0x0000000000300947 */ /* 0x000fea0003800000 */
[----:B------:R-:W-:Y:S01]  /*7960*/  UIADD3 UR6, UPT, UPT, UR49, 0x400, URZ ;  /* 0x0000040031067890 */ /* 0x000fe2000fffe0ff */
[----:B------:R-:W-:Y:S01]  /*7970*/  IMAD.IADD R0, R168, 0x1, R81 ;  /* 0x00000001a8007824 */ /* 0x000fe200078e0251 */
[----:B------:R-:W-:Y:S01]  /*7980*/  UIADD3 UR4, UP0, UPT, UR52, 0xa80, URZ ;  /* 0x00000a8034047890 */ /* 0x000fe2000ff1e0ff */
[----:B------:R-:W-:Y:S03]  /*7990*/  UMOV UR43, UR44 ;  /* 0x0000002c002b7c82 */ /* 0x000fe60008000000 */
[----:B------:R-:W-:Y:S01]  /*79a0*/  IMAD.U32 R159, RZ, RZ, UR6 ;  /* 0x00000006ff9f7e24 */ /* 0x000fe2000f8e00ff */
[----:B------:R-:W-:Y:S01]  /*79b0*/  R2UR UR41, R0 ;  /* 0x00000000002972ca */ /* 0x000fe200000e0000 */
[----:B------:R-:W-:Y:S03]  /*79c0*/  UIADD3.X UR5, UPT, UPT, URZ, UR53, URZ, UP0, !UPT ;  /* 0x00000035ff057290 */ /* 0x000fe600087fe4ff */
[----:B------:R-:W-:Y:S11]  /*79d0*/  R2UR UR40, R159 ;  /* 0x000000009f2872ca */ /* 0x000ff600000e0000 */
[----:B------:R-:W-:Y:S02]  /*79e0*/  @!UPT UIADD3 URZ, UPT, UPT, URZ, URZ, URZ ;  /* 0x000000fffffff290 */ /* 0x000fe4000fffe0ff */
[----:B------:R2:W-:Y:S01]  /*79f0*/  UTMASTG.3D [UR40], [UR4] ;  /* 0x00000028040073b5 */ /* 0x0005e20008010000 */
[----:B------:R0:W-:Y:S01]  /*7a00*/  UTMACMDFLUSH ;  /* 0x00000000000079b7 */ /* 0x0001e20000000000 */
[----:B--2---:R-:W-:Y:S04]  /*7a10*/  DEPBAR.LE SB0, 0x1 ;  /* 0x000080400000791a */ /* 0x004fe80000000000 */
.L_x_109:
[----:B------:R-:W-:Y:S05]  /*7a20*/  BSYNC.RECONVERGENT B0 ;  /* 0x0000000000007941 */ /* 0x000fea0003800200 */
.L_x_108:
[----:B------:R-:W-:Y:S01]  /*7a30*/  BAR.SYNC.DEFER_BLOCKING 0x1, 0x80 ;  /* 0x0042000000007b1d */ /* 0x000fe20000010000 */
[----:B------:R-:W-:Y:S01]  /*7a40*/  ISETP.NE.AND P2, PT, R174, RZ, PT ;  /* 0x000000ffae00720c */ /* 0x000fe20003f45270 */
[----:B------:R-:W-:Y:S01]  /*7a50*/  UISETP.NE.AND UP0, UPT, UR50, URZ, UPT ;  /* 0x000000ff3200728c */ /* 0x000fe2000bf05270 */
[----:B------:R-:W-:Y:S11]  /*7a60*/  LEA R3, R105, UR49, 0x3 ;  /* 0x0000003169037c11 */ /* 0x000ff6000f8e18ff */
[----:B------:R-:W-:Y:S01]  /*7a70*/  @P2 SHF.L.U32 R6, R162, 0x1f, RZ ;  /* 0x0000001fa2062819 */ /* 0x000fe200000006ff */
[----:B------:R-:W-:Y:S06]  /*7a80*/  BRA.U !UP0, `(.L_x_110) ;  /* 0x0000000108247547 */ /* 0x000fec000b800000 */
[----:B------:R-:W2:Y:S01]  /*7a90*/  S2R R0, SR_CgaCtaId ;  /* 0x0000000000007919 */ /* 0x000ea20000008800 */
[----:B------:R-:W-:Y:S01]  /*7aa0*/  IMAD.U32 R4, RZ, RZ, UR51 ;  /* 0x00000033ff047e24 */ /* 0x000fe2000f8e00ff */
[----:B------:R-:W-:Y:S04]  /*7ab0*/  UIADD3 UR51, UPT, UPT, UR51, 0x1, URZ ;  /* 0x0000000133337890 */ /* 0x000fe8000fffe0ff */
[----:B------:R-:W-:Y:S01]  /*7ac0*/  @P2 LEA R4, R4, UR49, 0x3 ;  /* 0x0000003104042c11 */ /* 0x000fe2000f8e18ff */
[----:B------:R-:W-:Y:S04]  /*7ad0*/  UISETP.NE.AND UP0, UPT, UR51, 0x4, UPT ;  /* 0x000000043300788c */ /* 0x000fe8000bf05270 */
[----:B------:R-:W-:Y:S01]  /*7ae0*/  @P2 VIADD R5, R4, 0x50 ;  /* 0x0000005004052836 */ /* 0x000fe20000000000 */
[----:B------:R-:W-:Y:S04]  /*7af0*/  USEL UR51, UR51, URZ, UP0 ;  /* 0x000000ff33337287 */ /* 0x000fe80008000000 */
[----:B--2---:R-:W-:Y:S04]  /*7b00*/  @P2 PRMT R0, R0, 0x654, R5 ;  /* 0x0000065400002816 */ /* 0x004fe80000000005 */
[----:B------:R2:W-:Y:S04]  /*7b10*/  @P2 SYNCS.ARRIVE.TRANS64.RED.A1T0 RZ, [R0+URZ], RZ ;  /* 0x000000ff00ff29a7 */ /* 0x0005e800081004ff */
.L_x_110:
[----:B------:R-:W4:Y:S01]  /*7b20*/  @P2 SYNCS.PHASECHK.TRANS64.TRYWAIT P1, [R3+URZ+0x30], R6 ;  /* 0x00003006030025a7 */ /* 0x000f2200080211ff */
[----:B------:R-:W-:Y:S01]  /*7b30*/  ISETP.NE.AND P0, PT, R79, RZ, PT ;  /* 0x000000ff4f00720c */ /* 0x000fe20003f05270 */
[----:B--2---:R-:W-:Y:S01]  /*7b40*/  IMAD.MOV.U32 R0, RZ, RZ, 0x80 ;  /* 0x00000080ff007424 */ /* 0x004fe200078e00ff */
[----:B------:R-:W-:Y:S04]  /*7b50*/  BSSY B1, `(.L_x_111) ;  /* 0x0000020000017945 */ /* 0x000fe80003800000 */
[----:B------:R-:W-:Y:S02]  /*7b60*/  SEL R81, R0, 0x40, !P0 ;  /* 0x0000004000517807 */ /* 0x000fe40004000000 */
[----:B----4-:R-:W-:Y:S01]  /*7b70*/  @P2 SEL R107, RZ, 0x1, !P1 ;  /* 0x00000001ff6b2807 */ /* 0x010fe20004800000 */
[----:B------:R-:W-:Y:S06]  /*7b80*/  @!P2 BRA `(.L_x_112) ;  /* 0x000000000070a947 */ /* 0x000fec0003800000 */
[----:B------:R-:W-:Y:S01]  /*7b90*/  ISETP.NE.AND P2, PT, R112, RZ, PT ;  /* 0x000000ff7000720c */ /* 0x000fe20003f45270 */
[----:B------:R-:W-:Y:S01]  /*7ba0*/  BSSY B0, `(.L_x_113) ;  /* 0x000000b000007945 */ /* 0x000fe20003800000 */
[----:B------:R-:W-:Y:S11]  /*7bb0*/  ISETP.NE.AND P0, PT, R107, RZ, PT ;  /* 0x000000ff6b00720c */ /* 0x000ff60003f05270 */
[----:B------:R-:W-:Y:S05]  /*7bc0*/  @P2 IMAD R6, R105, 0x4000, R178 ;  /* 0x0000400069062824 */ /* 0x000fea00078e02b2 */
[----:B------:R-:W-:Y:S04]  /*7bd0*/  @P2 IADD3 R9, PT, PT, R6, UR49, RZ ;  /* 0x0000003106092c10 */ /* 0x000fe8000fffe0ff */
[----:B------:R-:W-:Y:S01]  /*7be0*/  @P2 IADD3 R7, PT, PT, R104, R9, RZ ;  /* 0x0000000968072210 */ /* 0x000fe20007ffe0ff */
[--C-:B------:R-:W-:Y:S02]  /*7bf0*/  @P2 IMAD.IADD R5, R86, 0x1, R9.reuse ;  /* 0x0000000156052824 */ /* 0x100fe400078e0209 */
[----:B------:R-:W-:Y:S01]  /*7c00*/  @P2 IMAD.IADD R4, R106, 0x1, R9 ;  /* 0x000000016a042824 */ /* 0x000fe200078e0209 */
[----:B------:R-:W-:Y:S06]  /*7c10*/  @P0 BRA `(.L_x_114) ;  /* 0x00000000000c0947 */ /* 0x000fec0003800000 */
[----:B------:R-:W-:Y:S04]  /*7c20*/  SHF.L.U32 R0, R162, 0x1f, RZ ;  /* 0x0000001fa2007819 */ /* 0x000fe800000006ff */
[----:B------:R-:W2:Y:S02]  /*7c30*/  SYNCS.PHASECHK.TRANS64.TRYWAIT P0, [R3+URZ+0x30], R0 ;  /* 0x00003000030075a7 */ /* 0x000ea400080011ff */
[----:B--2---:R-:W-:Y:S05]  /*7c40*/  @!P0 BRA `(.L_x_115) ;  /* 0x0000004800008947 */ /* 0x004fea0003800000 */
.L_x_114:
[----:B------:R-:W-:Y:S05]  /*7c50*/  BSYNC B0 ;  /* 0x0000000000007941 */ /* 0x000fea0003800000 */
.L_x_113:
[----:B------:R-:W-:Y:S01]  /*7c60*/  ISETP.NE.AND P0, PT, R112, RZ, PT ;  /* 0x000000ff7000720c */ /* 0x000fe20003f05270 */
[----:B------:R-:W-:Y:S11]  /*7c70*/  VIADD R105, R105, 0x1 ;  /* 0x0000000169697836 */ /* 0x000ff60000000000 */
[----:B------:R-:W-:Y:S01]  /*7c80*/  @!UPT UIADD3 URZ, UPT, UPT, URZ, URZ, URZ ;  /* 0x000000fffffff290 */ /* 0x000fe2000fffe0ff */
[----:B------:R4:W1:Y:S01]  /*7c90*/  @P0 LDS.128 R88, [R6+UR49+0x400] ;  /* 0x0004003106580984 */ /* 0x0008620008000c00 */
[--C-:B--2---:R-:W-:Y:S01]  /*7ca0*/  @P0 IMAD.IADD R3, R104, 0x1, R5.reuse ;  /* 0x0000000168030824 */ /* 0x104fe200078e0205 */
[C---:B------:R-:W-:Y:S01]  /*7cb0*/  @P0 IADD3 R0, PT, PT, R106.reuse, R7, RZ ;  /* 0x000000076a000210 */ /* 0x040fe20007ffe0ff */
[C---:B------:R-:W-:Y:S01]  /*7cc0*/  @P0 IMAD.IADD R8, R106.reuse, 0x1, R5 ;  /* 0x000000016a080824 */ /* 0x040fe200078e0205 */
[----:B------:R4:W2:Y:S02]  /*7cd0*/  @P0 LDS.128 R92, [R4+0x400] ;  /* 0x00040000045c0984 */ /* 0x0008a40000000c00 */
[----:B------:R-:W-:Y:S02]  /*7ce0*/  @P0 IADD3 R9, PT, PT, R106, R3, RZ ;  /* 0x000000036a090210 */ /* 0x000fe40007ffe0ff */
[----:B------:R4:W1:Y:S04]  /*7cf0*/  @P0 LDS.128 R100, [R7+0x400] ;  /* 0x0004000007640984 */ /* 0x0008680000000c00 */
[----:B------:R4:W1:Y:S04]  /*7d00*/  @P0 LDS.128 R108, [R0+0x400] ;  /* 0x00040000006c0984 */ /* 0x0008680000000c00 */
[----:B------:R4:W1:Y:S04]  /*7d10*/  @P0 LDS.128 R116, [R5+0x400] ;  /* 0x0004000005740984 */ /* 0x0008680000000c00 */
[----:B------:R4:W1:Y:S04]  /*7d20*/  @P0 LDS.128 R124, [R8+0x400] ;  /* 0x00040000087c0984 */ /* 0x0008680000000c00 */
[----:B------:R4:W1:Y:S04]  /*7d30*/  @P0 LDS.128 R132, [R3+0x400] ;  /* 0x0004000003840984 */ /* 0x0008680000000c00 */
[----:B------:R4:W1:Y:S02]  /*7d40*/  @P0 LDS.128 R140, [R9+0x400] ;  /* 0x00040000098c0984 */ /* 0x0008640000000c00 */
.L_x_112:
[----:B------:R-:W-:Y:S05]  /*7d50*/  BSYNC B1 ;  /* 0x0000000000017941 */ /* 0x000fea0003800000 */
.L_x_111:
[----:B------:R-:W-:Y:S05]  /*7d60*/  IMAD.IADD R50, R78, 0x1, R81 ;  /* 0x000000014e327824 */ /* 0x000fea00078e0251 */
[----:B----4-:R-:W-:Y:S04]  /*7d70*/  SHF.R.U32.HI R3, RZ, 0x15, R50 ;  /* 0x00000015ff037819 */ /* 0x010fe80000011632 */
[----:B------:R-:W-:Y:S11]  /*7d80*/  LOP3.LUT P0, RZ, R3, 0x3, R158, 0x48, !PT ;  /* 0x0000000303ff7812 */ /* 0x000ff6000780489e */
[----:B------:R-:W-:Y:S02]  /*7d90*/  @!UPT UIADD3 URZ, UPT, UPT, URZ, URZ, URZ ;  /* 0x000000fffffff290 */ /* 0x000fe4000fffe0ff */
        /* <DEDUP_REMOVED lines=17> */
.L_x_116:
[----:B-1----:R-:W-:Y:S01]  /*7eb0*/  SHF.L.U32 R80, R88, 0x10, RZ ;  /* 0x0000001058507819 */ /* 0x002fe200000006ff */
[----:B------:R-:W-:Y:S05]  /*7ec0*/  WARPSYNC.ALL ;  /* 0x0000000000007948 */ /* 0x000fea0003800000 */
[----:B------:R-:W-:Y:S01]  /*7ed0*/  R2UR UR4, R50 ;  /* 0x00000000320472ca */ /* 0x000fe200000e0000 */
[----:B------:R-:W1:Y:S01]  /*7ee0*/  S2R R179, SR_CgaCtaId ;  /* 0x0000000000b37919 */ /* 0x000e620000008800 */
[----:B------:R-:W-:Y:S01]  /*7ef0*/  LOP3.LUT R82, R88, 0xffff0000, RZ, 0xc0, !PT ;  /* 0xffff000058527812 */ /* 0x000fe200078ec0ff */
[----:B------:R-:W-:Y:S01]  /*7f00*/  BSSY.RECONVERGENT B0, `(.L_x_117) ;  /* 0x0000102000007945 */ /* 0x000fe20003800200 */
[----:B------:R-:W-:Y:S02]  /*7f10*/  SHF.L.U32 R85, R89, 0x10, RZ ;  /* 0x0000001059557819 */ /* 0x000fe400000006ff */
[----:B------:R-:W-:Y:S02]  /*7f20*/  LOP3.LUT R84, R91, 0xffff0000, RZ, 0xc0, !PT ;  /* 0xffff00005b547812 */ /* 0x000fe400078ec0ff */
[----:B------:R-:W-:Y:S02]  /*7f30*/  ISETP.NE.AND P6, PT, R174, RZ, PT ;  /* 0x000000ffae00720c */ /* 0x000fe40003fc5270 */
[----:B------:R-:W-:Y:S03]  /*7f40*/  ISETP.NE.AND P0, PT, R165, RZ, PT ;  /* 0x000000ffa500720c */ /* 0x000fe60003f05270 */
[----:B------:R-:W4:Y:S02]  /*7f50*/  LDTM.x64 R4, tmem[UR4] ;  /* 0x00000004000479ee */ /* 0x000f240008340000 */
[C---:B----4-:R-:W-:Y:S01]  /*7f60*/  FMUL R0, R76.reuse, R4 ;  /* 0x000000044c007220 */ /* 0x050fe20000400000 */
[C---:B------:R-:W-:Y:S01]  /*7f70*/  FMUL R3, R76.reuse, R5 ;  /* 0x000000054c037220 */ /* 0x040fe20000400000 */
[C---:B------:R-:W-:Y:S01]  /*7f80*/  FMUL R6, R76.reuse, R6 ;  /* 0x000000064c067220 */ /* 0x040fe20000400000 */
[----:B------:R-:W-:Y:S01]  /*7f90*/  FMUL R7, R76, R7 ;  /* 0x000000074c077220 */ /* 0x000fe20000400000 */
[----:B------:R-:W-:Y:S01]  /*7fa0*/  FFMA R0, R83, R80, R0 ;  /* 0x0000005053007223 */ /* 0x000fe20000000000 */
[----:B------:R-:W-:Y:S01]  /*7fb0*/  LOP3.LUT R80, R89, 0xffff0000, RZ, 0xc0, !PT ;  /* 0xffff000059507812 */ /* 0x000fe200078ec0ff */
[----:B------:R-:W-:Y:S01]  /*7fc0*/  FFMA R3, R83, R82, R3 ;  /* 0x0000005253037223 */ /* 0x000fe20000000003 */
[----:B------:R-:W-:Y:S01]  /*7fd0*/  SHF.L.U32 R82, R91, 0x10, RZ ;  /* 0x000000105b527819 */ /* 0x000fe200000006ff */
[C---:B------:R-:W-:Y:S01]  /*7fe0*/  FFMA R6, R83.reuse, R85, R6 ;  /* 0x0000005553067223 */ /* 0x040fe20000000006 */
[----:B------:R-:W-:Y:S01]  /*7ff0*/  SHF.L.U32 R85, R90, 0x10, RZ ;  /* 0x000000105a557819 */ /* 0x000fe200000006ff */
[----:B------:R-:W-:Y:S01]  /*8000*/  FFMA R7, R83, R80, R7 ;  /* 0x0000005053077223 */ /* 0x000fe20000000007 */
[----:B------:R-:W-:Y:S01]  /*8010*/  F2FP.BF16.F32.PACK_AB R96, R3, R0 ;  /* 0x000000000360723e */ /* 0x000fe200000010ff */
[----:B------:R-:W-:Y:S01]  /*8020*/  FMUL R4, R76, R8 ;  /* 0x000000084c047220 */ /* 0x000fe20000400000 */
[----:B------:R-:W-:Y:S01]  /*8030*/  LOP3.LUT R80, R90, 0xffff0000, RZ, 0xc0, !PT ;  /* 0xffff00005a507812 */ /* 0x000fe200078ec0ff */
[C---:B------:R-:W-:Y:S01]  /*8040*/  FMUL R0, R76.reuse, R9 ;  /* 0x000000094c007220 */ /* 0x040fe20000400000 */
[----:B------:R-:W-:Y:S01]  /*8050*/  F2FP.BF16.F32.PACK_AB R97, R7, R6 ;  /* 0x000000060761723e */ /* 0x000fe200000010ff */
[----:B------:R-:W-:Y:S01]  /*8060*/  FMUL R3, R76, R10 ;  /* 0x0000000a4c037220 */ /* 0x000fe20000400000 */
[C---:B------:R-:W-:Y:S01]  /*8070*/  FFMA R4, R83.reuse, R85, R4 ;  /* 0x0000005553047223 */ /* 0x040fe20000000004 */
[----:B--2---:R-:W-:Y:S01]  /*8080*/  SHF.L.U32 R85, R94, 0x10, RZ ;  /* 0x000000105e557819 */ /* 0x004fe200000006ff */
[----:B------:R-:W-:Y:S01]  /*8090*/  FMUL R5, R76, R11 ;  /* 0x0000000b4c057220 */ /* 0x000fe20000400000 */
[C---:B------:R-:W-:Y:S01]  /*80a0*/  FFMA R0, R83.reuse, R80, R0 ;  /* 0x0000005053007223 */ /* 0x040fe20000000000 */
[C---:B------:R-:W-:Y:S01]  /*80b0*/  SHF.L.U32 R80, R92.reuse, 0x10, RZ ;  /* 0x000000105c507819 */ /* 0x040fe200000006ff */
[C---:B------:R-:W-:Y:S01]  /*80c0*/  FFMA R3, R83.reuse, R82, R3 ;  /* 0x0000005253037223 */ /* 0x040fe20000000003 */
[----:B------:R-:W-:Y:S01]  /*80d0*/  LOP3.LUT R82, R92, 0xffff0000, RZ, 0xc0, !PT ;  /* 0xffff00005c527812 */ /* 0x000fe200078ec0ff */
[----:B------:R-:W-:Y:S01]  /*80e0*/  FMUL R6, R76, R12 ;  /* 0x0000000c4c067220 */ /* 0x000fe20000400000 */
[----:B------:R-:W-:Y:S01]  /*80f0*/  F2FP.BF16.F32.PACK_AB R98, R0, R4 ;  /* 0x000000040062723e */ /* 0x000fe200000010ff */
[C---:B------:R-:W-:Y:S01]  /*8100*/  FFMA R5, R83.reuse, R84, R5 ;  /* 0x0000005453057223 */ /* 0x040fe20000000005 */
[C---:B------:R-:W-:Y:S01]  /*8110*/  FMUL R7, R76.reuse, R13 ;  /* 0x0000000d4c077220 */ /* 0x040fe20000400000 */
[----:B------:R-:W-:Y:S01]  /*8120*/  FFMA R6, R83, R80, R6 ;  /* 0x0000005053067223 */ /* 0x000fe20000000006 */
[----:B------:R-:W-:Y:S01]  /*8130*/  SHF.L.U32 R80, R93, 0x10, RZ ;  /* 0x000000105d507819 */ /* 0x000fe200000006ff */
[C---:B------:R-:W-:Y:S01]  /*8140*/  FMUL R0, R76.reuse, R14 ;  /* 0x0000000e4c007220 */ /* 0x040fe20000400000 */
[----:B------:R-:W-:Y:S01]  /*8150*/  F2FP.BF16.F32.PACK_AB R99, R5, R3 ;  /* 0x000000030563723e */ /* 0x000fe200000010ff */
[----:B------:R-:W-:Y:S01]  /*8160*/  FFMA R7, R83, R82, R7 ;  /* 0x0000005253077223 */ /* 0x000fe20000000007 */
[----:B------:R-:W-:Y:S01]  /*8170*/  LOP3.LUT R82, R93, 0xffff0000, RZ, 0xc0, !PT ;  /* 0xffff00005d527812 */ /* 0x000fe200078ec0ff */
[C---:B------:R-:W-:Y:S01]  /*8180*/  FMUL R3, R76.reuse, R15 ;  /* 0x0000000f4c037220 */ /* 0x040fe20000400000 */
[----:B------:R-:W-:Y:S01]  /*8190*/  FMUL R4, R76, R16 ;  /* 0x000000104c047220 */ /* 0x000fe20000400000 */
[C---:B------:R-:W-:Y:S01]  /*81a0*/  FFMA R0, R83.reuse, R80, R0 ;  /* 0x0000005053007223 */ /* 0x040fe20000000000 */
[----:B------:R-:W-:Y:S01]  /*81b0*/  LOP3.LUT R80, R94, 0xffff0000, RZ, 0xc0, !PT ;  /* 0xffff00005e507812 */ /* 0x000fe200078ec0ff */
[----:B------:R-:W-:Y:S01]  /*81c0*/  FFMA R3, R83, R82, R3 ;  /* 0x0000005253037223 */ /* 0x000fe20000000003 */
[----:B------:R-:W-:Y:S01]  /*81d0*/  F2FP.BF16.F32.PACK_AB R120, R7, R6 ;  /* 0x000000060778723e */ /* 0x000fe200000010ff */
[----:B------:R-:W-:Y:S01]  /*81e0*/  FFMA R4, R83, R85, R4 ;  /* 0x0000005553047223 */ /* 0x000fe20000000004 */
[C---:B------:R-:W-:Y:S01]  /*81f0*/  SHF.L.U32 R85, R95.reuse, 0x10, RZ ;  /* 0x000000105f557819 */ /* 0x040fe200000006ff */
[C---:B------:R-:W-:Y:S01]  /*8200*/  FMUL R5, R76.reuse, R17 ;  /* 0x000000114c057220 */ /* 0x040fe20000400000 */
[----:B------:R-:W-:Y:S01]  /*8210*/  LOP3.LUT R82, R95, 0xffff0000, RZ, 0xc0, !PT ;  /* 0xffff00005f527812 */ /* 0x000fe200078ec0ff */
[C---:B------:R-:W-:Y:S01]  /*8220*/  FMUL R6, R76.reuse, R18 ;  /* 0x000000124c067220 */ /* 0x040fe20000400000 */
[----:B------:R-:W-:Y:S01]  /*8230*/  F2FP.BF16.F32.PACK_AB R121, R3, R0 ;  /* 0x000000000379723e */ /* 0x000fe200000010ff */
[----:B------:R-:W-:Y:S01]  /*8240*/  FMUL R7, R76, R19 ;  /* 0x000000134c077220 */ /* 0x000fe20000400000 */
        /* <DEDUP_REMOVED lines=11> */
[----:B------:R-:W-:Y:S01]  /*8300*/  SHF.L.U32 R80, R101, 0x10, RZ ;  /* 0x0000001065507819 */ /* 0x000fe200000006ff */
[----:B------:R-:W-:Y:S01]  /*8310*/  FFMA R3, R83, R82, R3 ;  /* 0x0000005253037223 */ /* 0x000fe20000000003 */
[----:B------:R-:W-:Y:S01]  /*8320*/  LOP3.LUT R82, R103, 0xffff0000, RZ, 0xc0, !PT ;  /* 0xffff000067527812 */ /* 0x000fe200078ec0ff */
[C---:B------:R-:W-:Y:S01]  /*8330*/  FMUL R4, R76.reuse, R22 ;  /* 0x000000164c047220 */ /* 0x040fe20000400000 */
[----:B------:R2:W-:Y:S01]  /*8340*/  STS.128 [R178+UR49+0x4400], R96 ;  /* 0x00440060b2007988 */ /* 0x0005e20008000c31 */
[C---:B------:R-:W-:Y:S01]  /*8350*/  FMUL R5, R76.reuse, R23 ;  /* 0x000000174c057220 */ /* 0x040fe20000400000 */
[----:B------:R-:W-:Y:S01]  /*8360*/  F2FP.BF16.F32.PACK_AB R128, R3, R0 ;  /* 0x000000000380723e */ /* 0x000fe200000010ff */
[----:B------:R-:W-:Y:S01]  /*8370*/  FFMA R4, R83, R80, R4 ;  /* 0x0000005053047223 */ /* 0x000fe20000000004 */
[----:B------:R-:W-:Y:S01]  /*8380*/  LOP3.LUT R0, R101, 0xffff0000, RZ, 0xc0, !PT ;  /* 0xffff000065007812 */ /* 0x000fe200078ec0ff */
[----:B------:R-:W-:Y:S01]  /*8390*/  FMUL R6, R76, R24 ;  /* 0x000000184c067220 */ /* 0x000fe20000400000 */
[----:B------:R-:W-:Y:S01]  /*83a0*/  SHF.L.U32 R3, R102, 0x10, RZ ;  /* 0x0000001066037819 */ /* 0x000fe200000006ff */
[----:B------:R-:W-:Y:S01]  /*83b0*/  FMUL R7, R76, R25 ;  /* 0x000000194c077220 */ /* 0x000fe20000400000 */
[----:B------:R-:W-:Y:S01]  /*83c0*/  LOP3.LUT R80, R102, 0xffff0000, RZ, 0xc0, !PT ;  /* 0xffff000066507812 */ /* 0x000fe200078ec0ff */
[C---:B------:R-:W-:Y:S01]  /*83d0*/  FFMA R5, R83.reuse, R0, R5 ;  /* 0x0000000053057223 */ /* 0x040fe20000000005 */
[----:B------:R-:W-:Y:S01]  /*83e0*/  SHF.L.U32 R0, R108, 0x10, RZ ;  /* 0x000000106c007819 */ /* 0x000fe200000006ff */
[C---:B------:R-:W-:Y:S01]  /*83f0*/  FMUL R8, R76.reuse, R26 ;  /* 0x0000001a4c087220 */ /* 0x040fe20000400000 */
        /* <DEDUP_REMOVED lines=18> */
[----:B------:R4:W-:Y:S01]  /*8520*/  STS.128 [R177+0x4400], R120 ;  /* 0x00440078b1007388 */ /* 0x0009e20000000c00 */
[----:B------:R-:W-:Y:S01]  /*8530*/  FFMA R11, R83, R80, R11 ;  /* 0x00000050530b7223 */ /* 0x000fe2000000000b */
[----:B------:R-:W-:Y:S01]  /*8540*/  LOP3.LUT R80, R111, 0xffff0000, RZ, 0xc0, !PT ;  /* 0xffff00006f507812 */ /* 0x000fe200078ec0ff */
[C---:B------:R-:W-:Y:S01]  /*8550*/  FFMA R12, R83.reuse, R3, R12 ;  /* 0x00000003530c7223 */ /* 0x040fe2000000000c */
[C---:B------:R-:W-:Y:S01]  /*8560*/  SHF.L.U32 R3, R110.reuse, 0x10, RZ ;  /* 0x000000106e037819 */ /* 0x040fe200000006ff */
[----:B------:R-:W-:Y:S01]  /*8570*/  FFMA R13, R83, R0, R13 ;  /* 0x00000000530d7223 */ /* 0x000fe2000000000d */
[----:B------:R-:W-:Y:S01]  /*8580*/  LOP3.LUT R0, R110, 0xffff0000, RZ, 0xc0, !PT ;  /* 0xffff00006e007812 */ /* 0x000fe200078ec0ff */
[C---:B------:R-:W-:Y:S01]  /*8590*/  FMUL R14, R76.reuse, R32 ;  /* 0x000000204c0e7220 */ /* 0x040fe20000400000 */
[----:B--2---:R-:W-:Y:S01]  /*85a0*/  F2FP.BF16.F32.PACK_AB R96, R11, R10 ;  /* 0x0000000a0b60723e */ /* 0x004fe200000010ff */
[C---:B------:R-:W-:Y:S01]  /*85b0*/  FMUL R15, R76.reuse, R33 ;  /* 0x000000214c0f7220 */ /* 0x040fe20000400000 */
[----:B------:R-:W-:Y:S01]  /*85c0*/  F2FP.BF16.F32.PACK_AB R97, R13, R12 ;  /* 0x0000000c0d61723e */ /* 0x000fe200000010ff */
        /* <DEDUP_REMOVED lines=14> */
[----:B------:R-:W-:Y:S01]  /*86b0*/  FMUL R20, R76, R38 ;  /* 0x000000264c147220 */ /* 0x000fe20000400000 */
[----:B------:R-:W-:Y:S01]  /*86c0*/  FFMA R18, R83, R0, R18 ;  /* 0x0000000053127223 */ /* 0x000fe20000000012 */
[----:B------:R-:W-:Y:S01]  /*86d0*/  LOP3.LUT R0, R117, 0xffff0000, RZ, 0xc0, !PT ;  /* 0xffff000075007812 */ /* 0x000fe200078ec0ff */
[C---:B------:R-:W-:Y:S01]  /*86e0*/  FFMA R19, R83.reuse, R80, R19 ;  /* 0x0000005053137223 */ /* 0x040fe20000000013 */
[C---:B------:R-:W-:Y:S01]  /*86f0*/  LOP3.LUT R80, R118.reuse, 0xffff0000, RZ, 0xc0, !PT ;  /* 0xffff000076507812 */ /* 0x040fe200078ec0ff */
[----:B------:R-:W-:Y:S01]  /*8700*/  FFMA R20, R83, R3, R20 ;  /* 0x0000000353147223 */ /* 0x000fe20000000014 */
[----:B------:R-:W-:Y:S01]  /*8710*/  SHF.L.U32 R3, R118, 0x10, RZ ;  /* 0x0000001076037819 */ /* 0x000fe200000006ff */
[C---:B------:R-:W-:Y:S01]  /*8720*/  FMUL R21, R76.reuse, R39 ;  /* 0x000000274c157220 */ /* 0x040fe20000400000 */
[----:B----4-:R-:W-:Y:S01]  /*8730*/  F2FP.BF16.F32.PACK_AB R120, R19, R18 ;  /* 0x000000121378723e */ /* 0x010fe200000010ff */
[C---:B------:R-:W-:Y:S01]  /*8740*/  FMUL R22, R76.reuse, R40 ;  /* 0x000000284c167220 */ /* 0x040fe20000400000 */
[----:B------:R-:W-:Y:S01]  /*8750*/  STS.128 [R176+0x4400], R128 ;  /* 0x00440080b0007388 */ /* 0x000fe20000000c00 */
[C---:B------:R-:W-:Y:S01]  /*8760*/  FMUL R23, R76.reuse, R41 ;  /* 0x000000294c177220 */ /* 0x040fe20000400000 */
[----:B------:R-:W-:Y:S01]  /*8770*/  FMUL R24, R76, R42 ;  /* 0x0000002a4c187220 */ /* 0x000fe20000400000 */
[C---:B------:R-:W-:Y:S01]  /*8780*/  FFMA R21, R83.reuse, R0, R21 ;  /* 0x0000000053157223 */ /* 0x040fe20000000015 */
[----:B------:R-:W-:Y:S01]  /*8790*/  SHF.L.U32 R0, R124, 0x10, RZ ;  /* 0x000000107c007819 */ /* 0x000fe200000006ff */
[----:B------:R-:W-:Y:S01]  /*87a0*/  FMUL R25, R76, R43 ;  /* 0x0000002b4c197220 */ /* 0x000fe20000400000 */
[----:B------:R-:W-:Y:S01]  /*87b0*/  FFMA R22, R83, R3, R22 ;  /* 0x0000000353167223 */ /* 0x000fe20000000016 */
[----:B------:R-:W-:Y:S01]  /*87c0*/  SHF.L.U32 R3, R125, 0x10, RZ ;  /* 0x000000107d037819 */ /* 0x000fe200000006ff */
[----:B------:R-:W-:Y:S01]  /*87d0*/  FFMA R23, R83, R80, R23 ;  /* 0x0000005053177223 */ /* 0x000fe20000000017 */
[----:B------:R-:W-:Y:S01]  /*87e0*/  LOP3.LUT R80, R124, 0xffff0000, RZ, 0xc0, !PT ;  /* 0xffff00007c507812 */ /* 0x000fe200078ec0ff */
[C---:B------:R-:W-:Y:S01]  /*87f0*/  FMUL R26, R76.reuse, R44 ;  /* 0x0000002c4c1a7220 */ /* 0x040fe20000400000 */
[----:B------:R-:W-:Y:S01]  /*8800*/  F2FP.BF16.F32.PACK_AB R121, R21, R20 ;  /* 0x000000141579723e */ /* 0x000fe200000010ff */
[----:B------:R-:W-:Y:S01]  /*8810*/  FFMA R24, R83, R85, R24 ;  /* 0x0000005553187223 */ /* 0x000fe20000000018 */
[----:B------:R-:W-:Y:S01]  /*8820*/  F2FP.BF16.F32.PACK_AB R122, R23, R22 ;  /* 0x00000016177a723e */ /* 0x000fe200000010ff */
[----:B------:R-:W-:Y:S01]  /*8830*/  FFMA R25, R83, R82, R25 ;  /* 0x0000005253197223 */ /* 0x000fe20000000019 */
[----:B------:R-:W-:Y:S01]  /*8840*/  SHF.L.U32 R85, R127, 0x10, RZ ;  /* 0x000000107f557819 */ /* 0x000fe200000006ff */
[C---:B------:R-:W-:Y:S01]  /*8850*/  FMUL R27, R76.reuse, R45 ;  /* 0x0000002d4c1b7220 */ /* 0x040fe20000400000 */
[----:B------:R-:W-:Y:S01]  /*8860*/  LOP3.LUT R82, R143, 0xffff0000, RZ, 0xc0, !PT ;  /* 0xffff00008f527812 */ /* 0x000fe200078ec0ff */
[----:B------:R-:W-:Y:S01]  /*8870*/  FMUL R28, R76, R46 ;  /* 0x0000002e4c1c7220 */ /* 0x000fe20000400000 */
[----:B------:R-:W-:Y:S01]  /*8880*/  F2FP.BF16.F32.PACK_AB R123, R25, R24 ;  /* 0x00000018197b723e */ /* 0x000fe200000010ff */
[----:B------:R2:W-:Y:S01]  /*8890*/  STS.128 [R175+0x4400], R96 ;  /* 0x00440060af007388 */ /* 0x0005e20000000c00 */
        /* <DEDUP_REMOVED lines=12> */
[----:B------:R4:W-:Y:S01]  /*8960*/  STS.128 [R173+0x4400], R120 ;  /* 0x00440078ad007388 */ /* 0x0009e20000000c00 */
[----:B------:R-:W-:Y:S01]  /*8970*/  FMUL R33, R76, R51 ;  /* 0x000000334c217220 */ /* 0x000fe20000400000 */
[C---:B------:R-:W-:Y:S01]  /*8980*/  FFMA R30, R83.reuse, R3, R30 ;  /* 0x00000003531e7223 */ /* 0x040fe2000000001e */
[C---:B------:R-:W-:Y:S01]  /*8990*/  SHF.L.U32 R3, R132.reuse, 0x10, RZ ;  /* 0x0000001084037819 */ /* 0x040fe200000006ff */
[C---:B------:R-:W-:Y:S01]  /*89a0*/  FFMA R31, R83.reuse, R80, R31 ;  /* 0x00000050531f7223 */ /* 0x040fe2000000001f */
[----:B------:R-:W-:Y:S01]  /*89b0*/  LOP3.LUT R80, R132, 0xffff0000, RZ, 0xc0, !PT ;  /* 0xffff000084507812 */ /* 0x000fe200078ec0ff */
[----:B------:R-:W-:Y:S01]  /*89c0*/  FFMA R32, R83, R85, R32 ;  /* 0x0000005553207223 */ /* 0x000fe20000000020 */
        /* <DEDUP_REMOVED lines=9> */
[----:B------:R-:W-:Y:S01]  /*8a60*/  FFMA R35, R83, R80, R35 ;  /* 0x0000005053237223 */ /* 0x000fe20000000023 */
[----:B------:R-:W-:Y:S01]  /*8a70*/  LOP3.LUT R80, R135, 0xffff0000, RZ, 0xc0, !PT ;  /* 0xffff000087507812 */ /* 0x000fe200078ec0ff */
[----:B------:R-:W-:Y:S01]  /*8a80*/  FFMA R36, R83, R85, R36 ;  /* 0x0000005553247223 */ /* 0x000fe20000000024 */
[----:B------:R-:W-:Y:S01]  /*8a90*/  SHF.L.U32 R85, R135, 0x10, RZ ;  /* 0x0000001087557819 */ /* 0x000fe200000006ff */
[----:B------:R-:W-:Y:S01]  /*8aa0*/  FFMA R37, R83, R0, R37 ;  /* 0x0000000053257223 */ /* 0x000fe20000000025 */
[----:B------:R-:W-:Y:S01]  /*8ab0*/  LOP3.LUT R0, R134, 0xffff0000, RZ, 0xc0, !PT ;  /* 0xffff000086007812 */ /* 0x000fe200078ec0ff */
[C---:B------:R-:W-:Y:S01]  /*8ac0*/  FMUL R38, R76.reuse, R56 ;  /* 0x000000384c267220 */ /* 0x040fe20000400000 */
[----:B--2---:R-:W-:Y:S01]  /*8ad0*/  F2FP.BF16.F32.PACK_AB R96, R27, R26 ;  /* 0x0000001a1b60723e */ /* 0x004fe200000010ff */
[C---:B------:R-:W-:Y:S01]  /*8ae0*/  FMUL R39, R76.reuse, R57 ;  /* 0x000000394c277220 */ /* 0x040fe20000400000 */
[----:B------:R-:W-:Y:S01]  /*8af0*/  F2FP.BF16.F32.PACK_AB R97, R29, R28 ;  /* 0x0000001c1d61723e */ /* 0x000fe200000010ff */
[C---:B------:R-:W-:Y:S01]  /*8b00*/  FMUL R40, R76.reuse, R58 ;  /* 0x0000003a4c287220 */ /* 0x040fe20000400000 */
[----:B------:R-:W-:Y:S01]  /*8b10*/  F2FP.BF16.F32.PACK_AB R98, R31, R30 ;  /* 0x0000001e1f62723e */ /* 0x000fe200000010ff */
[----:B------:R-:W-:Y:S01]  /*8b20*/  FMUL R41, R76, R59 ;  /* 0x0000003b4c297220 */ /* 0x000fe20000400000 */
[----:B------:R-:W-:Y:S01]  /*8b30*/  F2FP.BF16.F32.PACK_AB R99, R33, R32 ;  /* 0x000000202163723e */ /* 0x000fe200000010ff */
[----:B------:R-:W-:Y:S01]  /*8b40*/  FFMA R38, R83, R3, R38 ;  /* 0x0000000353267223 */ /* 0x000fe20000000026 */
[----:B------:R-:W-:Y:S01]  /*8b50*/  SHF.L.U32 R3, R141, 0x10, RZ ;  /* 0x000000108d037819 */ /* 0x000fe200000006ff */
[C---:B------:R-:W-:Y:S01]  /*8b60*/  FFMA R39, R83.reuse, R0, R39 ;  /* 0x0000000053277223 */ /* 0x040fe20000000027 */
[C---:B------:R-:W-:Y:S01]  /*8b70*/  SHF.L.U32 R0, R140.reuse, 0x10, RZ ;  /* 0x000000108c007819 */ /* 0x040fe200000006ff */
[----:B------:R-:W-:Y:S01]  /*8b80*/  FFMA R40, R83, R85, R40 ;  /* 0x0000005553287223 */ /* 0x000fe20000000028 */
[----:B------:R-:W-:Y:S01]  /*8b90*/  SHF.L.U32 R85, R143, 0x10, RZ ;  /* 0x000000108f557819 */ /* 0x000fe200000006ff */
[----:B------:R2:W-:Y:S01]  /*8ba0*/  STS.128 [R172+0x4400], R96 ;  /* 0x00440060ac007388 */ /* 0x0005e20000000c00 */
[----:B----4-:R-:W-:Y:S01]  /*8bb0*/  F2FP.BF16.F32.PACK_AB R120, R35, R34 ;  /* 0x000000222378723e */ /* 0x010fe200000010ff */
[----:B------:R-:W-:Y:S01]  /*8bc0*/  FFMA R41, R83, R80, R41 ;  /* 0x0000005053297223 */ /* 0x000fe20000000029 */
[----:B------:R-:W-:Y:S01]  /*8bd0*/  LOP3.LUT R80, R140, 0xffff0000, RZ, 0xc0, !PT ;  /* 0xffff00008c507812 */ /* 0x000fe200078ec0ff */
[C---:B------:R-:W-:Y:S01]  /*8be0*/  FMUL R42, R76.reuse, R60 ;  /* 0x0000003c4c2a7220 */ /* 0x040fe20000400000 */
[----:B------:R-:W-:Y:S01]  /*8bf0*/  F2FP.BF16.F32.PACK_AB R121, R37, R36 ;  /* 0x000000242579723e */ /* 0x000fe200000010ff */
[C---:B------:R-:W-:Y:S01]  /*8c00*/  FMUL R43, R76.reuse, R61 ;  /* 0x0000003d4c2b7220 */ /* 0x040fe20000400000 */
[----:B------:R-:W-:Y:S01]  /*8c10*/  F2FP.BF16.F32.PACK_AB R122, R39, R38 ;  /* 0x00000026277a723e */ /* 0x000fe200000010ff */
[C---:B------:R-:W-:Y:S01]  /*8c20*/  FMUL R44, R76.reuse, R62 ;  /* 0x0000003e4c2c7220 */ /* 0x040fe20000400000 */
[C---:B------:R-:W-:Y:S01]  /*8c30*/  FFMA R42, R83.reuse, R0, R42 ;  /* 0x00000000532a7223 */ /* 0x040fe2000000002a */
[----:B------:R-:W-:Y:S01]  /*8c40*/  FFMA R43, R83, R80, R43 ;  /* 0x00000050532b7223 */ /* 0x000fe2000000002b */
[----:B------:R-:W-:Y:S01]  /*8c50*/  LOP3.LUT R0, R141, 0xffff0000, RZ, 0xc0, !PT ;  /* 0xffff00008d007812 */ /* 0x000fe200078ec0ff */
[C---:B------:R-:W-:Y:S01]  /*8c60*/  FFMA R44, R83.reuse, R3, R44 ;  /* 0x00000003532c7223 */ /* 0x040fe2000000002c */
[----:B------:R-:W-:Y:S01]  /*8c70*/  FMUL R45, R76, R63 ;  /* 0x0000003f4c2d7220 */ /* 0x000fe20000400000 */
[----:B------:R-:W-:Y:S01]  /*8c80*/  SHF.L.U32 R3, R142, 0x10, RZ ;  /* 0x000000108e037819 */ /* 0x000fe200000006ff */
[----:B------:R-:W-:Y:S01]  /*8c90*/  FMUL R46, R76, R64 ;  /* 0x000000404c2e7220 */ /* 0x000fe20000400000 */
[----:B------:R-:W-:Y:S01]  /*8ca0*/  LOP3.LUT R80, R142, 0xffff0000, RZ, 0xc0, !PT ;  /* 0xffff00008e507812 */ /* 0x000fe200078ec0ff */
[C---:B------:R-:W-:Y:S01]  /*8cb0*/  FMUL R47, R76.reuse, R65 ;  /* 0x000000414c2f7220 */ /* 0x040fe20000400000 */
[C---:B------:R-:W-:Y:S01]  /*8cc0*/  FMUL R48, R76.reuse, R66 ;  /* 0x000000424c307220 */ /* 0x040fe20000400000 */
[----:B------:R-:W-:Y:S01]  /*8cd0*/  FFMA R45, R83, R0, R45 ;  /* 0x00000000532d7223 */ /* 0x000fe2000000002d */
[----:B------:R-:W-:Y:S01]  /*8ce0*/  FMUL R49, R76, R67 ;  /* 0x000000434c317220 */ /* 0x000fe20000400000 */
[----:B------:R-:W-:Y:S01]  /*8cf0*/  F2FP.BF16.F32.PACK_AB R123, R41, R40 ;  /* 0x00000028297b723e */ /* 0x000fe200000010ff */
[C---:B------:R-:W-:Y:S01]  /*8d00*/  FFMA R46, R83.reuse, R3, R46 ;  /* 0x00000003532e7223 */ /* 0x040fe2000000002e */
[C---:B------:R-:W-:Y:S01]  /*8d10*/  FFMA R47, R83.reuse, R80, R47 ;  /* 0x00000050532f7223 */ /* 0x040fe2000000002f */
[C---:B------:R-:W-:Y:S01]  /*8d20*/  FFMA R48, R83.reuse, R85, R48 ;  /* 0x0000005553307223 */ /* 0x040fe20000000030 */
[----:B------:R-:W-:Y:S01]  /*8d30*/  FFMA R49, R83, R82, R49 ;  /* 0x0000005253317223 */ /* 0x000fe20000000031 */
[----:B------:R2:W-:Y:S01]  /*8d40*/  STS.128 [R171+0x4400], R120 ;  /* 0x00440078ab007388 */ /* 0x0005e20000000c00 */
[----:B------:R-:W-:Y:S02]  /*8d50*/  F2FP.BF16.F32.PACK_AB R128, R43, R42 ;  /* 0x0000002a2b80723e */ /* 0x000fe400000010ff */
[----:B------:R-:W-:Y:S02]  /*8d60*/  F2FP.BF16.F32.PACK_AB R129, R45, R44 ;  /* 0x0000002c2d81723e */ /* 0x000fe400000010ff */
[----:B------:R-:W-:Y:S02]  /*8d70*/  F2FP.BF16.F32.PACK_AB R130, R47, R46 ;  /* 0x0000002e2f82723e */ /* 0x000fe400000010ff */
[----:B------:R-:W-:Y:S02]  /*8d80*/  F2FP.BF16.F32.PACK_AB R131, R49, R48 ;  /* 0x000000303183723e */ /* 0x000fe400000010ff */
[----:B------:R-:W-:Y:S02]  /*8d90*/  MOV R0, UR51 ;  /* 0x0000003300007c02 */ /* 0x000fe40008000f00 */
[----:B------:R-:W-:Y:S01]  /*8da0*/  LEA R3, R105, UR49, 0x3 ;  /* 0x0000003169037c11 */ /* 0x000fe2000f8e18ff */
[----:B------:R2:W-:Y:S01]  /*8db0*/  STS.128 [R170+0x4400], R128 ;  /* 0x00440080aa007388 */ /* 0x0005e20000000c00 */
[----:B------:R-:W-:Y:S02]  /*8dc0*/  @P6 LEA R0, R0, UR49, 0x3 ;  /* 0x0000003100006c11 */ /* 0x000fe4000f8e18ff */
[----:B------:R-:W-:Y:S02]  /*8dd0*/  @P6 SHF.L.U32 R80, R162, 0x1f, RZ ;  /* 0x0000001fa2506819 */ /* 0x000fe400000006ff */
[----:B------:R-:W-:Y:S01]  /*8de0*/  @P6 IADD3 R0, PT, PT, R0, 0x50, RZ ;  /* 0x0000005000006810 */ /* 0x000fe20007ffe0ff */
[----:B------:R-:W-:Y:S01]  /*8df0*/  @!PT LDS RZ, [RZ] ;  /* 0x00000000fffff984 */ /* 0x000fe20000000800 */
[----:B------:R-:W-:Y:S01]  /*8e00*/  @!PT LDS RZ, [RZ] ;  /* 0x00000000fffff984 */ /* 0x000fe20000000800 */
[----:B------:R-:W-:Y:S01]  /*8e10*/  @!PT LDS RZ, [RZ] ;  /* 0x00000000fffff984 */ /* 0x000fe20000000800 */
[----:B------:R-:W-:Y:S01]  /*8e20*/  @!PT LDS RZ, [RZ] ;  /* 0x00000000fffff984 */ /* 0x000fe20000000800 */
[----:B------:R4:W-:Y:S06]  /*8e30*/  MEMBAR.ALL.CTA ;  /* 0x0000000000007992 */ /* 0x0009ec0000008000 */
[----:B----4-:R-:W4:Y:S01]  /*8e40*/  FENCE.VIEW.ASYNC.S ;  /* 0x00000000000073c6 */ /* 0x010f220000000000 */
[----:B-1----:R-:W-:Y:S01]  /*8e50*/  @P6 PRMT R0, R179, 0x654, R0 ;  /* 0x00000654b3006816 */ /* 0x002fe20000000000 */
[----:B----4-:R-:W-:Y:S06]  /*8e60*/  BAR.SYNC.DEFER_BLOCKING 0x1, 0x80 ;  /* 0x0042000000007b1d */ /* 0x010fec0000010000 */
[----:B------:R-:W-:Y:S05]  /*8e70*/  @P0 BRA `(.L_x_118) ;  /* 0x0000000000280947 */ /* 0x000fea0003800000 */
[----:B------:R-:W-:Y:S01]  /*8e80*/  R2UR UR4, R81 ;  /* 0x00000000510472ca */ /* 0x000fe200000e0000 */
[----:B------:R-:W-:Y:S01]  /*8e90*/  UIADD3 UR6, UP0, UPT, UR52, 0xa80, URZ ;  /* 0x00000a8034067890 */ /* 0x000fe2000ff1e0ff */
[----:B------:R-:W-:Y:S01]  /*8ea0*/  R2UR UR5, R168 ;  /* 0x00000000a80572ca */ /* 0x000fe200000e0000 */
[----:B------:R-:W-:Y:S02]  /*8eb0*/  UIADD3 UR40, UPT, UPT, UR49, 0x4400, URZ ;  /* 0x0000440031287890 */ /* 0x000fe4000fffe0ff */
[----:B------:R-:W-:Y:S01]  /*8ec0*/  UIADD3.X UR7, UPT, UPT, URZ, UR53, URZ, UP0, !UPT ;  /* 0x00000035ff077290 */ /* 0x000fe200087fe4ff */
[----:B------:R-:W-:Y:S09]  /*8ed0*/  UMOV UR43, UR44 ;  /* 0x0000002c002b7c82 */ /* 0x000ff20008000000 */
[----:B------:R-:W-:Y:S09]  /*8ee0*/  UIADD3 UR41, UPT, UPT, UR5, UR4, URZ ;  /* 0x0000000405297290 */ /* 0x000ff2000fffe0ff */
[----:B------:R1:W-:Y:S01]  /*8ef0*/  UTMASTG.3D [UR40], [UR6] ;  /* 0x00000028060073b5 */ /* 0x0003e20008010000 */
[----:B------:R0:W-:Y:S01]  /*8f00*/  UTMACMDFLUSH ;  /* 0x00000000000079b7 */ /* 0x0001e20000000000 */
[----:B-1----:R-:W-:Y:S04]  /*8f10*/  DEPBAR.LE SB0, 0x1 ;  /* 0x000080400000791a */ /* 0x002fe80000000000 */
.L_x_118:
[----:B------:R-:W-:Y:S05]  /*8f20*/  BSYNC.RECONVERGENT B0 ;  /* 0x0000000000007941 */ /* 0x000fea0003800200 */
.L_x_117:
[----:B------:R-:W-:Y:S01]  /*8f30*/  BAR.SYNC.DEFER_BLOCKING 0x1, 0x80 ;  /* 0x0042000000007b1d */ /* 0x000fe20000010000 */
[----:B------:R-:W-:Y:S01]  /*8f40*/  UIADD3 UR54, UPT, UPT, UR51, 0x1, URZ ;  /* 0x0000000133367890 */ /* 0x000fe2000fffe0ff */
[----:B------:R-:W-:Y:S03]  /*8f50*/  ISETP.NE.AND P0, PT, R79, RZ, PT ;  /* 0x000000ff4f00720c */ /* 0x000fe60003f05270 */
[----:B------:R-:W-:Y:S04]  /*8f60*/  UISETP.NE.AND UP0, UPT, UR54, 0x4, UPT ;  /* 0x000000043600788c */ /* 0x000fe8000bf05270 */
[----:B------:R-:W-:Y:S01]  /*8f70*/  USEL UR54, UR54, URZ, UP0 ;  /* 0x000000ff36367287 */ /* 0x000fe20008000000 */
[----:B------:R1:W-:Y:S01]  /*8f80*/  @P6 SYNCS.ARRIVE.TRANS64.RED.A1T0 RZ, [R0+URZ], RZ ;  /* 0x000000ff00ff69a7 */ /* 0x0003e200081004ff */
[----:B------:R-:W-:Y:S01]  /*8f90*/  BSSY B1, `(.L_x_119) ;  /* 0x0000022000017945 */ /* 0x000fe20003800000 */
[----:B------:R-:W4:Y:S01]  /*8fa0*/  @P6 SYNCS.PHASECHK.TRANS64.TRYWAIT P1, [R3+URZ+0x30], R80 ;  /* 0x00003050030065a7 */ /* 0x000f2200080211ff */
[----:B-1----:R-:W-:Y:S05]  /*8fb0*/  IMAD.MOV.U32 R0, RZ, RZ, 0x40 ;  /* 0x00000040ff007424 */ /* 0x002fea00078e00ff */
        /* <DEDUP_REMOVED lines=13> */
[----:B------:R-:W1:Y:S02]  /*9090*/  SYNCS.PHASECHK.TRANS64.TRYWAIT P0, [R3+URZ+0x30], R6 ;  /* 0x00003006030075a7 */ /* 0x000e6400080011ff */
[----:B-1----:R-:W-:Y:S05]  /*90a0*/  @!P0 BRA `(.L_x_123) ;  /* 0x0000003000fc8947 */ /* 0x002fea0003800000 */
.L_x_122:
[----:B------:R-:W-:Y:S05]  /*90b0*/  BSYNC B0 ;  /* 0x0000000000007941 */ /* 0x000fea0003800000 */
.L_x_121:
[----:B------:R-:W-:Y:S01]  /*90c0*/  ISETP.NE.AND P0, PT, R112, RZ, PT ;  /* 0x000000ff7000720c */ /* 0x000fe20003f05270 */
[----:B------:R-:W-:Y:S11]  /*90d0*/  VIADD R105, R105, 0x1 ;  /* 0x0000000169697836 */ /* 0x000ff60000000000 */
[----:B------:R-:W-:Y:S01]  /*90e0*/  @!UPT UIADD3 URZ, UPT, UPT, URZ, URZ, URZ ;  /* 0x000000fffffff290 */ /* 0x000fe2000fffe0ff */
[----:B------:R4:W2:Y:S01]  /*90f0*/  @P0 LDS.128 R88, [R4+UR49+0x400] ;  /* 0x0004003104580984 */ /* 0x0008a20008000c00 */
[--C-:B-1----:R-:W-:Y:S01]  /*9100*/  @P0 IMAD.IADD R3, R104, 0x1, R5.reuse ;  /* 0x0000000168030824 */ /* 0x102fe200078e0205 */
[C---:B------:R-:W-:Y:S01]  /*9110*/  @P0 IADD3 R6, PT, PT, R106.reuse, R7, RZ ;  /* 0x000000076a060210 */ /* 0x040fe20007ffe0ff */
[C---:B------:R-:W-:Y:S01]  /*9120*/  @P0 IMAD.IADD R8, R106.reuse, 0x1, R5 ;  /* 0x000000016a080824 */ /* 0x040fe200078e0205 */
[----:B------:R4:W1:Y:S02]  /*9130*/  @P0 LDS.128 R92, [R0+0x400] ;  /* 0x00040000005c0984 */ /* 0x0008640000000c00 */
[----:B------:R-:W-:Y:S02]  /*9140*/  @P0 IADD3 R9, PT, PT, R106, R3, RZ ;  /* 0x000000036a090210 */ /* 0x000fe40007ffe0ff */
[----:B------:R4:W1:Y:S04]  /*9150*/  @P0 LDS.128 R100, [R7+0x400] ;  /* 0x0004000007640984 */ /* 0x0008680000000c00 */
[----:B------:R4:W1:Y:S04]  /*9160*/  @P0 LDS.128 R108, [R6+0x400] ;  /* 0x00040000066c0984 */ /* 0x0008680000000c00 */
[----:B------:R4:W1:Y:S04]  /*9170*/  @P0 LDS.128 R116, [R5+0x400] ;  /* 0x0004000005740984 */ /* 0x0008680000000c00 */
[----:B------:R4:W1:Y:S04]  /*9180*/  @P0 LDS.128 R124, [R8+0x400] ;  /* 0x00040000087c0984 */ /* 0x0008680000000c00 */
[----:B------:R4:W1:Y:S04]  /*9190*/  @P0 LDS.128 R132, [R3+0x400] ;  /* 0x0004000003840984 */ /* 0x0008680000000c00 */
[----:B------:R4:W1:Y:S02]  /*91a0*/  @P0 LDS.128 R140, [R9+0x400] ;  /* 0x00040000098c0984 */ /* 0x0008640000000c00 */
.L_x_120:
[----:B------:R-:W-:Y:S05]  /*91b0*/  BSYNC B1 ;  /* 0x0000000000017941 */ /* 0x000fea0003800000 */
.L_x_119:
        /* <DEDUP_REMOVED lines=21> */
.L_x_124:
[----:B--2---:R-:W-:Y:S01]  /*9310*/  SHF.L.U32 R80, R88, 0x10, RZ ;  /* 0x0000001058507819 */ /* 0x004fe200000006ff */
[----:B------:R-:W-:Y:S05]  /*9320*/  WARPSYNC.ALL ;  /* 0x0000000000007948 */ /* 0x000fea0003800000 */
[----:B------:R-:W-:Y:S01]  /*9330*/  R2UR UR4, R16 ;  /* 0x00000000100472ca */ /* 0x000fe200000e0000 */
[----:B------:R-:W-:Y:S01]  /*9340*/  BSSY.RECONVERGENT B0, `(.L_x_125) ;  /* 0x0000103000007945 */ /* 0x000fe20003800200 */
[----:B------:R-:W-:Y:S02]  /*9350*/  LOP3.LUT R82, R91, 0xffff0000, RZ, 0xc0, !PT ;  /* 0xffff00005b527812 */ /* 0x000fe400078ec0ff */
[----:B------:R-:W-:Y:S02]  /*9360*/  ISETP.NE.AND P6, PT, R174, RZ, PT ;  /* 0x000000ffae00720c */ /* 0x000fe40003fc5270 */
[----:B------:R-:W-:Y:S07]  /*9370*/  ISETP.NE.AND P0, PT, R165, RZ, PT ;  /* 0x000000ffa500720c */ /* 0x000fee0003f05270 */
[----:B------:R-:W2:Y:S02]  /*9380*/  LDTM.x64 R4, tmem[UR4] ;  /* 0x00000004000479ee */ /* 0x000ea40008340000 */
[----:B--2---:R-:W-:Y:S01]  /*9390*/  FMUL R0, R76, R4 ;  /* 0x000000044c007220 */ /* 0x004fe20000400000 */
[----:B------:R-:W-:Y:S01]  /*93a0*/  LOP3.LUT R4, R88, 0xffff0000, RZ, 0xc0, !PT ;  /* 0xffff000058047812 */ /* 0x000fe200078ec0ff */
[C---:B------:R-:W-:Y:S01]  /*93b0*/  FMUL R3, R76.reuse, R5 ;  /* 0x000000054c037220 */ /* 0x040fe20000400000 */
[----:B------:R-:W-:Y:S01]  /*93c0*/  SHF.L.U32 R5, R89, 0x10, RZ ;  /* 0x0000001059057819 */ /* 0x000fe200000006ff */
[----:B------:R-:W-:Y:S01]  /*93d0*/  FFMA R0, R83, R80, R0 ;  /* 0x0000005053007223 */ /* 0x000fe20000000000 */
[----:B------:R-:W-:Y:S01]  /*93e0*/  LOP3.LUT R80, R89, 0xffff0000, RZ, 0xc0, !PT ;  /* 0xffff000059507812 */ /* 0x000fe200078ec0ff */
[C---:B------:R-:W-:Y:S01]  /*93f0*/  FMUL R6, R76.reuse, R6 ;  /* 0x000000064c067220 */ /* 0x040fe20000400000 */
[C---:B------:R-:W-:Y:S01]  /*9400*/  FFMA R3, R83.reuse, R4, R3 ;  /* 0x0000000453037223 */ /* 0x040fe20000000003 */
[C---:B------:R-:W-:Y:S01]  /*9410*/  FMUL R7, R76.reuse, R7 ;  /* 0x000000074c077220 */ /* 0x040fe20000400000 */
[----:B------:R-:W-:Y:S01]  /*9420*/  FMUL R4, R76, R8 ;  /* 0x000000084c047220 */ /* 0x000fe20000400000 */
[C---:B------:R-:W-:Y:S01]  /*9430*/  LOP3.LUT R8, R90.reuse, 0xffff0000, RZ, 0xc0, !PT ;  /* 0xffff00005a087812 */ /* 0x040fe200078ec0ff */
[C---:B------:R-:W-:Y:S01]  /*9440*/  FFMA R6, R83.reuse, R5, R6 ;  /* 0x0000000553067223 */ /* 0x040fe20000000006 */
[----:B------:R-:W-:Y:S01]  /*9450*/  SHF.L.U32 R5, R90, 0x10, RZ ;  /* 0x000000105a057819 */ /* 0x000fe200000006ff */
[----:B------:R-:W-:Y:S01]  /*9460*/  FFMA R7, R83, R80, R7 ;  /* 0x0000005053077223 */ /* 0x000fe20000000007 */
[----:B------:R-:W-:Y:S01]  /*9470*/  F2FP.BF16.F32.PACK_AB R96, R3, R0 ;  /* 0x000000000360723e */ /* 0x000fe200000010ff */
[----:B------:R-:W-:Y:S01]  /*9480*/  FMUL R0, R76, R9 ;  /* 0x000000094c007220 */ /* 0x000fe20000400000 */
[----:B------:R-:W-:Y:S01]  /*9490*/  SHF.L.U32 R80, R91, 0x10, RZ ;  /* 0x000000105b507819 */ /* 0x000fe200000006ff */
[----:B------:R-:W-:Y:S01]  /*94a0*/  FFMA R4, R83, R5, R4 ;  /* 0x0000000553047223 */ /* 0x000fe20000000004 */
[----:B------:R-:W-:Y:S01]  /*94b0*/  F2FP.BF16.F32.PACK_AB R97, R7, R6 ;  /* 0x000000060761723e */ /* 0x000fe200000010ff */
[C---:B------:R-:W-:Y:S01]  /*94c0*/  FFMA R0, R83.reuse, R8, R0 ;  /* 0x0000000853007223 */ /* 0x040fe20000000000 */
[----:B-1----:R-:W-:Y:S01]  /*94d0*/  SHF.L.U32 R8, R92, 0x10, RZ ;  /* 0x000000105c087819 */ /* 0x002fe200000006ff */
[----:B------:R-:W-:Y:S01]  /*94e0*/  FMUL R3, R76, R10 ;  /* 0x0000000a4c037220 */ /* 0x000fe20000400000 */
[----:B------:R-:W-:Y:S01]  /*94f0*/  LOP3.LUT R10, R92, 0xffff0000, RZ, 0xc0, !PT ;  /* 0xffff00005c0a7812 */ /* 0x000fe200078ec0ff */
[----:B------:R-:W-:Y:S01]  /*9500*/  FMUL R5, R76, R11 ;  /* 0x0000000b4c057220 */ /* 0x000fe20000400000 */
[----:B------:R-:W-:Y:S01]  /*9510*/  F2FP.BF16.F32.PACK_AB R98, R0, R4 ;  /* 0x000000040062723e */ /* 0x000fe200000010ff */
[C---:B------:R-:W-:Y:S01]  /*9520*/  FMUL R6, R76.reuse, R12 ;  /* 0x0000000c4c067220 */ /* 0x040fe20000400000 */
[C---:B------:R-:W-:Y:S01]  /*9530*/  FMUL R7, R76.reuse, R13 ;  /* 0x0000000d4c077220 */ /* 0x040fe20000400000 */
[----:B------:R-:W-:Y:S01]  /*9540*/  FFMA R3, R83, R80, R3 ;  /* 0x0000005053037223 */ /* 0x000fe20000000003 */
[----:B------:R-:W-:Y:S01]  /*9550*/  SHF.L.U32 R80, R93, 0x10, RZ ;  /* 0x000000105d507819 */ /* 0x000fe200000006ff */
[C---:B------:R-:W-:Y:S01]  /*9560*/  FFMA R5, R83.reuse, R82, R5 ;  /* 0x0000005253057223 */ /* 0x040fe20000000005 */
[C---:B------:R-:W-:Y:S01]  /*9570*/  FFMA R6, R83.reuse, R8, R6 ;  /* 0x0000000853067223 */ /* 0x040fe20000000006 */
[C---:B------:R-:W-:Y:S01]  /*9580*/  FMUL R0, R76.reuse, R14 ;  /* 0x0000000e4c007220 */ /* 0x040fe20000400000 */
[----:B------:R-:W-:Y:S01]  /*9590*/  FFMA R7, R83, R10, R7 ;  /* 0x0000000a53077223 */ /* 0x000fe20000000007 */
[C---:B------:R-:W-:Y:S01]  /*95a0*/  FMUL R14, R76.reuse, R24 ;  /* 0x000000184c0e7220 */ /* 0x040fe20000400000 */
[----:B------:R-:W-:Y:S01]  /*95b0*/  F2FP.BF16.F32.PACK_AB R99, R5, R3 ;  /* 0x000000030563723e */ /* 0x000fe200000010ff */
[C---:B------:R-:W-:Y:S01]  /*95c0*/  FMUL R24, R76.reuse, R34 ;  /* 0x000000224c187220 */ /* 0x040fe20000400000 */
[C---:B------:R-:W-:Y:S01]  /*95d0*/  FMUL R34, R76.reuse, R44 ;  /* 0x0000002c4c227220 */ /* 0x040fe20000400000 */
[C---:B------:R-:W-:Y:S01]  /*95e0*/  FMUL R44, R76.reuse, R54 ;  /* 0x000000364c2c7220 */ /* 0x040fe20000400000 */
[C---:B------:R-:W-:Y:S01]  /*95f0*/  FMUL R54, R76.reuse, R64 ;  /* 0x000000404c367220 */ /* 0x040fe20000400000 */
[----:B------:R-:W-:Y:S01]  /*9600*/  F2FP.BF16.F32.PACK_AB R64, R7, R6 ;  /* 0x000000060740723e */ /* 0x000fe200000010ff */
[----:B------:R-:W-:Y:S01]  /*9610*/  STS.128 [R178+UR49+0x8400], R96 ;  /* 0x00840060b2007988 */ /* 0x000fe20008000c31 */
[----:B------:R-:W-:Y:S01]  /*9620*/  LOP3.LUT R6, R93, 0xffff0000, RZ, 0xc0, !PT ;  /* 0xffff00005d067812 */ /* 0x000fe200078ec0ff */
[----:B------:R-:W-:Y:S01]  /*9630*/  FMUL R3, R76, R15 ;  /* 0x0000000f4c037220 */ /* 0x000fe20000400000 */
[----:B------:R-:W-:Y:S01]  /*9640*/  SHF.L.U32 R7, R94, 0x10, RZ ;  /* 0x000000105e077819 */ /* 0x000fe200000006ff */
[C---:B------:R-:W-:Y:S01]  /*9650*/  FMUL R8, R76.reuse, R18 ;  /* 0x000000124c087220 */ /* 0x040fe20000400000 */
[C---:B------:R-:W-:Y:S01]  /*9660*/  FFMA R0, R83.reuse, R80, R0 ;  /* 0x0000005053007223 */ /* 0x040fe20000000000 */
[C---:B------:R-:W-:Y:S01]  /*9670*/  FMUL R9, R76.reuse, R19 ;  /* 0x000000134c097220 */ /* 0x040fe20000400000 */
[----:B------:R-:W-:Y:S01]  /*9680*/  FMUL R18, R76, R28 ;  /* 0x0000001c4c127220 */ /* 0x000fe20000400000 */
[----:B------:R-:W-:Y:S01]  /*9690*/  FFMA R3, R83, R6, R3 ;  /* 0x0000000653037223 */ /* 0x000fe20000000003 */
[----:B------:R-:W-:Y:S01]  /*96a0*/  LOP3.LUT R6, R100, 0xffff0000, RZ, 0xc0, !PT ;  /* 0xffff000064067812 */ /* 0x000fe200078ec0ff */
[C---:B------:R-:W-:Y:S01]  /*96b0*/  FMUL R10, R76.reuse, R20 ;  /* 0x000000144c0a7220 */ /* 0x040fe20000400000 */
        /* <DEDUP_REMOVED lines=10> */
[----:B------:R-:W-:Y:S01]  /*9760*/  FMUL R48, R76, R58 ;  /* 0x0000003a4c307220 */ /* 0x000fe20000400000 */
[----:B------:R-:W-:Y:S01]  /*9770*/  LOP3.LUT R58, R94, 0xffff0000, RZ, 0xc0, !PT ;  /* 0xffff00005e3a7812 */ /* 0x000fe200078ec0ff */
[C---:B------:R-:W-:Y:S01]  /*9780*/  FMUL R4, R76.reuse, R16 ;  /* 0x000000104c047220 */ /* 0x040fe20000400000 */
[C---:B------:R-:W-:Y:S01]  /*9790*/  FMUL R40, R76.reuse, R50 ;  /* 0x000000324c287220 */ /* 0x040fe20000400000 */
[C---:B------:R-:W-:Y:S01]  /*97a0*/  FMUL R45, R76.reuse, R55 ;  /* 0x000000374c2d7220 */ /* 0x040fe20000400000 */
[C---:B------:R-:W-:Y:S01]  /*97b0*/  FMUL R49, R76.reuse, R59 ;  /* 0x0000003b4c317220 */ /* 0x040fe20000400000 */
[----:B------:R-:W-:Y:S01]  /*97c0*/  SHF.L.U32 R59, R95, 0x10, RZ ;  /* 0x000000105f3b7819 */ /* 0x000fe200000006ff */
[C---:B------:R-:W-:Y:S01]  /*97d0*/  FMUL R55, R76.reuse, R65 ;  /* 0x000000414c377220 */ /* 0x040fe20000400000 */
[----:B------:R-:W-:Y:S01]  /*97e0*/  F2FP.BF16.F32.PACK_AB R65, R3, R0 ;  /* 0x000000000341723e */ /* 0x000fe200000010ff */
[----:B------:R-:W-:Y:S01]  /*97f0*/  FMUL R5, R76, R17 ;  /* 0x000000114c057220 */ /* 0x000fe20000400000 */
[----:B------:R-:W-:Y:S01]  /*9800*/  SHF.L.U32 R0, R100, 0x10, RZ ;  /* 0x0000001064007819 */ /* 0x000fe200000006ff */
[C---:B------:R-:W-:Y:S01]  /*9810*/  FMUL R50, R76.reuse, R60 ;  /* 0x0000003c4c327220 */ /* 0x040fe20000400000 */
[----:B------:R-:W-:Y:S01]  /*9820*/  LOP3.LUT R60, R95, 0xffff0000, RZ, 0xc0, !PT ;  /* 0xffff00005f3c7812 */ /* 0x000fe200078ec0ff */
[----:B------:R-:W-:Y:S01]  /*9830*/  FFMA R4, R83, R7, R4 ;  /* 0x0000000753047223 */ /* 0x000fe20000000004 */
[----:B------:R-:W-:Y:S01]  /*9840*/  SHF.L.U32 R3, R101, 0x10, RZ ;  /* 0x0000001065037819 */ /* 0x000fe200000006ff */
[C---:B------:R-:W-:Y:S01]  /*9850*/  FFMA R5, R83.reuse, R58, R5 ;  /* 0x0000003a53057223 */ /* 0x040fe20000000005 */
[C---:B------:R-:W-:Y:S01]  /*9860*/  FFMA R8, R83.reuse, R59, R8 ;  /* 0x0000003b53087223 */ /* 0x040fe20000000008 */
[C---:B------:R-:W-:Y:S01]  /*9870*/  FFMA R9, R83.reuse, R60, R9 ;  /* 0x0000003c53097223 */ /* 0x040fe20000000009 */
[----:B------:R-:W-:Y:S01]  /*9880*/  FFMA R10, R83, R0, R10 ;  /* 0x00000000530a7223 */ /* 0x000fe2000000000a */
[----:B------:R-:W-:Y:S01]  /*9890*/  LOP3.LUT R0, R101, 0xffff0000, RZ, 0xc0, !PT ;  /* 0xffff000065007812 */ /* 0x000fe200078ec0ff */
[C---:B------:R-:W-:Y:S01]  /*98a0*/  FMUL R11, R76.reuse, R21 ;  /* 0x000000154c0b7220 */ /* 0x040fe20000400000 */
[C---:B------:R-:W-:Y:S01]  /*98b0*/  FMUL R12, R76.reuse, R22 ;  /* 0x000000164c0c7220 */ /* 0x040fe20000400000 */
[C---:B------:R-:W-:Y:S01]  /*98c0*/  FMUL R13, R76.reuse, R23 ;  /* 0x000000174c0d7220 */ /* 0x040fe20000400000 */
[C---:B------:R-:W-:Y:S01]  /*98d0*/  FMUL R16, R76.reuse, R26 ;  /* 0x0000001a4c107220 */ /* 0x040fe20000400000 */
[C---:B------:R-:W-:Y:S01]  /*98e0*/  FMUL R26, R76.reuse, R36 ;  /* 0x000000244c1a7220 */ /* 0x040fe20000400000 */
[----:B------:R-:W-:Y:S01]  /*98f0*/  FFMA R11, R83, R6, R11 ;  /* 0x00000006530b7223 */ /* 0x000fe2000000000b */
[----:B------:R-:W-:Y:S01]  /*9900*/  LOP3.LUT R6, R111, 0xffff0000, RZ, 0xc0, !PT ;  /* 0xffff00006f067812 */ /* 0x000fe200078ec0ff */
[----:B------:R-:W-:Y:S01]  /*9910*/  FMUL R36, R76, R46 ;  /* 0x0000002e4c247220 */ /* 0x000fe20000400000 */
[----:B------:R-:W-:Y:S01]  /*9920*/  FFMA R12, R83, R3, R12 ;  /* 0x00000003530c7223 */ /* 0x000fe2000000000c */
[----:B------:R-:W-:Y:S01]  /*9930*/  SHF.L.U32 R3, R102, 0x10, RZ ;  /* 0x0000001066037819 */ /* 0x000fe200000006ff */
[C---:B------:R-:W-:Y:S01]  /*9940*/  FMUL R46, R76.reuse, R56 ;  /* 0x000000384c2e7220 */ /* 0x040fe20000400000 */
[----:B------:R-:W-:Y:S01]  /*9950*/  FMUL R56, R76, R66 ;  /* 0x000000424c387220 */ /* 0x000fe20000400000 */
[----:B------:R-:W-:Y:S01]  /*9960*/  F2FP.BF16.F32.PACK_AB R66, R5, R4 ;  /* 0x000000040542723e */ /* 0x000fe200000010ff */
[C---:B------:R-:W-:Y:S01]  /*9970*/  FFMA R13, R83.reuse, R0, R13 ;  /* 0x00000000530d7223 */ /* 0x040fe2000000000d */
[----:B------:R-:W-:Y:S01]  /*9980*/  LOP3.LUT R0, R102, 0xffff0000, RZ, 0xc0, !PT ;  /* 0xffff000066007812 */ /* 0x000fe200078ec0ff */
[----:B------:R-:W-:Y:S01]  /*9990*/  FFMA R14, R83, R3, R14 ;  /* 0x00000003530e7223 */ /* 0x000fe2000000000e */
[C---:B------:R-:W-:Y:S01]  /*99a0*/  SHF.L.U32 R5, R103.reuse, 0x10, RZ ;  /* 0x0000001067057819 */ /* 0x040fe200000006ff */
[----:B------:R-:W-:Y:S01]  /*99b0*/  FMUL R17, R76, R27 ;  /* 0x0000001b4c117220 */ /* 0x000fe20000400000 */
        /* <DEDUP_REMOVED lines=8> */
[----:B------:R-:W-:Y:S01]  /*9a40*/  SHF.L.U32 R5, R111, 0x10, RZ ;  /* 0x000000106f057819 */ /* 0x000fe200000006ff */
[C---:B------:R-:W-:Y:S01]  /*9a50*/  FMUL R37, R76.reuse, R47 ;  /* 0x0000002f4c257220 */ /* 0x040fe20000400000 */
[C---:B------:R-:W-:Y:S01]  /*9a60*/  FMUL R47, R76.reuse, R57 ;  /* 0x000000394c2f7220 */ /* 0x040fe20000400000 */
[----:B------:R-:W-:Y:S01]  /*9a70*/  FMUL R57, R76, R67 ;  /* 0x000000434c397220 */ /* 0x000fe20000400000 */
[----:B------:R-:W-:Y:S01]  /*9a80*/  F2FP.BF16.F32.PACK_AB R67, R9, R8 ;  /* 0x000000080943723e */ /* 0x000fe200000010ff */
[----:B------:R-:W-:Y:S01]  /*9a90*/  FFMA R18, R83, R0, R18 ;  /* 0x0000000053127223 */ /* 0x000fe20000000012 */
[----:B------:R-:W-:Y:S01]  /*9aa0*/  LOP3.LUT R0, R109, 0xffff0000, RZ, 0xc0, !PT ;  /* 0xffff00006d007812 */ /* 0x000fe200078ec0ff */
[C---:B------:R-:W-:Y:S01]  /*9ab0*/  FFMA R19, R83.reuse, R4, R19 ;  /* 0x0000000453137223 */ /* 0x040fe20000000013 */
[C---:B------:R-:W-:Y:S01]  /*9ac0*/  LOP3.LUT R4, R110.reuse, 0xffff0000, RZ, 0xc0, !PT ;  /* 0xffff00006e047812 */ /* 0x040fe200078ec0ff */
[----:B------:R-:W-:Y:S01]  /*9ad0*/  FFMA R20, R83, R3, R20 ;  /* 0x0000000353147223 */ /* 0x000fe20000000014 */
[----:B------:R-:W-:Y:S01]  /*9ae0*/  SHF.L.U32 R3, R110, 0x10, RZ ;  /* 0x000000106e037819 */ /* 0x000fe200000006ff */
[C---:B------:R-:W-:Y:S01]  /*9af0*/  FMUL R21, R76.reuse, R31 ;  /* 0x0000001f4c157220 */ /* 0x040fe20000400000 */
[----:B------:R-:W-:Y:S01]  /*9b00*/  F2FP.BF16.F32.PACK_AB R8, R11, R10 ;  /* 0x0000000a0b08723e */ /* 0x000fe200000010ff */
[C---:B------:R-:W-:Y:S01]  /*9b10*/  FMUL R22, R76.reuse, R32 ;  /* 0x000000204c167220 */ /* 0x040fe20000400000 */
[----:B------:R-:W-:Y:S01]  /*9b20*/  F2FP.BF16.F32.PACK_AB R9, R13, R12 ;  /* 0x0000000c0d09723e */ /* 0x000fe200000010ff */
[----:B------:R-:W-:Y:S01]  /*9b30*/  STS.128 [R177+0x8400], R64 ;  /* 0x00840040b1007388 */ /* 0x000fe20000000c00 */
[----:B------:R-:W-:Y:S01]  /*9b40*/  F2FP.BF16.F32.PACK_AB R10, R15, R14 ;  /* 0x0000000e0f0a723e */ /* 0x000fe200000010ff */
[----:B------:R-:W-:Y:S01]  /*9b50*/  FMUL R23, R76, R33 ;  /* 0x000000214c177220 */ /* 0x000fe20000400000 */
[----:B------:R-:W-:Y:S01]  /*9b60*/  F2FP.BF16.F32.PACK_AB R11, R17, R16 ;  /* 0x00000010110b723e */ /* 0x000fe200000010ff */
[----:B------:R-:W-:Y:S01]  /*9b70*/  FFMA R21, R83, R0, R21 ;  /* 0x0000000053157223 */ /* 0x000fe20000000015 */
[----:B------:R-:W-:Y:S01]  /*9b80*/  F2FP.BF16.F32.PACK_AB R12, R19, R18 ;  /* 0x00000012130c723e */ /* 0x000fe200000010ff */
[C---:B------:R-:W-:Y:S01]  /*9b90*/  FFMA R22, R83.reuse, R3, R22 ;  /* 0x0000000353167223 */ /* 0x040fe20000000016 */
[C---:B------:R-:W-:Y:S01]  /*9ba0*/  SHF.L.U32 R0, R116.reuse, 0x10, RZ ;  /* 0x0000001074007819 */ /* 0x040fe200000006ff */
[----:B------:R-:W-:Y:S01]  /*9bb0*/  FFMA R23, R83, R4, R23 ;  /* 0x0000000453177223 */ /* 0x000fe20000000017 */
[----:B------:R-:W-:Y:S01]  /*9bc0*/  F2FP.BF16.F32.PACK_AB R13, R21, R20 ;  /* 0x00000014150d723e */ /* 0x000fe200000010ff */
[C---:B------:R-:W-:Y:S01]  /*9bd0*/  FFMA R24, R83.reuse, R5, R24 ;  /* 0x0000000553187223 */ /* 0x040fe20000000018 */
[----:B------:R-:W-:Y:S01]  /*9be0*/  LOP3.LUT R4, R116, 0xffff0000, RZ, 0xc0, !PT ;  /* 0xffff000074047812 */ /* 0x000fe200078ec0ff */
[----:B------:R-:W-:Y:S01]  /*9bf0*/  FFMA R25, R83, R6, R25 ;  /* 0x0000000653197223 */ /* 0x000fe20000000019 */
[----:B------:R-:W-:Y:S01]  /*9c00*/  F2FP.BF16.F32.PACK_AB R14, R23, R22 ;  /* 0x00000016170e723e */ /* 0x000fe200000010ff */
[----:B------:R1:W-:Y:S01]  /*9c10*/  STS.128 [R176+0x8400], R8 ;  /* 0x00840008b0007388 */ /* 0x0003e20000000c00 */
[----:B------:R-:W-:Y:S01]  /*9c20*/  SHF.L.U32 R3, R117, 0x10, RZ ;  /* 0x0000001075037819 */ /* 0x000fe200000006ff */
[----:B------:R-:W-:Y:S01]  /*9c30*/  FFMA R26, R83, R0, R26 ;  /* 0x00000000531a7223 */ /* 0x000fe2000000001a */
[----:B------:R-:W-:Y:S01]  /*9c40*/  F2FP.BF16.F32.PACK_AB R15, R25, R24 ;  /* 0x00000018190f723e */ /* 0x000fe200000010ff */
[----:B------:R-:W-:Y:S01]  /*9c50*/  FFMA R27, R83, R4, R27 ;  /* 0x00000004531b7223 */ /* 0x000fe2000000001b */
[----:B------:R-:W-:Y:S01]  /*9c60*/  LOP3.LUT R0, R117, 0xffff0000, RZ, 0xc0, !PT ;  /* 0xffff000075007812 */ /* 0x000fe200078ec0ff */
[C---:B------:R-:W-:Y:S01]  /*9c70*/  FFMA R28, R83.reuse, R3, R28 ;  /* 0x00000003531c7223 */ /* 0x040fe2000000001c */
[C---:B------:R-:W-:Y:S01]  /*9c80*/  SHF.L.U32 R3, R118.reuse, 0x10, RZ ;  /* 0x0000001076037819 */ /* 0x040fe200000006ff */
[----:B------:R2:W-:Y:S01]  /*9c90*/  STS.128 [R175+0x8400], R12 ;  /* 0x0084000caf007388 */ /* 0x0005e20000000c00 */
[----:B------:R-:W-:Y:S01]  /*9ca0*/  LOP3.LUT R4, R118, 0xffff0000, RZ, 0xc0, !PT ;  /* 0xffff000076047812 */ /* 0x000fe200078ec0ff */
[----:B------:R-:W-:Y:S01]  /*9cb0*/  FFMA R29, R83, R0, R29 ;  /* 0x00000000531d7223 */ /* 0x000fe2000000001d */
[C---:B------:R-:W-:Y:S01]  /*9cc0*/  SHF.L.U32 R5, R119.reuse, 0x10, RZ ;  /* 0x0000001077057819 */ /* 0x040fe200000006ff */
[C---:B------:R-:W-:Y:S01]  /*9cd0*/  FMUL R31, R76.reuse, R41 ;  /* 0x000000294c1f7220 */ /* 0x040fe20000400000 */
[----:B------:R-:W-:Y:S01]  /*9ce0*/  LOP3.LUT R6, R119, 0xffff0000, RZ, 0xc0, !PT ;  /* 0xffff000077067812 */ /* 0x000fe200078ec0ff */
[----:B------:R-:W-:Y:S01]  /*9cf0*/  FMUL R32, R76, R42 ;  /* 0x0000002a4c207220 */ /* 0x000fe20000400000 */
[----:B------:R-:W-:Y:S01]  /*9d00*/  SHF.L.U32 R0, R124, 0x10, RZ ;  /* 0x000000107c007819 */ /* 0x000fe200000006ff */
[----:B------:R-:W-:Y:S01]  /*9d10*/  FMUL R33, R76, R43 ;  /* 0x0000002b4c217220 */ /* 0x000fe20000400000 */
[----:B------:R-:W-:Y:S01]  /*9d20*/  @P6 SHF.L.U32 R16, R162, 0x1f, RZ ;  /* 0x0000001fa2106819 */ /* 0x000fe200000006ff */
[----:B------:R-:W-:Y:S01]  /*9d30*/  FFMA R30, R83, R3, R30 ;  /* 0x00000003531e7223 */ /* 0x000fe2000000001e */
[----:B------:R-:W-:Y:S01]  /*9d40*/  SHF.L.U32 R3, R125, 0x10, RZ ;  /* 0x000000107d037819 */ /* 0x000fe200000006ff */
[C---:B------:R-:W-:Y:S01]  /*9d50*/  FFMA R31, R83.reuse, R4, R31 ;  /* 0x00000004531f7223 */ /* 0x040fe2000000001f */
[----:B------:R-:W-:Y:S01]  /*9d60*/  LOP3.LUT R4, R124, 0xffff0000, RZ, 0xc0, !PT ;  /* 0xffff00007c047812 */ /* 0x000fe200078ec0ff */
[----:B------:R-:W-:Y:S01]  /*9d70*/  FFMA R32, R83, R5, R32 ;  /* 0x0000000553207223 */ /* 0x000fe20000000020 */
[----:B------:R-:W-:Y:S01]  /*9d80*/  SHF.L.U32 R5, R127, 0x10, RZ ;  /* 0x000000107f057819 */ /* 0x000fe200000006ff */
[----:B------:R-:W-:Y:S01]  /*9d90*/  FFMA R33, R83, R6, R33 ;  /* 0x0000000653217223 */ /* 0x000fe20000000021 */
[----:B------:R-:W-:Y:S01]  /*9da0*/  LOP3.LUT R6, R143, 0xffff0000, RZ, 0xc0, !PT ;  /* 0xffff00008f067812 */ /* 0x000fe200078ec0ff */
[----:B------:R-:W-:Y:S01]  /*9db0*/  FFMA R34, R83, R0, R34 ;  /* 0x0000000053227223 */ /* 0x000fe20000000022 */
[----:B------:R-:W-:Y:S01]  /*9dc0*/  LOP3.LUT R0, R125, 0xffff0000, RZ, 0xc0, !PT ;  /* 0xffff00007d007812 */ /* 0x000fe200078ec0ff */
[C---:B------:R-:W-:Y:S01]  /*9dd0*/  FFMA R35, R83.reuse, R4, R35 ;  /* 0x0000000453237223 */ /* 0x040fe20000000023 */
[----:B------:R-:W-:Y:S01]  /*9de0*/  LOP3.LUT R4, R132, 0xffff0000, RZ, 0xc0, !PT ;  /* 0xffff000084047812 */ /* 0x000fe200078ec0ff */
[C---:B------:R-:W-:Y:S01]  /*9df0*/  FFMA R36, R83.reuse, R3, R36 ;  /* 0x0000000353247223 */ /* 0x040fe20000000024 */
[C---:B------:R-:W-:Y:S01]  /*9e00*/  SHF.L.U32 R3, R126.reuse, 0x10, RZ ;  /* 0x000000107e037819 */ /* 0x040fe200000006ff */
[----:B------:R-:W-:Y:S01]  /*9e10*/  FFMA R37, R83, R0, R37 ;  /* 0x0000000053257223 */ /* 0x000fe20000000025 */
[----:B------:R-:W-:Y:S01]  /*9e20*/  LOP3.LUT R0, R126, 0xffff0000, RZ, 0xc0, !PT ;  /* 0xffff00007e007812 */ /* 0x000fe200078ec0ff */
[----:B------:R-:W-:Y:S01]  /*9e30*/  FMUL R41, R76, R51 ;  /* 0x000000334c297220 */ /* 0x000fe20000400000 */
[----:B-1----:R-:W-:Y:S01]  /*9e40*/  F2FP.BF16.F32.PACK_AB R8, R35, R34 ;  /* 0x000000222308723e */ /* 0x002fe200000010ff */
[C---:B------:R-:W-:Y:S01]  /*9e50*/  FFMA R38, R83.reuse, R3, R38 ;  /* 0x0000000353267223 */ /* 0x040fe20000000026 */
[----:B------:R-:W-:Y:S01]  /*9e60*/  SHF.L.U32 R3, R132, 0x10, RZ ;  /* 0x0000001084037819 */ /* 0x000fe200000006ff */
[----:B------:R-:W-:Y:S01]  /*9e70*/  FFMA R39, R83, R0, R39 ;  /* 0x0000000053277223 */ /* 0x000fe20000000027 */
[----:B--2---:R-:W-:Y:S01]  /*9e80*/  F2FP.BF16.F32.PACK_AB R12, R27, R26 ;  /* 0x0000001a1b0c723e */ /* 0x004fe200000010ff */
[----:B------:R-:W-:Y:S01]  /*9e90*/  FFMA R40, R83, R5, R40 ;  /* 0x0000000553287223 */ /* 0x000fe20000000028 */
[----:B------:R-:W-:Y:S01]  /*9ea0*/  F2FP.BF16.F32.PACK_AB R13, R29, R28 ;  /* 0x0000001c1d0d723e */ /* 0x000fe200000010ff */
[C---:B------:R-:W-:Y:S01]  /*9eb0*/  FMUL R42, R76.reuse, R52 ;  /* 0x000000344c2a7220 */ /* 0x040fe20000400000 */
[----:B------:R-:W-:Y:S01]  /*9ec0*/  F2FP.BF16.F32.PACK_AB R14, R31, R30 ;  /* 0x0000001e1f0e723e */ /* 0x000fe200000010ff */
[C---:B------:R-:W-:Y:S01]  /*9ed0*/  FMUL R43, R76.reuse, R53 ;  /* 0x000000354c2b7220 */ /* 0x040fe20000400000 */
[----:B------:R-:W-:Y:S01]  /*9ee0*/  F2FP.BF16.F32.PACK_AB R15, R33, R32 ;  /* 0x00000020210f723e */ /* 0x000fe200000010ff */
[C---:B------:R-:W-:Y:S01]  /*9ef0*/  FMUL R51, R76.reuse, R61 ;  /* 0x0000003d4c337220 */ /* 0x040fe20000400000 */
[----:B------:R-:W-:Y:S01]  /*9f00*/  LOP3.LUT R0, R127, 0xffff0000, RZ, 0xc0, !PT ;  /* 0xffff00007f007812 */ /* 0x000fe200078ec0ff */
[----:B------:R-:W-:Y:S01]  /*9f10*/  FMUL R52, R76, R62 ;  /* 0x0000003e4c347220 */ /* 0x000fe20000400000 */
[----:B------:R-:W-:Y:S01]  /*9f20*/  SHF.L.U32 R5, R133, 0x10, RZ ;  /* 0x0000001085057819 */ /* 0x000fe200000006ff */
[----:B------:R1:W-:Y:S01]  /*9f30*/  STS.128 [R173+0x8400], R12 ;  /* 0x0084000cad007388 */ /* 0x0003e20000000c00 */
[----:B------:R-:W-:Y:S01]  /*9f40*/  F2FP.BF16.F32.PACK_AB R9, R37, R36 ;  /* 0x000000242509723e */ /* 0x000fe200000010ff */
[----:B------:R-:W-:Y:S01]  /*9f50*/  FFMA R41, R83, R0, R41 ;  /* 0x0000000053297223 */ /* 0x000fe20000000029 */
[----:B------:R-:W-:Y:S01]  /*9f60*/  LOP3.LUT R0, R133, 0xffff0000, RZ, 0xc0, !PT ;  /* 0xffff000085007812 */ /* 0x000fe200078ec0ff */
[C---:B------:R-:W-:Y:S01]  /*9f70*/  FFMA R42, R83.reuse, R3, R42 ;  /* 0x00000003532a7223 */ /* 0x040fe2000000002a */
[C---:B------:R-:W-:Y:S01]  /*9f80*/  SHF.L.U32 R3, R134.reuse, 0x10, RZ ;  /* 0x0000001086037819 */ /* 0x040fe200000006ff */
[----:B------:R-:W-:Y:S01]  /*9f90*/  FFMA R43, R83, R4, R43 ;  /* 0x00000004532b7223 */ /* 0x000fe2000000002b */
[----:B------:R-:W-:Y:S01]  /*9fa0*/  LOP3.LUT R4, R135, 0xffff0000, RZ, 0xc0, !PT ;  /* 0xffff000087047812 */ /* 0x000fe200078ec0ff */
[----:B------:R-:W-:Y:S01]  /*9fb0*/  FFMA R44, R83, R5, R44 ;  /* 0x00000005532c7223 */ /* 0x000fe2000000002c */
[----:B------:R-:W-:Y:S01]  /*9fc0*/  SHF.L.U32 R5, R135, 0x10, RZ ;  /* 0x0000001087057819 */ /* 0x000fe200000006ff */
[C---:B------:R-:W-:Y:S01]  /*9fd0*/  FFMA R45, R83.reuse, R0, R45 ;  /* 0x00000000532d7223 */ /* 0x040fe2000000002d */
[----:B------:R-:W-:Y:S01]  /*9fe0*/  LOP3.LUT R0, R134, 0xffff0000, RZ, 0xc0, !PT ;  /* 0xffff000086007812 */ /* 0x000fe200078ec0ff */
[----:B------:R-:W-:Y:S01]  /*9ff0*/  FFMA R46, R83, R3, R46 ;  /* 0x00000003532e7223 */ /* 0x000fe2000000002e */
[----:B------:R-:W-:Y:S01]  /*a000*/  SHF.L.U32 R3, R141, 0x10, RZ ;  /* 0x000000108d037819 */ /* 0x000fe200000006ff */
[----:B------:R-:W-:Y:S01]  /*a010*/  FMUL R53, R76, R63 ;  /* 0x0000003f4c357220 */ /* 0x000fe20000400000 */
        /* <DEDUP_REMOVED lines=8> */
[----:B------:R-:W-:Y:S01]  /*a0a0*/  LOP3.LUT R0, R141, 0xffff0000, RZ, 0xc0, !PT ;  /* 0xffff00008d007812 */ /* 0x000fe200078ec0ff */
[----:B------:R2:W-:Y:S01]  /*a0b0*/  STS.128 [R172+0x8400], R8 ;  /* 0x00840008ac007388 */ /* 0x0005e20000000c00 */
[----:B------:R-:W-:Y:S01]  /*a0c0*/  SHF.L.U32 R5, R143, 0x10, RZ ;  /* 0x000000108f057819 */ /* 0x000fe200000006ff */
[C---:B------:R-:W-:Y:S01]  /*a0d0*/  FFMA R51, R83.reuse, R4, R51 ;  /* 0x0000000453337223 */ /* 0x040fe20000000033 */
[C---:B------:R-:W-:Y:S01]  /*a0e0*/  LOP3.LUT R4, R142.reuse, 0xffff0000, RZ, 0xc0, !PT ;  /* 0xffff00008e047812 */ /* 0x040fe200078ec0ff */
[C---:B------:R-:W-:Y:S01]  /*a0f0*/  FFMA R52, R83.reuse, R3, R52 ;  /* 0x0000000353347223 */ /* 0x040fe20000000034 */
[----:B------:R-:W-:Y:S01]  /*a100*/  SHF.L.U32 R3, R142, 0x10, RZ ;  /* 0x000000108e037819 */ /* 0x000fe200000006ff */
[----:B------:R-:W-:Y:S01]  /*a110*/  FFMA R53, R83, R0, R53 ;  /* 0x0000000053357223 */ /* 0x000fe20000000035 */
[----:B-1----:R-:W-:Y:S02]  /*a120*/  F2FP.BF16.F32.PACK_AB R12, R43, R42 ;  /* 0x0000002a2b0c723e */ /* 0x002fe400000010ff */
[----:B------:R-:W-:Y:S01]  /*a130*/  F2FP.BF16.F32.PACK_AB R13, R45, R44 ;  /* 0x0000002c2d0d723e */ /* 0x000fe200000010ff */
[----:B------:R-:W-:Y:S01]  /*a140*/  FFMA R54, R83, R3, R54 ;  /* 0x0000000353367223 */ /* 0x000fe20000000036 */
[----:B------:R-:W-:Y:S01]  /*a150*/  F2FP.BF16.F32.PACK_AB R14, R47, R46 ;  /* 0x0000002e2f0e723e */ /* 0x000fe200000010ff */
[----:B------:R-:W-:Y:S01]  /*a160*/  FFMA R55, R83, R4, R55 ;  /* 0x0000000453377223 */ /* 0x000fe20000000037 */
[----:B------:R-:W-:Y:S01]  /*a170*/  F2FP.BF16.F32.PACK_AB R15, R49, R48 ;  /* 0x00000030310f723e */ /* 0x000fe200000010ff */
[C---:B------:R-:W-:Y:S01]  /*a180*/  FFMA R56, R83.reuse, R5, R56 ;  /* 0x0000000553387223 */ /* 0x040fe20000000038 */
[----:B------:R-:W-:Y:S01]  /*a190*/  FFMA R57, R83, R6, R57 ;  /* 0x0000000653397223 */ /* 0x000fe20000000039 */
[----:B------:R-:W-:Y:S02]  /*a1a0*/  F2FP.BF16.F32.PACK_AB R4, R51, R50 ;  /* 0x000000323304723e */ /* 0x000fe400000010ff */
[----:B------:R2:W-:Y:S01]  /*a1b0*/  STS.128 [R171+0x8400], R12 ;  /* 0x0084000cab007388 */ /* 0x0005e20000000c00 */
[----:B------:R-:W-:Y:S02]  /*a1c0*/  F2FP.BF16.F32.PACK_AB R5, R53, R52 ;  /* 0x000000343505723e */ /* 0x000fe400000010ff */
[----:B------:R-:W-:Y:S02]  /*a1d0*/  F2FP.BF16.F32.PACK_AB R6, R55, R54 ;  /* 0x000000363706723e */ /* 0x000fe400000010ff */
[----:B------:R-:W-:Y:S02]  /*a1e0*/  F2FP.BF16.F32.PACK_AB R7, R57, R56 ;  /* 0x000000383907723e */ /* 0x000fe400000010ff */
[----:B------:R-:W-:Y:S02]  /*a1f0*/  MOV R0, UR54 ;  /* 0x0000003600007c02 */ /* 0x000fe40008000f00 */
[----:B------:R-:W-:Y:S01]  /*a200*/  LEA R3, R105, UR49, 0x3 ;  /* 0x0000003169037c11 */ /* 0x000fe2000f8e18ff */
[----:B------:R2:W-:Y:S01]  /*a210*/  STS.128 [R170+0x8400], R4 ;  /* 0x00840004aa007388 */ /* 0x0005e20000000c00 */
[----:B------:R-:W-:Y:S04]  /*a220*/  @P6 LEA R0, R0, UR49, 0x3 ;  /* 0x0000003100006c11 */ /* 0x000fe8000f8e18ff */
[----:B------:R-:W-:Y:S01]  /*a230*/  @P6 IADD3 R0, PT, PT, R0, 0x50, RZ ;  /* 0x0000005000006810 */ /* 0x000fe20007ffe0ff */
[----:B------:R-:W-:Y:S01]  /*a240*/  @!PT LDS RZ, [RZ] ;  /* 0x00000000fffff984 */ /* 0x000fe20000000800 */
[----:B------:R-:W-:Y:S01]  /*a250*/  @!PT LDS RZ, [RZ] ;  /* 0x00000000fffff984 */ /* 0x000fe20000000800 */
[----:B------:R-:W-:Y:S01]  /*a260*/  @!PT LDS RZ, [RZ] ;  /* 0x00000000fffff984 */ /* 0x000fe20000000800 */
[----:B------:R-:W-:Y:S01]  /*a270*/  @!PT LDS RZ, [RZ] ;  /* 0x00000000fffff984 */ /* 0x000fe20000000800 */
[----:B------:R1:W-:Y:S06]  /*a280*/  MEMBAR.ALL.CTA ;  /* 0x0000000000007992 */ /* 0x0003ec0000008000 */
[----:B-1----:R-:W1:Y:S01]  /*a290*/  FENCE.VIEW.ASYNC.S ;  /* 0x00000000000073c6 */ /* 0x002e620000000000 */
[----:B------:R-:W-:Y:S01]  /*a2a0*/  @P6 PRMT R0, R179, 0x654, R0 ;  /* 0x00000654b3006816 */ /* 0x000fe20000000000 */
[----:B-1----:R-:W-:Y:S06]  /*a2b0*/  BAR.SYNC.DEFER_BLOCKING 0x1, 0x80 ;  /* 0x0042000000007b1d */ /* 0x002fec0000010000 */
        /* <DEDUP_REMOVED lines=11> */
.L_x_126:
[----:B------:R-:W-:Y:S05]  /*a370*/  BSYNC.RECONVERGENT B0 ;  /* 0x0000000000007941 */ /* 0x000fea0003800200 */
.L_x_125:
[----:B------:R-:W-:Y:S01]  /*a380*/  BAR.SYNC.DEFER_BLOCKING 0x1, 0x80 ;  /* 0x0042000000007b1d */ /* 0x000fe20000010000 */
[----:B------:R-:W-:Y:S01]  /*a390*/  UIADD3 UR51, UPT, UPT, UR54, 0x1, URZ ;  /* 0x0000000136337890 */ /* 0x000fe2000fffe0ff */
[----:B------:R-:W-:Y:S03]  /*a3a0*/  ISETP.NE.AND P0, PT, R79, RZ, PT ;  /* 0x000000ff4f00720c */ /* 0x000fe60003f05270 */
[----:B------:R-:W-:Y:S01]  /*a3b0*/  UISETP.NE.AND UP0, UPT, UR51, 0x4, UPT ;  /* 0x000000043300788c */ /* 0x000fe2000bf05270 */
[----:B------:R-:W-:Y:S03]  /*a3c0*/  SEL R81, RZ, 0xc0, !P0 ;  /* 0x000000c0ff517807 */ /* 0x000fe60004000000 */
[----:B------:R-:W-:Y:S01]  /*a3d0*/  USEL UR51, UR51, URZ, UP0 ;  /* 0x000000ff33337287 */ /* 0x000fe20008000000 */
[----:B------:R1:W-:Y:S01]  /*a3e0*/  @P6 SYNCS.ARRIVE.TRANS64.RED.A1T0 RZ, [R0+URZ], RZ ;  /* 0x000000ff00ff69a7 */ /* 0x0003e200081004ff */
[----:B------:R-:W-:Y:S01]  /*a3f0*/  BSSY B1, `(.L_x_127) ;  /* 0x000001f000017945 */ /* 0x000fe20003800000 */
[----:B------:R-:W4:Y:S02]  /*a400*/  @P6 SYNCS.PHASECHK.TRANS64.TRYWAIT P1, [R3+URZ+0x30], R16 ;  /* 0x00003010030065a7 */ /* 0x000f2400080211ff */
[----:B----4-:R-:W-:Y:S01]  /*a410*/  @P6 SEL R107, RZ, 0x1, !P1 ;  /* 0x00000001ff6b6807 */ /* 0x010fe20004800000 */
[----:B-1----:R-:W-:Y:S06]  /*a420*/  @!P6 BRA `(.L_x_128) ;  /* 0x00000000006ce947 */ /* 0x002fec0003800000 */
[----:B------:R-:W-:Y:S01]  /*a430*/  ISETP.NE.AND P2, PT, R112, RZ, PT ;  /* 0x000000ff7000720c */ /* 0x000fe20003f45270 */
[----:B------:R-:W-:Y:S01]  /*a440*/  BSSY B0, `(.L_x_129) ;  /* 0x000000b000007945 */ /* 0x000fe20003800000 */
[----:B------:R-:W-:Y:S11]  /*a450*/  ISETP.NE.AND P0, PT, R107, RZ, PT ;  /* 0x000000ff6b00720c */ /* 0x000ff60003f05270 */
[----:B------:R-:W-:Y:S05]  /*a460*/  @P2 IMAD R105, R105, 0x4000, R178 ;  /* 0x0000400069692824 */ /* 0x000fea00078e02b2 */
[----:B--2---:R-:W-:Y:S04]  /*a470*/  @P2 IADD3 R9, PT, PT, R105, UR49, RZ ;  /* 0x0000003169092c10 */ /* 0x004fe8000fffe0ff */
[----:B------:R-:W-:Y:S01]  /*a480*/  @P2 IADD3 R7, PT, PT, R104, R9, RZ ;  /* 0x0000000968072210 */ /* 0x000fe20007ffe0ff */
[--C-:B------:R-:W-:Y:S02]  /*a490*/  @P2 IMAD.IADD R5, R86, 0x1, R9.reuse ;  /* 0x0000000156052824 */ /* 0x100fe400078e0209 */
[----:B------:R-:W-:Y:S01]  /*a4a0*/  @P2 IMAD.IADD R4, R106, 0x1, R9 ;  /* 0x000000016a042824 */ /* 0x000fe200078e0209 */
[----:B------:R-:W-:Y:S06]  /*a4b0*/  @P0 BRA `(.L_x_130) ;  /* 0x00000000000c0947 */ /* 0x000fec0003800000 */
[----:B------:R-:W-:Y:S04]  /*a4c0*/  SHF.L.U32 R0, R162, 0x1f, RZ ;  /* 0x0000001fa2007819 */ /* 0x000fe800000006ff */
[----:B------:R-:W1:Y:S02]  /*a4d0*/  SYNCS.PHASECHK.TRANS64.TRYWAIT P0, [R3+URZ+0x30], R0 ;  /* 0x00003000030075a7 */ /* 0x000e6400080011ff */
[----:B-1----:R-:W-:Y:S05]  /*a4e0*/  @!P0 BRA `(.L_x_131) ;  /* 0x0000002000008947 */ /* 0x002fea0003800000 */
.L_x_130:
[----:B------:R-:W-:Y:S05]  /*a4f0*/  BSYNC B0 ;  /* 0x0000000000007941 */ /* 0x000fea0003800000 */
.L_x_129:
[----:B------:R-:W-:Y:S11]  /*a500*/  ISETP.NE.AND P0, PT, R112, RZ, PT ;  /* 0x000000ff7000720c */ /* 0x000ff60003f05270 */
[----:B------:R-:W-:Y:S02]  /*a510*/  @!UPT UIADD3 URZ, UPT, UPT, URZ, URZ, URZ ;  /* 0x000000fffffff290 */ /* 0x000fe4000fffe0ff */
[----:B------:R4:W2:Y:S01]  /*a520*/  @P0 LDS.128 R88, [R105+UR49+0x400] ;  /* 0x0004003169580984 */ /* 0x0008a20008000c00 */
[----:B-1----:R-:W-:Y:S01]  /*a530*/  @P0 IMAD.IADD R3, R104, 0x1, R5 ;  /* 0x0000000168030824 */ /* 0x002fe200078e0205 */
        /* <DEDUP_REMOVED lines=10> */
.L_x_128:
[----:B------:R-:W-:Y:S05]  /*a5e0*/  BSYNC B1 ;  /* 0x0000000000017941 */ /* 0x000fea0003800000 */
.L_x_127:
[----:B------:R-:W-:Y:S01]  /*a5f0*/  IMAD.IADD R16, R78, 0x1, R81 ;  /* 0x000000014e107824 */ /* 0x000fe200078e0251 */
[----:B------:R-:W-:Y:S04]  /*a600*/  BSSY.RECONVERGENT B6, `(.L_x_132) ;  /* 0x0000015000067945 */ /* 0x000fe80003800200 */
[----:B----4-:R-:W-:Y:S04]  /*a610*/  SHF.R.U32.HI R3, RZ, 0x15, R16 ;  /* 0x00000015ff037819 */ /* 0x010fe80000011610 */
[----:B------:R-:W-:Y:S11]  /*a620*/  LOP3.LUT P0, RZ, R3, 0x3, R158, 0x48, !PT ;  /* 0x0000000303ff7812 */ /* 0x000ff6000780489e */
[----:B------:R-:W-:Y:S02]  /*a630*/  @!UPT UIADD3 URZ, UPT, UPT, URZ, URZ, URZ ;  /* 0x000000fffffff290 */ /* 0x000fe4000fffe0ff */
[----:B------:R-:W-:Y:S05]  /*a640*/  @!P0 BRA `(.L_x_133) ;  /* 0x0000000000408947 */ /* 0x000fea0003800000 */
[----:B------:R-:W4:Y:S01]  /*a650*/  LDCU.64 UR8, c[0x4][0x70] ;  /* 0x01000e00ff0877ac */ /* 0x000f220008000a00 */
[----:B--2---:R-:W-:Y:S01]  /*a660*/  MOV R15, 0x0 ;  /* 0x00000000000f7802 */ /* 0x004fe20000000f00 */
[----:B------:R-:W-:Y:S02]  /*a670*/  HFMA2 R12, -RZ, RZ, 0, 5.9604644775390625e-08 ;  /* 0x00000001ff0c7431 */ /* 0x000fe400000001ff */
[----:B------:R-:W-:Y:S02]  /*a680*/  IMAD.MOV.U32 R8, RZ, RZ, 0x192 ;  /* 0x00000192ff087424 */ /* 0x000fe400078e00ff */
[----:B------:R-:W-:Y:S01]  /*a690*/  IMAD.MOV.U32 R13, RZ, RZ, RZ ;  /* 0x000000ffff0d7224 */ /* 0x000fe200078e00ff */
[----:B------:R-:W2:Y:S01]  /*a6a0*/  LDCU.64 UR6, c[0x4][0x78] ;  /* 0x01000f00ff0677ac */ /* 0x000ea20008000a00 */
[----:B------:R-:W1:Y:S01]  /*a6b0*/  LDC.64 R14, c[0x4][R15] ;  /* 0x010000000f0e7b82 */ /* 0x000e620000000a00 */
[----:B------:R-:W5:Y:S01]  /*a6c0*/  LDCU.64 UR4, c[0x4][0x10] ;  /* 0x01000200ff0477ac */ /* 0x000f620008000a00 */
[----:B----4-:R-:W-:Y:S01]  /*a6d0*/  MOV R5, UR9 ;  /* 0x0000000900057c02 */ /* 0x010fe20008000f00 */
[----:B------:R-:W-:Y:S01]  /*a6e0*/  IMAD.U32 R4, RZ, RZ, UR8 ;  /* 0x00000008ff047e24 */ /* 0x000fe2000f8e00ff */
[----:B--2---:R-:W-:Y:S01]  /*a6f0*/  MOV R7, UR7 ;  /* 0x0000000700077c02 */ /* 0x004fe20008000f00 */
[----:B------:R-:W-:Y:S01]  /*a700*/  IMAD.U32 R6, RZ, RZ, UR6 ;  /* 0x00000006ff067e24 */ /* 0x000fe2000f8e00ff */
[----:B-----5:R-:W-:Y:S01]  /*a710*/  MOV R11, UR5 ;  /* 0x00000005000b7c02 */ /* 0x020fe20008000f00 */
[----:B------:R-:W-:Y:S02]  /*a720*/  IMAD.U32 R10, RZ, RZ, UR4 ;  /* 0x00000004ff0a7e24 */ /* 0x000fe4000f8e00ff */
[----:B------:R-:W-:Y:S07]  /*a730*/  LEPC R20, `(.L_x_133) ;  /* 0x000000001014794e */ /* 0x000fee0000000000 */
[----:B-1-3--:R-:W-:Y:S05]  /*a740*/  CALL.ABS.NOINC R14 ;  /* 0x000000000e007343 */ /* 0x00afea0003c00000 */
.L_x_133:
[----:B------:R-:W-:Y:S05]  /*a750*/  BSYNC.RECONVERGENT B6 ;  /* 0x0000000000067941 */ /* 0x000fea0003800200 */
.L_x_132:
[----:B--2---:R-:W-:Y:S01]  /*a760*/  SHF.L.U32 R78, R88, 0x10, RZ ;  /* 0x00000010584e7819 */ /* 0x004fe200000006ff */
[----:B------:R-:W-:Y:S05]  /*a770*/  WARPSYNC.ALL ;  /* 0x0000000000007948 */ /* 0x000fea0003800000 */
[----:B------:R-:W-:Y:S01]  /*a780*/  R2UR UR4, R16 ;  /* 0x00000000100472ca */ /* 0x000fe200000e0000 */
[----:B------:R-:W-:Y:S01]  /*a790*/  BSSY.RECONVERGENT B0, `(.L_x_134) ;  /* 0x00000fc000007945 */ /* 0x000fe20003800200 */
[----:B------:R-:W-:Y:S02]  /*a7a0*/  LOP3.LUT R0, R88, 0xffff0000, RZ, 0xc0, !PT ;  /* 0xffff000058007812 */ /* 0x000fe400078ec0ff */
[C---:B------:R-:W-:Y:S02]  /*a7b0*/  SHF.L.U32 R3, R89.reuse, 0x10, RZ ;  /* 0x0000001059037819 */ /* 0x040fe400000006ff */
[----:B------:R-:W-:Y:S02]  /*a7c0*/  LOP3.LUT R80, R89, 0xffff0000, RZ, 0xc0, !PT ;  /* 0xffff000059507812 */ /* 0x000fe400078ec0ff */
[C---:B------:R-:W-:Y:S02]  /*a7d0*/  SHF.L.U32 R82, R90.reuse, 0x10, RZ ;  /* 0x000000105a527819 */ /* 0x040fe400000006ff */
[----:B------:R-:W-:Y:S02]  /*a7e0*/  LOP3.LUT R84, R90, 0xffff0000, RZ, 0xc0, !PT ;  /* 0xffff00005a547812 */ /* 0x000fe400078ec0ff */
[C---:B------:R-:W-:Y:S01]  /*a7f0*/  SHF.L.U32 R85, R91.reuse, 0x10, RZ ;  /* 0x000000105b557819 */ /* 0x040fe200000006ff */
[----:B------:R-:W2:Y:S01]  /*a800*/  LDTM.x64 R4, tmem[UR4] ;  /* 0x00000004000479ee */ /* 0x000ea20008340000 */
[----:B------:R-:W-:Y:S02]  /*a810*/  LOP3.LUT R86, R91, 0xffff0000, RZ, 0xc0, !PT ;  /* 0xffff00005b567812 */ /* 0x000fe400078ec0ff */
[C---:B-1----:R-:W-:Y:S02]  /*a820*/  SHF.L.U32 R87, R92.reuse, 0x10, RZ ;  /* 0x000000105c577819 */ /* 0x042fe400000006ff */
[----:B------:R-:W-:Y:S02]  /*a830*/  LOP3.LUT R88, R92, 0xffff0000, RZ, 0xc0, !PT ;  /* 0xffff00005c587812 */ /* 0x000fe400078ec0ff */
[C---:B------:R-:W-:Y:S02]  /*a840*/  SHF.L.U32 R89, R93.reuse, 0x10, RZ ;  /* 0x000000105d597819 */ /* 0x040fe400000006ff */
[----:B------:R-:W-:Y:S02]  /*a850*/  LOP3.LUT R90, R93, 0xffff0000, RZ, 0xc0, !PT ;  /* 0xffff00005d5a7812 */ /* 0x000fe400078ec0ff */
[C---:B------:R-:W-:Y:S02]  /*a860*/  SHF.L.U32 R91, R94.reuse, 0x10, RZ ;  /* 0x000000105e5b7819 */ /* 0x040fe400000006ff */
[----:B------:R-:W-:Y:S02]  /*a870*/  LOP3.LUT R92, R94, 0xffff0000, RZ, 0xc0, !PT ;  /* 0xffff00005e5c7812 */ /* 0x000fe400078ec0ff */
[C---:B------:R-:W-:Y:S02]  /*a880*/  SHF.L.U32 R93, R95.reuse, 0x10, RZ ;  /* 0x000000105f5d7819 */ /* 0x040fe400000006ff */
[----:B------:R-:W-:Y:S02]  /*a890*/  LOP3.LUT R94, R95, 0xffff0000, RZ, 0xc0, !PT ;  /* 0xffff00005f5e7812 */ /* 0x000fe400078ec0ff */
[C---:B------:R-:W-:Y:S02]  /*a8a0*/  SHF.L.U32 R95, R100.reuse, 0x10, RZ ;  /* 0x00000010645f7819 */ /* 0x040fe400000006ff */
[----:B------:R-:W-:Y:S02]  /*a8b0*/  LOP3.LUT R96, R100, 0xffff0000, RZ, 0xc0, !PT ;  /* 0xffff000064607812 */ /* 0x000fe400078ec0ff */
[C---:B------:R-:W-:Y:S01]  /*a8c0*/  SHF.L.U32 R97, R101.reuse, 0x10, RZ ;  /* 0x0000001065617819 */ /* 0x040fe200000006ff */
[C---:B--2---:R-:W-:Y:S01]  /*a8d0*/  FMUL R4, R76.reuse, R4 ;  /* 0x000000044c047220 */ /* 0x044fe20000400000 */
[----:B------:R-:W-:Y:S01]  /*a8e0*/  LOP3.LUT R98, R101, 0xffff0000, RZ, 0xc0, !PT ;  /* 0xffff000065627812 */ /* 0x000fe200078ec0ff */
[----:B------:R-:W-:Y:S01]  /*a8f0*/  FMUL R5, R76, R5 ;  /* 0x000000054c057220 */ /* 0x000fe20000400000 */
[C---:B------:R-:W-:Y:S01]  /*a900*/  SHF.L.U32 R99, R102.reuse, 0x10, RZ ;  /* 0x0000001066637819 */ /* 0x040fe200000006ff */
[C---:B------:R-:W-:Y:S01]  /*a910*/  FFMA R4, R83.reuse, R78, R4 ;  /* 0x0000004e53047223 */ /* 0x040fe20000000004 */
[----:B------:R-:W-:Y:S01]  /*a920*/  LOP3.LUT R100, R102, 0xffff0000, RZ, 0xc0, !PT ;  /* 0xffff000066647812 */ /* 0x000fe200078ec0ff */
[----:B------:R-:W-:Y:S01]  /*a930*/  FFMA R5, R83, R0, R5 ;  /* 0x0000000053057223 */ /* 0x000fe20000000005 */
[C---:B------:R-:W-:Y:S01]  /*a940*/  SHF.L.U32 R101, R103.reuse, 0x10, RZ ;  /* 0x0000001067657819 */ /* 0x040fe200000006ff */
[C---:B------:R-:W-:Y:S01]  /*a950*/  FMUL R6, R76.reuse, R6 ;  /* 0x000000064c067220 */ /* 0x040fe20000400000 */
[----:B------:R-:W-:Y:S01]  /*a960*/  LOP3.LUT R102, R103, 0xffff0000, RZ, 0xc0, !PT ;  /* 0xffff000067667812 */ /* 0x000fe200078ec0ff */
[----:B------:R-:W-:Y:S01]  /*a970*/  FMUL R7, R76, R7 ;  /* 0x000000074c077220 */ /* 0x000fe20000400000 */
[----:B------:R-:W-:Y:S01]  /*a980*/  F2FP.BF16.F32.PACK_AB R4, R5, R4 ;  /* 0x000000040504723e */ /* 0x000fe200000010ff */
[C---:B------:R-:W-:Y:S01]  /*a990*/  FFMA R6, R83.reuse, R3, R6 ;  /* 0x0000000353067223 */ /* 0x040fe20000000006 */
[C---:B------:R-:W-:Y:S01]  /*a9a0*/  SHF.L.U32 R103, R108.reuse, 0x10, RZ ;  /* 0x000000106c677819 */ /* 0x040fe200000006ff */
[----:B------:R-:W-:Y:S01]  /*a9b0*/  FFMA R7, R83, R80, R7 ;  /* 0x0000005053077223 */ /* 0x000fe20000000007 */
[----:B------:R-:W-:Y:S01]  /*a9c0*/  LOP3.LUT R104, R108, 0xffff0000, RZ, 0xc0, !PT ;  /* 0xffff00006c687812 */ /* 0x000fe200078ec0ff */
[C---:B------:R-:W-:Y:S01]  /*a9d0*/  FMUL R8, R76.reuse, R8 ;  /* 0x000000084c087220 */ /* 0x040fe20000400000 */
[----:B------:R-:W-:Y:S01]  /*a9e0*/  SHF.L.U32 R105, R109, 0x10, RZ ;  /* 0x000000106d697819 */ /* 0x000fe200000006ff */
[----:B------:R-:W-:Y:S01]  /*a9f0*/  FMUL R9, R76, R9 ;  /* 0x000000094c097220 */ /* 0x000fe20000400000 */
[----:B------:R-:W-:Y:S01]  /*aa00*/  F2FP.BF16.F32.PACK_AB R5, R7, R6 ;  /* 0x000000060705723e */ /* 0x000fe200000010ff */
[----:B------:R-:W-:Y:S01]  /*aa10*/  FFMA R8, R83, R82, R8 ;  /* 0x0000005253087223 */ /* 0x000fe20000000008 */
[----:B------:R-:W-:Y:S01]  /*aa20*/  LOP3.LUT R106, R109, 0xffff0000, RZ, 0xc0, !PT ;  /* 0xffff00006d6a7812 */ /* 0x000fe200078ec0ff */
[----:B------:R-:W-:Y:S01]  /*aa30*/  FFMA R9, R83, R84, R9 ;  /* 0x0000005453097223 */ /* 0x000fe20000000009 */
[----:B------:R-:W-:Y:S01]  /*aa40*/  SHF.L.U32 R107, R110, 0x10, RZ ;  /* 0x000000106e6b7819 */ /* 0x000fe200000006ff */
[----:B------:R-:W-:Y:S01]  /*aa50*/  FMUL R10, R76, R10 ;  /* 0x0000000a4c0a7220 */ /* 0x000fe20000400000 */
[----:B------:R-:W-:Y:S01]  /*aa60*/  LOP3.LUT R108, R110, 0xffff0000, RZ, 0xc0, !PT ;  /* 0xffff00006e6c7812 */ /* 0x000fe200078ec0ff */
[C---:B------:R-:W-:Y:S01]  /*aa70*/  FMUL R11, R76.reuse, R11 ;  /* 0x0000000b4c0b7220 */ /* 0x040fe20000400000 */
[----:B------:R-:W-:Y:S01]  /*aa80*/  F2FP.BF16.F32.PACK_AB R6, R9, R8 ;  /* 0x000000080906723e */ /* 0x000fe200000010ff */
[----:B------:R-:W-:Y:S01]  /*aa90*/  FFMA R10, R83, R85, R10 ;  /* 0x00000055530a7223 */ /* 0x000fe2000000000a */
[----:B------:R-:W-:Y:S01]  /*aaa0*/  SHF.L.U32 R109, R111, 0x10, RZ ;  /* 0x000000106f6d7819 */ /* 0x000fe200000006ff */
[----:B------:R-:W-:Y:S01]  /*aab0*/  FFMA R11, R83, R86, R11 ;  /* 0x00000056530b7223 */ /* 0x000fe2000000000b */
[----:B------:R-:W-:Y:S01]  /*aac0*/  LOP3.LUT R110, R111, 0xffff0000, RZ, 0xc0, !PT ;  /* 0xffff00006f6e7812 */ /* 0x000fe200078ec0ff */
[----:B------:R-:W-:Y:S01]  /*aad0*/  FMUL R0, R76, R12 ;  /* 0x0000000c4c007220 */ /* 0x000fe20000400000 */
[----:B------:R-:W-:Y:S01]  /*aae0*/  SHF.L.U32 R111, R116, 0x10, RZ ;  /* 0x00000010746f7819 */ /* 0x000fe200000006ff */
[C---:B------:R-:W-:Y:S01]  /*aaf0*/  FMUL R3, R76.reuse, R13 ;  /* 0x0000000d4c037220 */ /* 0x040fe20000400000 */
[----:B------:R-:W-:Y:S01]  /*ab00*/  F2FP.BF16.F32.PACK_AB R7, R11, R10 ;  /* 0x0000000a0b07723e */ /* 0x000fe200000010ff */
[----:B------:R-:W-:Y:S01]  /*ab10*/  FMUL R14, R76, R14 ;  /* 0x0000000e4c0e7220 */ /* 0x000fe20000400000 */
[----:B------:R-:W-:Y:S01]  /*ab20*/  LOP3.LUT R112, R116, 0xffff0000, RZ, 0xc0, !PT ;  /* 0xffff000074707812 */ /* 0x000fe200078ec0ff */
[C---:B------:R-:W-:Y:S01]  /*ab30*/  FMUL R15, R76.reuse, R15 ;  /* 0x0000000f4c0f7220 */ /* 0x040fe20000400000 */
[----:B------:R-:W-:Y:S01]  /*ab40*/  SHF.L.U32 R113, R117, 0x10, RZ ;  /* 0x0000001075717819 */ /* 0x000fe200000006ff */
[----:B------:R-:W-:Y:S01]  /*ab50*/  FFMA R0, R83, R87, R0 ;  /* 0x0000005753007223 */ /* 0x000fe20000000000 */
[----:B------:R-:W-:Y:S01]  /*ab60*/  LOP3.LUT R114, R117, 0xffff0000, RZ, 0xc0, !PT ;  /* 0xffff000075727812 */ /* 0x000fe200078ec0ff */
[----:B------:R-:W-:Y:S01]  /*ab70*/  FMUL R12, R76, R16 ;  /* 0x000000104c0c7220 */ /* 0x000fe20000400000 */
[C---:B------:R-:W-:Y:S01]  /*ab80*/  SHF.L.U32 R115, R118.reuse, 0x10, RZ ;  /* 0x0000001076737819 */ /* 0x040fe200000006ff */
[----:B------:R-:W-:Y:S01]  /*ab90*/  FFMA R3, R83, R88, R3 ;  /* 0x0000005853037223 */ /* 0x000fe20000000003 */
[----:B------:R-:W-:Y:S01]  /*aba0*/  LOP3.LUT R116, R118, 0xffff0000, RZ, 0xc0, !PT ;  /* 0xffff000076747812 */ /* 0x000fe200078ec0ff */
[C---:B------:R-:W-:Y:S01]  /*abb0*/  FMUL R13, R76.reuse, R17 ;  /* 0x000000114c0d7220 */ /* 0x040fe20000400000 */
[----:B------:R-:W-:Y:S01]  /*abc0*/  SHF.L.U32 R117, R119, 0x10, RZ ;  /* 0x0000001077757819 */ /* 0x000fe200000006ff */
[----:B------:R-:W-:Y:S01]  /*abd0*/  FFMA R14, R83, R89, R14 ;  /* 0x00000059530e7223 */ /* 0x000fe2000000000e */
[----:B------:R-:W-:Y:S01]  /*abe0*/  F2FP.BF16.F32.PACK_AB R8, R3, R0 ;  /* 0x000000000308723e */ /* 0x000fe200000010ff */
[----:B------:R-:W-:Y:S01]  /*abf0*/  FMUL R18, R76, R18 ;  /* 0x000000124c127220 */ /* 0x000fe20000400000 */
[----:B------:R-:W-:Y:S01]  /*ac00*/  LOP3.LUT R118, R119, 0xffff0000, RZ, 0xc0, !PT ;  /* 0xffff000077767812 */ /* 0x000fe200078ec0ff */
[----:B------:R-:W-:Y:S01]  /*ac10*/  FFMA R15, R83, R90, R15 ;  /* 0x0000005a530f7223 */ /* 0x000fe2000000000f */
[----:B------:R-:W-:Y:S01]  /*ac20*/  SHF.L.U32 R119, R124, 0x10, RZ ;  /* 0x000000107c777819 */ /* 0x000fe200000006ff */
[----:B------:R-:W-:Y:S01]  /*ac30*/  FMUL R19, R76, R19 ;  /* 0x000000134c137220 */ /* 0x000fe20000400000 */
[----:B------:R-:W-:Y:S01]  /*ac40*/  LOP3.LUT R120, R124, 0xffff0000, RZ, 0xc0, !PT ;  /* 0xffff00007c787812 */ /* 0x000fe200078ec0ff */
[----:B------:R1:W-:Y:S01]  /*ac50*/  STS.128 [R178+UR49+0xc400], R4 ;  /* 0x00c40004b2007988 */ /* 0x0003e20008000c31 */
[----:B------:R-:W-:Y:S01]  /*ac60*/  F2FP.BF16.F32.PACK_AB R9, R15, R14 ;  /* 0x0000000e0f09723e */ /* 0x000fe200000010ff */
[C---:B------:R-:W-:Y:S01]  /*ac70*/  FFMA R12, R83.reuse, R91, R12 ;  /* 0x0000005b530c7223 */ /* 0x040fe2000000000c */
[C---:B------:R-:W-:Y:S01]  /*ac80*/  FFMA R13, R83.reuse, R92, R13 ;  /* 0x0000005c530d7223 */ /* 0x040fe2000000000d */
[----:B------:R-:W-:Y:S01]  /*ac90*/  FFMA R18, R83, R93, R18 ;  /* 0x0000005d53127223 */ /* 0x000fe20000000012 */
[----:B------:R-:W-:Y:S01]  /*aca0*/  SHF.L.U32 R121, R125, 0x10, RZ ;  /* 0x000000107d797819 */ /* 0x000fe200000006ff */
[----:B------:R-:W-:Y:S01]  /*acb0*/  FFMA R19, R83, R94, R19 ;  /* 0x0000005e53137223 */ /* 0x000fe20000000013 */
[C---:B------:R-:W-:Y:S01]  /*acc0*/  FMUL R16, R76.reuse, R20 ;  /* 0x000000144c107220 */ /* 0x040fe20000400000 */
[----:B------:R-:W-:Y:S01]  /*acd0*/  F2FP.BF16.F32.PACK_AB R10, R13, R12 ;  /* 0x0000000c0d0a723e */ /* 0x000fe200000010ff */
[C---:B------:R-:W-:Y:S01]  /*ace0*/  FMUL R17, R76.reuse, R21 ;  /* 0x000000154c117220 */ /* 0x040fe20000400000 */
[C---:B------:R-:W-:Y:S01]  /*acf0*/  FMUL R22, R76.reuse, R22 ;  /* 0x000000164c167220 */ /* 0x040fe20000400000 */
[----:B------:R-:W-:Y:S01]  /*ad00*/  F2FP.BF16.F32.PACK_AB R11, R19, R18 ;  /* 0x00000012130b723e */ /* 0x000fe200000010ff */
[C---:B------:R-:W-:Y:S01]  /*ad10*/  FFMA R16, R83.reuse, R95, R16 ;  /* 0x0000005f53107223 */ /* 0x040fe20000000010 */
[----:B------:R-:W-:Y:S01]  /*ad20*/  FFMA R17, R83, R96, R17 ;  /* 0x0000006053117223 */ /* 0x000fe20000000011 */
[----:B------:R-:W-:Y:S01]  /*ad30*/  LOP3.LUT R122, R125, 0xffff0000, RZ, 0xc0, !PT ;  /* 0xffff00007d7a7812 */ /* 0x000fe200078ec0ff */
[----:B------:R-:W-:Y:S01]  /*ad40*/  FFMA R22, R83, R97, R22 ;  /* 0x0000006153167223 */ /* 0x000fe20000000016 */
[----:B------:R1:W-:Y:S01]  /*ad50*/  STS.128 [R177+0xc400], R8 ;  /* 0x00c40008b1007388 */ /* 0x0003e20000000c00 */
[C---:B------:R-:W-:Y:S01]  /*ad60*/  FMUL R23, R76.reuse, R23 ;  /* 0x000000174c177220 */ /* 0x040fe20000400000 */
[----:B------:R-:W-:Y:S01]  /*ad70*/  F2FP.BF16.F32.PACK_AB R16, R17, R16 ;  /* 0x000000101110723e */ /* 0x000fe200000010ff */
[C---:B------:R-:W-:Y:S01]  /*ad80*/  FMUL R20, R76.reuse, R24 ;  /* 0x000000184c147220 */ /* 0x040fe20000400000 */
[----:B------:R-:W-:Y:S01]  /*ad90*/  FMUL R21, R76, R25 ;  /* 0x000000194c157220 */ /* 0x000fe20000400000 */
[C---:B------:R-:W-:Y:S01]  /*ada0*/  SHF.L.U32 R123, R126.reuse, 0x10, RZ ;  /* 0x000000107e7b7819 */ /* 0x040fe200000006ff */
[C---:B------:R-:W-:Y:S01]  /*adb0*/  FFMA R23, R83.reuse, R98, R23 ;  /* 0x0000006253177223 */ /* 0x040fe20000000017 */
[C---:B------:R-:W-:Y:S01]  /*adc0*/  FFMA R20, R83.reuse, R99, R20 ;  /* 0x0000006353147223 */ /* 0x040fe20000000014 */
[----:B------:R-:W-:Y:S01]  /*add0*/  LOP3.LUT R124, R126, 0xffff0000, RZ, 0xc0, !PT ;  /* 0xffff00007e7c7812 */ /* 0x000fe200078ec0ff */
        /* <DEDUP_REMOVED lines=8> */
[----:B------:R-:W-:Y:S01]  /*ae60*/  SHF.L.U32 R125, R127, 0x10, RZ ;  /* 0x000000107f7d7819 */ /* 0x000fe200000006ff */
[----:B------:R-:W-:Y:S01]  /*ae70*/  FFMA R24, R83, R103, R24 ;  /* 0x0000006753187223 */ /* 0x000fe20000000018 */
[C---:B------:R-:W-:Y:S01]  /*ae80*/  FMUL R25, R76.reuse, R29 ;  /* 0x0000001d4c197220 */ /* 0x040fe20000400000 */
[----:B------:R-:W-:Y:S01]  /*ae90*/  LOP3.LUT R126, R127, 0xffff0000, RZ, 0xc0, !PT ;  /* 0xffff00007f7e7812 */ /* 0x000fe200078ec0ff */
[C---:B------:R-:W-:Y:S01]  /*aea0*/  FMUL R30, R76.reuse, R30 ;  /* 0x0000001e4c1e7220 */ /* 0x040fe20000400000 */
[----:B------:R-:W-:Y:S01]  /*aeb0*/  F2FP.BF16.F32.PACK_AB R19, R27, R26 ;  /* 0x0000001a1b13723e */ /* 0x000fe200000010ff */
[C---:B------:R-:W-:Y:S01]  /*aec0*/  FFMA R25, R83.reuse, R104, R25 ;  /* 0x0000006853197223 */ /* 0x040fe20000000019 */
[----:B------:R-:W-:Y:S01]  /*aed0*/  FMUL R31, R76, R31 ;  /* 0x0000001f4c1f7220 */ /* 0x000fe20000400000 */
[----:B------:R-:W-:Y:S01]  /*aee0*/  FFMA R30, R83, R105, R30 ;  /* 0x00000069531e7223 */ /* 0x000fe2000000001e */
[----:B------:R-:W-:Y:S01]  /*aef0*/  SHF.L.U32 R127, R132, 0x10, RZ ;  /* 0x00000010847f7819 */ /* 0x000fe200000006ff */
[----:B------:R1:W-:Y:S01]  /*af00*/  STS.128 [R176+0xc400], R16 ;  /* 0x00c40010b0007388 */ /* 0x0003e20000000c00 */
[----:B------:R-:W-:Y:S01]  /*af10*/  F2FP.BF16.F32.PACK_AB R24, R25, R24 ;  /* 0x000000181918723e */ /* 0x000fe200000010ff */
[C---:B------:R-:W-:Y:S01]  /*af20*/  FFMA R31, R83.reuse, R106, R31 ;  /* 0x0000006a531f7223 */ /* 0x040fe2000000001f */
[C---:B------:R-:W-:Y:S01]  /*af30*/  FMUL R28, R76.reuse, R32 ;  /* 0x000000204c1c7220 */ /* 0x040fe20000400000 */
[C---:B------:R-:W-:Y:S01]  /*af40*/  FMUL R29, R76.reuse, R33 ;  /* 0x000000214c1d7220 */ /* 0x040fe20000400000 */
[----:B------:R-:W-:Y:S01]  /*af50*/  FMUL R34, R76, R34 ;  /* 0x000000224c227220 */ /* 0x000fe20000400000 */
[----:B------:R-:W-:Y:S01]  /*af60*/  LOP3.LUT R128, R132, 0xffff0000, RZ, 0xc0, !PT ;  /* 0xffff000084807812 */ /* 0x000fe200078ec0ff */
[----:B------:R-:W-:Y:S01]  /*af70*/  FFMA R28, R83, R107, R28 ;  /* 0x0000006b531c7223 */ /* 0x000fe2000000001c */
[----:B------:R-:W-:Y:S01]  /*af80*/  F2FP.BF16.F32.PACK_AB R25, R31, R30 ;  /* 0x0000001e1f19723e */ /* 0x000fe200000010ff */
[C---:B------:R-:W-:Y:S01]  /*af90*/  FFMA R29, R83.reuse, R108, R29 ;  /* 0x0000006c531d7223 */ /* 0x040fe2000000001d */
[----:B------:R-:W-:Y:S01]  /*afa0*/  FFMA R34, R83, R109, R34 ;  /* 0x0000006d53227223 */ /* 0x000fe20000000022 */
[C---:B------:R-:W-:Y:S01]  /*afb0*/  FMUL R35, R76.reuse, R35 ;  /* 0x000000234c237220 */ /* 0x040fe20000400000 */
[----:B------:R-:W-:Y:S01]  /*afc0*/  SHF.L.U32 R129, R133, 0x10, RZ ;  /* 0x0000001085817819 */ /* 0x000fe200000006ff */
[C---:B------:R-:W-:Y:S01]  /*afd0*/  FMUL R32, R76.reuse, R36 ;  /* 0x000000244c207220 */ /* 0x040fe20000400000 */
[----:B------:R-:W-:Y:S01]  /*afe0*/  F2FP.BF16.F32.PACK_AB R26, R29, R28 ;  /* 0x0000001c1d1a723e */ /* 0x000fe200000010ff */
[C---:B------:R-:W-:Y:S01]  /*aff0*/  FFMA R35, R83.reuse, R110, R35 ;  /* 0x0000006e53237223 */ /* 0x040fe20000000023 */
[C---:B------:R-:W-:Y:S01]  /*b000*/  FMUL R33, R76.reuse, R37 ;  /* 0x000000254c217220 */ /* 0x040fe20000400000 */
[----:B------:R-:W-:Y:S01]  /*b010*/  FFMA R32, R83, R111, R32 ;  /* 0x0000006f53207223 */ /* 0x000fe20000000020 */
        /* <DEDUP_REMOVED lines=29> */
[C---:B------:R-:W-:Y:S01]  /*b1f0*/  FMUL R47, R76.reuse, R47 ;  /* 0x0000002f4c2f7220 */ /* 0x040fe20000400000 */
[C---:B------:R-:W-:Y:S01]  /*b200*/  FMUL R44, R76.reuse, R48 ;  /* 0x000000304c2c7220 */ /* 0x040fe20000400000 */
[----:B------:R-:W-:Y:S01]  /*b210*/  FMUL R45, R76, R49 ;  /* 0x000000314c2d7220 */ /* 0x000fe20000400000 */
[----:B------:R1:W-:Y:S01]  /*b220*/  STS.128 [R173+0xc400], R32 ;  /* 0x00c40020ad007388 */ /* 0x0003e20000000c00 */
[C---:B------:R-:W-:Y:S01]  /*b230*/  SHF.L.U32 R135, R140.reuse, 0x10, RZ ;  /* 0x000000108c877819 */ /* 0x040fe200000006ff */
[----:B------:R-:W-:Y:S01]  /*b240*/  FFMA R46, R83, R121, R46 ;  /* 0x00000079532e7223 */ /* 0x000fe2000000002e */
[----:B------:R-:W-:Y:S01]  /*b250*/  F2FP.BF16.F32.PACK_AB R40, R41, R40 ;  /* 0x000000282928723e */ /* 0x000fe200000010ff */
[C---:B------:R-:W-:Y:S01]  /*b260*/  FFMA R47, R83.reuse, R122, R47 ;  /* 0x0000007a532f7223 */ /* 0x040fe2000000002f */
[C---:B------:R-:W-:Y:S01]  /*b270*/  FFMA R44, R83.reuse, R123, R44 ;  /* 0x0000007b532c7223 */ /* 0x040fe2000000002c */
[----:B------:R-:W-:Y:S01]  /*b280*/  LOP3.LUT R136, R140, 0xffff0000, RZ, 0xc0, !PT ;  /* 0xffff00008c887812 */ /* 0x000fe200078ec0ff */
[C---:B------:R-:W-:Y:S01]  /*b290*/  FFMA R45, R83.reuse, R124, R45 ;  /* 0x0000007c532d7223 */ /* 0x040fe2000000002d */
[C---:B------:R-:W-:Y:S01]  /*b2a0*/  FMUL R50, R76.reuse, R50 ;  /* 0x000000324c327220 */ /* 0x040fe20000400000 */
[C---:B------:R-:W-:Y:S01]  /*b2b0*/  FMUL R51, R76.reuse, R51 ;  /* 0x000000334c337220 */ /* 0x040fe20000400000 */
[C---:B------:R-:W-:Y:S01]  /*b2c0*/  FMUL R48, R76.reuse, R52 ;  /* 0x000000344c307220 */ /* 0x040fe20000400000 */
[C---:B------:R-:W-:Y:S01]  /*b2d0*/  FMUL R49, R76.reuse, R53 ;  /* 0x000000354c317220 */ /* 0x040fe20000400000 */
[C---:B------:R-:W-:Y:S01]  /*b2e0*/  FFMA R50, R83.reuse, R125, R50 ;  /* 0x0000007d53327223 */ /* 0x040fe20000000032 */
        /* <DEDUP_REMOVED lines=9> */
[----:B------:R-:W-:Y:S01]  /*b380*/  FFMA R55, R83, R130, R55 ;  /* 0x0000008253377223 */ /* 0x000fe20000000037 */
[C---:B------:R-:W-:Y:S01]  /*b390*/  FMUL R59, R76.reuse, R59 ;  /* 0x0000003b4c3b7220 */ /* 0x040fe20000400000 */
[----:B------:R-:W-:Y:S01]  /*b3a0*/  F2FP.BF16.F32.PACK_AB R41, R47, R46 ;  /* 0x0000002e2f29723e */ /* 0x000fe200000010ff */
[----:B------:R-:W-:Y:S01]  /*b3b0*/  FFMA R52, R83, R131, R52 ;  /* 0x0000008353347223 */ /* 0x000fe20000000034 */
[----:B------:R-:W-:Y:S01]  /*b3c0*/  F2FP.BF16.F32.PACK_AB R42, R45, R44 ;  /* 0x0000002c2d2a723e */ /* 0x000fe200000010ff */
[C---:B------:R-:W-:Y:S01]  /*b3d0*/  FMUL R56, R76.reuse, R60 ;  /* 0x0000003c4c387220 */ /* 0x040fe20000400000 */
[----:B------:R-:W-:Y:S01]  /*b3e0*/  F2FP.BF16.F32.PACK_AB R43, R51, R50 ;  /* 0x00000032332b723e */ /* 0x000fe200000010ff */
[----:B------:R-:W-:Y:S01]  /*b3f0*/  FFMA R53, R83, R132, R53 ;  /* 0x0000008453357223 */ /* 0x000fe20000000035 */
[----:B------:R-:W-:Y:S01]  /*b400*/  SHF.L.U32 R137, R141, 0x10, RZ ;  /* 0x000000108d897819 */ /* 0x000fe200000006ff */
[C---:B------:R-:W-:Y:S01]  /*b410*/  FMUL R57, R76.reuse, R61 ;  /* 0x0000003d4c397220 */ /* 0x040fe20000400000 */
[----:B------:R-:W-:Y:S01]  /*b420*/  FFMA R58, R83, R133, R58 ;  /* 0x00000085533a7223 */ /* 0x000fe2000000003a */
[----:B------:R1:W-:Y:S01]  /*b430*/  STS.128 [R172+0xc400], R40 ;  /* 0x00c40028ac007388 */ /* 0x0003e20000000c00 */
[----:B------:R-:W-:Y:S01]  /*b440*/  LOP3.LUT R138, R141, 0xffff0000, RZ, 0xc0, !PT ;  /* 0xffff00008d8a7812 */ /* 0x000fe200078ec0ff */
[----:B------:R-:W-:Y:S01]  /*b450*/  FMUL R62, R76, R62 ;  /* 0x0000003e4c3e7220 */ /* 0x000fe20000400000 */
[C---:B------:R-:W-:Y:S01]  /*b460*/  FFMA R59, R83.reuse, R134, R59 ;  /* 0x00000086533b7223 */ /* 0x040fe2000000003b */
[----:B------:R-:W-:Y:S01]  /*b470*/  SHF.L.U32 R139, R142, 0x10, RZ ;  /* 0x000000108e8b7819 */ /* 0x000fe200000006ff */
[----:B------:R-:W-:Y:S01]  /*b480*/  FMUL R63, R76, R63 ;  /* 0x0000003f4c3f7220 */ /* 0x000fe20000400000 */
[C---:B------:R-:W-:Y:S01]  /*b490*/  FFMA R56, R83.reuse, R135, R56 ;  /* 0x0000008753387223 */ /* 0x040fe20000000038 */
[----:B------:R-:W-:Y:S01]  /*b4a0*/  LOP3.LUT R140, R142, 0xffff0000, RZ, 0xc0, !PT ;  /* 0xffff00008e8c7812 */ /* 0x000fe200078ec0ff */
[C---:B------:R-:W-:Y:S01]  /*b4b0*/  FMUL R60, R76.reuse, R64 ;  /* 0x000000404c3c7220 */ /* 0x040fe20000400000 */
[----:B------:R-:W-:Y:S01]  /*b4c0*/  FFMA R57, R83, R136, R57 ;  /* 0x0000008853397223 */ /* 0x000fe20000000039 */
[----:B------:R-:W-:Y:S01]  /*b4d0*/  SHF.L.U32 R141, R143, 0x10, RZ ;  /* 0x000000108f8d7819 */ /* 0x000fe200000006ff */
[C---:B------:R-:W-:Y:S01]  /*b4e0*/  FMUL R61, R76.reuse, R65 ;  /* 0x000000414c3d7220 */ /* 0x040fe20000400000 */
[----:B------:R-:W-:Y:S01]  /*b4f0*/  FFMA R62, R83, R137, R62 ;  /* 0x00000089533e7223 */ /* 0x000fe2000000003e */
[----:B------:R-:W-:Y:S01]  /*b500*/  LOP3.LUT R142, R143, 0xffff0000, RZ, 0xc0, !PT ;  /* 0xffff00008f8e7812 */ /* 0x000fe200078ec0ff */
[C---:B------:R-:W-:Y:S01]  /*b510*/  FMUL R66, R76.reuse, R66 ;  /* 0x000000424c427220 */ /* 0x040fe20000400000 */
[----:B------:R-:W-:Y:S01]  /*b520*/  F2FP.BF16.F32.PACK_AB R48, R49, R48 ;  /* 0x000000303130723e */ /* 0x000fe200000010ff */
[----:B------:R-:W-:Y:S01]  /*b530*/  FFMA R63, R83, R138, R63 ;  /* 0x0000008a533f7223 */ /* 0x000fe2000000003f */
[----:B------:R-:W-:Y:S01]  /*b540*/  FMUL R67, R76, R67 ;  /* 0x000000434c437220 */ /* 0x000fe20000400000 */
        /* <DEDUP_REMOVED lines=12> */
[----:B------:R-:W-:Y:S03]  /*b610*/  ISETP.NE.AND P0, PT, R165, RZ, PT ;  /* 0x000000ffa500720c */ /* 0x000fe60003f05270 */
        /* <DEDUP_REMOVED lines=18> */
[----:B--2---:R-:W-:Y:S04]  /*b740*/  DEPBAR.LE SB0, 0x1 ;  /* 0x000080400000791a */ /* 0x004fe80000000000 */
.L_x_135:
[----:B------:R-:W-:Y:S05]  /*b750*/  BSYNC.RECONVERGENT B0 ;  /* 0x0000000000007941 */ /* 0x000fea0003800200 */
.L_x_134:
[----:B------:R-:W-:Y:S01]  /*b760*/  BAR.SYNC.DEFER_BLOCKING 0x1, 0x80 ;  /* 0x0042000000007b1d */ /* 0x000fe20000010000 */
[----:B------:R-:W-:Y:S09]  /*b770*/  UISETP.NE.AND UP0, UPT, UR50, -0x4, UPT ;  /* 0xfffffffc3200788c */ /* 0x000ff2000bf05270 */
[----:B------:R-:W-:Y:S05]  /*b780*/  BRA.U !UP0, `(.L_x_136) ;  /* 0x0000000108247547 */ /* 0x000fea000b800000 */
[----:B------:R-:W-:Y:S01]  /*b790*/  ISETP.NE.AND P0, PT, R174, RZ, PT ;  /* 0x000000ffae00720c */ /* 0x000fe20003f05270 */
[----:B------:R-:W-:Y:S01]  /*b7a0*/  IMAD.U32 R0, RZ, RZ, UR51 ;  /* 0x00000033ff007e24 */ /* 0x000fe2000f8e00ff */
[----:B------:R-:W-:Y:S04]  /*b7b0*/  UIADD3 UR51, UPT, UPT, UR51, 0x1, URZ ;  /* 0x0000000133337890 */ /* 0x000fe8000fffe0ff */
[----:B------:R-:W-:Y:S04]  /*b7c0*/  UISETP.NE.AND UP0, UPT, UR51, 0x4, UPT ;  /* 0x000000043300788c */ /* 0x000fe8000bf05270 */
[----:B------:R-:W-:Y:S03]  /*b7d0*/  USEL UR51, UR51, URZ, UP0 ;  /* 0x000000ff33337287 */ /* 0x000fe60008000000 */
[----:B------:R-:W-:Y:S05]  /*b7e0*/  @P0 LEA R0, R0, UR49, 0x3 ;  /* 0x0000003100000c11 */ /* 0x000fea000f8e18ff */
[----:B------:R-:W-:Y:S05]  /*b7f0*/  @P0 VIADD R0, R0, 0x50 ;  /* 0x0000005000000836 */ /* 0x000fea0000000000 */
[----:B------:R-:W-:Y:S04]  /*b800*/  @P0 PRMT R0, R179, 0x654, R0 ;  /* 0x00000654b3000816 */ /* 0x000fe80000000000 */
[----:B------:R2:W-:Y:S03]  /*b810*/  @P0 SYNCS.ARRIVE.TRANS64.RED.A1T0 RZ, [R0+URZ], RZ ;  /* 0x000000ff00ff09a7 */ /* 0x0005e600081004ff */
.L_x_136:
[----:B------:R-:W-:Y:S01]  /*b820*/  ISETP.NE.AND P1, PT, R166, RZ, PT ;  /* 0x000000ffa600720c */ /* 0x000fe20003f25270 */
[----:B--2---:R-:W-:Y:S01]  /*b830*/  IMAD.IADD R0, R77, 0x1, R152 ;  /* 0x000000014d007824 */ /* 0x004fe200078e0298 */
[----:B------:R-:W-:Y:S01]  /*b840*/  ISETP.NE.AND P0, PT, R169, 0x2, PT ;  /* 0x00000002a900780c */ /* 0x000fe20003f05270 */
[----:B------:R-:W-:Y:S01]  /*b850*/  UIADD3 UR50, UPT, UPT, UR50, 0x4, URZ ;  /* 0x0000000432327890 */ /* 0x000fe2000fffe0ff */
[----:B------:R-:W-:Y:S01]  /*b860*/  LOP3.LUT R79, R79, 0x1, RZ, 0x3c, !PT ;  /* 0x000000014f4f7812 */ /* 0x000fe200078e3cff */
[----:B------:R-:W-:Y:S01]  /*b870*/  IMAD.IADD R20, R75, 0x1, R150 ;  /* 0x000000014b147824 */ /* 0x000fe200078e0296 */
[----:B------:R-:W-:Y:S02]  /*b880*/  R2UR UR19, R0 ;  /* 0x00000000001372ca */ /* 0x000fe400000e0000 */
[----:B------:R-:W-:Y:S02]  /*b890*/  SEL R0, RZ, 0x1, P0 ;  /* 0x00000001ff007807 */ /* 0x000fe40000000000 */
[----:B------:R-:W-:Y:S02]  /*b8a0*/  SEL R169, R169, RZ, P0 ;  /* 0x000000ffa9a97207 */ /* 0x000fe40000000000 */
[----:B------:R-:W-:Y:S02]  /*b8b0*/  LOP3.LUT R161, R161, R0, RZ, 0x3c, !PT ;  /* 0x00000000a1a17212 */ /* 0x000fe400078e3cff */
[----:B------:R-:W-:Y:S01]  /*b8c0*/  @P1 R2UR UR44, R160 ;  /* 0x00000000a02c12ca */ /* 0x000fe200000e0000 */
[----:B------:R-:W-:Y:S03]  /*b8d0*/  @!UPT UIADD3 URZ, UPT, UPT, URZ, URZ, URZ ;  /* 0x000000fffffff290 */ /* 0x000fe6000fffe0ff */
[----:B------:R-:W-:Y:S11]  /*b8e0*/  @P1 BRA `(.L_x_137) ;  /* 0xffffff9c00fc1947 */ /* 0x000ff6000383ffff */
[----:B------:R-:W-:Y:S01]  /*b8f0*/  SYNCS.ARRIVE.TRANS64.A1T0 RZ, [UR49+0xd0], RZ ;  /* 0x0000d0ffffff79a7 */ /* 0x000fe20008100031 */
[----:B------:R-:W-:-:S09]  /*b900*/  UISETP.NE.AND UP0, UPT, UR48, URZ, UPT ;  /* 0x000000ff3000728c */ /* 0x000fd2000bf05270 */
[----:B------:R-:W-:Y:S05]  /*b910*/  BRA.U !UP0, `(.L_x_138) ;  /* 0x0000000108487547 */ /* 0x000fea000b800000 */
[----:B------:R-:W2:Y:S02]  /*b920*/  LDCU.64 UR4, c[0x0][0xc90] ;  /* 0x00019200ff0477ac */ /* 0x000ea40008000a00 */
[----:B--2---:R-:W-:-:S04]  /*b930*/  UISETP.NE.U32.AND UP0, UPT, UR4, URZ, UPT ;  /* 0x000000ff0400728c */ /* 0x004fc8000bf05070 */
[----:B------:R-:W-:-:S09]  /*b940*/  UISETP.NE.AND.EX UP0, UPT, UR5, URZ, UPT, UP0 ;  /* 0x000000ff0500728c */ /* 0x000fd2000bf05300 */
[----:B------:R-:W-:Y:S05]  /*b950*/  BRA.U UP0, `(.L_x_139) ;  /* 0x00000001000c7547 */ /* 0x000fea000b800000 */
[----:B------:R-:W-:-:S13]  /*b960*/  FSETP.NEU.AND P0, PT, R83, RZ, PT ;  /* 0x000000ff5300720b */ /* 0x000fda0003f0d000 */
[----:B------:R-:W-:Y:S05]  /*b970*/  @!P0 EXIT ;  /* 0x000000000000894d */ /* 0x000fea0003800000 */
[----:B------:R-:W-:Y:S05]  /*b980*/  BRA `(.L_x_138) ;  /* 0x00000000002c7947 */ /* 0x000fea0003800000 */
.L_x_139:
[----:B------:R-:W-:Y:S01]  /*b990*/  ISETP.NE.AND P0, PT, R167, RZ, PT ;  /* 0x000000ffa700720c */ /* 0x000fe20003f05270 */
[----:B------:R-:W-:-:S12]  /*b9a0*/  BSSY.RECONVERGENT B0, `(.L_x_138) ;  /* 0x0000009000007945 */ /* 0x000fd80003800200 */
[----:B------:R-:W-:Y:S05]  /*b9b0*/  @P0 BRA `(.L_x_140) ;  /* 0x0000000000140947 */ /* 0x000fea0003800000 */
[----:B------:R-:W2:Y:S02]  /*b9c0*/  LDCU.64 UR4, c[0x0][0xc88] ;  /* 0x00019100ff0477ac */ /* 0x000ea40008000a00 */
[----:B--2---:R-:W-:-:S04]  /*b9d0*/  ISETP.NE.U32.AND P0, PT, RZ, UR4, PT ;  /* 0x00000004ff007c0c */ /* 0x004fc8000bf05070 */
[----:B------:R-:W-:-:S13]  /*b9e0*/  ISETP.NE.AND.EX P0, PT, RZ, UR5, PT, P0 ;  /* 0x00000005ff007c0c */ /* 0x000fda000bf05300 */
[----:B------:R-:W-:Y:S05]  /*b9f0*/  @!P0 EXIT ;  /* 0x000000000000894d */ /* 0x000fea0003800000 */
[----:B------:R-:W-:Y:S05]  /*ba00*/  BRA `(.L_x_141) ;  /* 0x0000000000087947 */ /* 0x000fea0003800000 */
.L_x_140:
[----:B------:R-:W-:-:S13]  /*ba10*/  FSETP.NEU.AND P0, PT, R83, RZ, PT ;  /* 0x000000ff5300720b */ /* 0x000fda0003f0d000 */
[----:B------:R-:W-:Y:S05]  /*ba20*/  @!P0 EXIT ;  /* 0x000000000000894d */ /* 0x000fea0003800000 */
.L_x_141:
[----:B------:R-:W-:Y:S05]  /*ba30*/  BSYNC.RECONVERGENT B0 ;  /* 0x0000000000007941 */ /* 0x000fea0003800200 */
.L_x_138:
[----:B------:R-:W-:Y:S01]  /*ba40*/  ULEA UR4, UR51, UR49, 0x3 ;  /* 0x0000003133047291 */ /* 0x000fe2000f8e18ff */
[----:B------:R-:W-:-:S04]  /*ba50*/  DEPBAR.LE SB0, 0x0 ;  /* 0x000080000000791a */ /* 0x000fc80000000000 */
[----:B------:R-:W-:-:S04]  /*ba60*/  UIADD3 UR4, UPT, UPT, UR4, 0x50, URZ ;  /* 0x0000005004047890 */ /* 0x000fc8000fffe0ff */
[----:B------:R-:W-:-:S09]  /*ba70*/  UPRMT UR4, UR45, 0x654, UR4 ;  /* 0x000006542d047896 */ /* 0x000fd20008000004 */
[----:B------:R-:W-:Y:S01]  /*ba80*/  SYNCS.ARRIVE.TRANS64.RED.A1T0 RZ, [UR4], RZ ;  /* 0x000000ffffff79a7 */ /* 0x000fe20008100404 */
[----:B------:R-:W-:Y:S05]  /*ba90*/  EXIT ;  /* 0x000000000000794d */ /* 0x000fea0003800000 */
.L_x_24:
[----:B-1----:R1:W2:Y:S02]  /*baa0*/  SYNCS.PHASECHK.TRANS64.TRYWAIT P0, [R2+URZ+0xc0], R3 ;  /* 0x0000c003020075a7 */ /* 0x0022a400080011ff */
[----:B--2---:R-:W-:Y:S05]  /*bab0*/  @!P0 NANOSLEEP.SYNCS 0x989680 ;  /* 0x009896800000895d */ /* 0x004fea0003900000 */
[----:B------:R-:W2:Y:S02]  /*bac0*/  @!P0 SYNCS.PHASECHK.TRANS64 P0, [R2+URZ+0xc0], R3 ;  /* 0x0000c003020085a7 */ /* 0x000ea400080010ff */
[----:B--2---:R-:W-:Y:S05]  /*bad0*/  @!P0 BRA `(.L_x_24) ;  /* 0xfffffffc00f08947 */ /* 0x004fea000383ffff */
[----:B------:R-:W-:Y:S05]  /*bae0*/  BRA `(.L_x_142) ;  /* 0xffffff5c00cc7947 */ /* 0x000fea000383ffff */
.L_x_27:
[----:B-1----:R-:W-:-:S07]  /*baf0*/  MOV R2, UR41 ;  /* 0x0000002900027c02 */ /* 0x002fce0008000f00 */
.L_x_143:
[----:B-1----:R1:W2:Y:S02]  /*bb00*/  SYNCS.PHASECHK.TRANS64.TRYWAIT P0, [R2+URZ+0x18], R5 ;  /* 0x00001805020075a7 */ /* 0x0022a400080011ff */
[----:B--2---:R-:W-:Y:S05]  /*bb10*/  @!P0 NANOSLEEP.SYNCS 0x989680 ;  /* 0x009896800000895d */ /* 0x004fea0003900000 */
[----:B------:R-:W2:Y:S02]  /*bb20*/  @!P0 SYNCS.PHASECHK.TRANS64 P0, [R2+URZ+0x18], R5 ;  /* 0x00001805020085a7 */ /* 0x000ea400080010ff */
[----:B--2---:R-:W-:Y:S05]  /*bb30*/  @!P0 BRA `(.L_x_143) ;  /* 0xfffffffc00f08947 */ /* 0x004fea000383ffff */
[----:B------:R-:W-:Y:S05]  /*bb40*/  BRA `(.L_x_26) ;  /* 0xffffff6000147947 */ /* 0x000fea000383ffff */
.L_x_36:
[----:B------:R-:W-:-:S07]  /*bb50*/  MOV R2, UR41 ;  /* 0x0000002900027c02 */ /* 0x000fce0008000f00 */
.L_x_144:
[----:B-1----:R1:W2:Y:S02]  /*bb60*/  SYNCS.PHASECHK.TRANS64.TRYWAIT P0, [R2+URZ+0x18], R5 ;  /* 0x00001805020075a7 */ /* 0x0022a400080011ff */
[----:B--2---:R-:W-:Y:S05]  /*bb70*/  @!P0 NANOSLEEP.SYNCS 0x989680 ;  /* 0x009896800000895d */ /* 0x004fea0003900000 */
[----:B------:R-:W2:Y:S02]  /*bb80*/  @!P0 SYNCS.PHASECHK.TRANS64 P0, [R2+URZ+0x18], R5 ;  /* 0x00001805020085a7 */ /* 0x000ea400080010ff */
[----:B--2---:R-:W-:Y:S05]  /*bb90*/  @!P0 BRA `(.L_x_144) ;  /* 0xfffffffc00f08947 */ /* 0x004fea000383ffff */
[----:B------:R-:W-:Y:S05]  /*bba0*/  BRA `(.L_x_35) ;  /* 0xffffff6400247947 */ /* 0x000fea000383ffff */
.L_x_43:
[----:B-1----:R1:W2:Y:S02]  /*bbb0*/  SYNCS.PHASECHK.TRANS64.TRYWAIT P0, [R2+URZ+0x80], R3 ;  /* 0x00008003020075a7 */ /* 0x0022a400080011ff */
[----:B--2---:R-:W-:Y:S05]  /*bbc0*/  @!P0 NANOSLEEP.SYNCS 0x989680 ;  /* 0x009896800000895d */ /* 0x004fea0003900000 */
[----:B------:R-:W2:Y:S02]  /*bbd0*/  @!P0 SYNCS.PHASECHK.TRANS64 P0, [R2+URZ+0x80], R3 ;  /* 0x00008003020085a7 */ /* 0x000ea400080010ff */
[----:B--2---:R-:W-:Y:S05]  /*bbe0*/  @!P0 BRA `(.L_x_43) ;  /* 0xfffffffc00f08947 */ /* 0x004fea000383ffff */
[----:B------:R-:W-:Y:S05]  /*bbf0*/  BRA `(.L_x_145) ;  /* 0xffffff6800147947 */ /* 0x000fea000383ffff */
.L_x_47:
[----:B----4-:R-:W-:-:S07]  /*bc00*/  MOV R0, UR4 ;  /* 0x0000000400007c02 */ /* 0x010fce0008000f00 */
.L_x_146:
[----:B-1----:R1:W2:Y:S02]  /*bc10*/  SYNCS.PHASECHK.TRANS64.TRYWAIT P0, [R0+URZ], R3 ;  /* 0x00000003000075a7 */ /* 0x0022a400080011ff */
[----:B--2---:R-:W-:Y:S05]  /*bc20*/  @!P0 NANOSLEEP.SYNCS 0x989680 ;  /* 0x009896800000895d */ /* 0x004fea0003900000 */
[----:B------:R-:W2:Y:S02]  /*bc30*/  @!P0 SYNCS.PHASECHK.TRANS64 P0, [R0+URZ], R3 ;  /* 0x00000003000085a7 */ /* 0x000ea400080010ff */
[----:B--2---:R-:W-:Y:S05]  /*bc40*/  @!P0 BRA `(.L_x_146) ;  /* 0xfffffffc00f08947 */ /* 0x004fea000383ffff */
[----:B------:R-:W-:Y:S05]  /*bc50*/  BRA `(.L_x_147) ;  /* 0xffffff6c00887947 */ /* 0x000fea000383ffff */
.L_x_48:
[----:B----4-:R-:W-:-:S07]  /*bc60*/  MOV R0, UR4 ;  /* 0x0000000400007c02 */ /* 0x010fce0008000f00 */
.L_x_148:
[----:B-1----:R1:W2:Y:S02]  /*bc70*/  SYNCS.PHASECHK.TRANS64.TRYWAIT P0, [R0+URZ], R3 ;  /* 0x00000003000075a7 */ /* 0x0022a400080011ff */
[----:B--2---:R-:W-:Y:S05]  /*bc80*/  @!P0 NANOSLEEP.SYNCS 0x989680 ;  /* 0x009896800000895d */ /* 0x004fea0003900000 */
[----:B------:R-:W2:Y:S02]  /*bc90*/  @!P0 SYNCS.PHASECHK.TRANS64 P0, [R0+URZ], R3 ;  /* 0x00000003000085a7 */ /* 0x000ea400080010ff */
[----:B--2---:R-:W-:Y:S05]  /*bca0*/  @!P0 BRA `(.L_x_148) ;  /* 0xfffffffc00f08947 */ /* 0x004fea000383ffff */
[----:B------:R-:W-:Y:S05]  /*bcb0*/  BRA `(.L_x_149) ;  /* 0xffffff6c00947947 */ /* 0x000fea000383ffff */
.L_x_51:
[----:B-1----:R1:W2:Y:S02]  /*bcc0*/  SYNCS.PHASECHK.TRANS64.TRYWAIT P0, [R0+URZ+0xb0], R5 ;  /* 0x0000b005000075a7 */ /* 0x0022a400080011ff */
[----:B--2---:R-:W-:Y:S05]  /*bcd0*/  @!P0 NANOSLEEP.SYNCS 0x989680 ;  /* 0x009896800000895d */ /* 0x004fea0003900000 */
[----:B------:R-:W2:Y:S02]  /*bce0*/  @!P0 SYNCS.PHASECHK.TRANS64 P0, [R0+URZ+0xb0], R5 ;  /* 0x0000b005000085a7 */ /* 0x000ea400080010ff */
[----:B--2---:R-:W-:Y:S05]  /*bcf0*/  @!P0 BRA `(.L_x_51) ;  /* 0xfffffffc00f08947 */ /* 0x004fea000383ffff */
[----:B------:R-:W-:Y:S05]  /*bd00*/  BRA `(.L_x_150) ;  /* 0xffffff6c00f47947 */ /* 0x000fea000383ffff */
.L_x_52:
[----:B------:R-:W-:-:S07]  /*bd10*/  MOV R0, UR5 ;  /* 0x0000000500007c02 */ /* 0x000fce0008000f00 */
.L_x_151:
[----:B-1----:R1:W2:Y:S02]  /*bd20*/  SYNCS.PHASECHK.TRANS64.TRYWAIT P0, [R0+URZ+0x90], R7 ;  /* 0x00009007000075a7 */ /* 0x0022a400080011ff */
[----:B--2---:R-:W-:Y:S05]  /*bd30*/  @!P0 NANOSLEEP.SYNCS 0x989680 ;  /* 0x009896800000895d */ /* 0x004fea0003900000 */
[----:B------:R-:W2:Y:S02]  /*bd40*/  @!P0 SYNCS.PHASECHK.TRANS64 P0, [R0+URZ+0x90], R7 ;  /* 0x00009007000085a7 */ /* 0x000ea400080010ff */
[----:B--2---:R-:W-:Y:S05]  /*bd50*/  @!P0 BRA `(.L_x_151) ;  /* 0xfffffffc00f08947 */ /* 0x004fea000383ffff */
[----:B------:R-:W-:Y:S05]  /*bd60*/  BRA `(.L_x_152) ;  /* 0xffffff7000047947 */ /* 0x000fea000383ffff */
.L_x_53:
[----:B-1----:R1:W2:Y:S02]  /*bd70*/  SYNCS.PHASECHK.TRANS64.TRYWAIT P1, [R0+URZ+0x80], R5 ;  /* 0x00008005000075a7 */ /* 0x0022a400080211ff */
[----:B--2---:R-:W-:Y:S05]  /*bd80*/  @!P1 NANOSLEEP.SYNCS 0x989680 ;  /* 0x009896800000995d */ /* 0x004fea0003900000 */
[----:B------:R-:W2:Y:S02]  /*bd90*/  @!P1 SYNCS.PHASECHK.TRANS64 P1, [R0+URZ+0x80], R5 ;  /* 0x00008005000095a7 */ /* 0x000ea400080210ff */
[----:B--2---:R-:W-:Y:S05]  /*bda0*/  @!P1 BRA `(.L_x_53) ;  /* 0xfffffffc00f09947 */ /* 0x004fea000383ffff */
[----:B------:R-:W-:Y:S05]  /*bdb0*/  BRA `(.L_x_153) ;  /* 0xffffff7000347947 */ /* 0x000fea000383ffff */
.L_x_56:
[----:B------:R-:W-:-:S07]  /*bdc0*/  MOV R0, UR5 ;  /* 0x0000000500007c02 */ /* 0x000fce0008000f00 */
.L_x_154:
[----:B-1----:R1:W2:Y:S02]  /*bdd0*/  SYNCS.PHASECHK.TRANS64.TRYWAIT P0, [R0+URZ+0x90], R3 ;  /* 0x00009003000075a7 */ /* 0x0022a400080011ff */
[----:B--2---:R-:W-:Y:S05]  /*bde0*/  @!P0 NANOSLEEP.SYNCS 0x989680 ;  /* 0x009896800000895d */ /* 0x004fea0003900000 */
[----:B------:R-:W2:Y:S02]  /*bdf0*/  @!P0 SYNCS.PHASECHK.TRANS64 P0, [R0+URZ+0x90], R3 ;  /* 0x00009003000085a7 */ /* 0x000ea400080010ff */
[----:B--2---:R-:W-:Y:S05]  /*be00*/  @!P0 BRA `(.L_x_154) ;  /* 0xfffffffc00f08947 */ /* 0x004fea000383ffff */
[----:B------:R-:W-:Y:S05]  /*be10*/  BRA `(.L_x_55) ;  /* 0xffffff7000887947 */ /* 0x000fea000383ffff */
.L_x_63:
[----:B-1----:R1:W2:Y:S02]  /*be20*/  SYNCS.PHASECHK.TRANS64.TRYWAIT P0, [R2+URZ+0x80], R5 ;  /* 0x00008005020075a7 */ /* 0x0022a400080011ff */
[----:B--2---:R-:W-:Y:S05]  /*be30*/  @!P0 NANOSLEEP.SYNCS 0x989680 ;  /* 0x009896800000895d */ /* 0x004fea0003900000 */
[----:B------:R-:W2:Y:S02]  /*be40*/  @!P0 SYNCS.PHASECHK.TRANS64 P0, [R2+URZ+0x80], R5 ;  /* 0x00008005020085a7 */ /* 0x000ea400080010ff */
[----:B--2---:R-:W-:Y:S05]  /*be50*/  @!P0 BRA `(.L_x_63) ;  /* 0xfffffffc00f08947 */ /* 0x004fea000383ffff */
[----:B------:R-:W-:Y:S05]  /*be60*/  BRA `(.L_x_155) ;  /* 0xffffff78009c7947 */ /* 0x000fea000383ffff */
.L_x_66:
[----:B------:R-:W-:-:S07]  /*be70*/  MOV R2, UR23 ;  /* 0x0000001700027c02 */ /* 0x000fce0008000f00 */
.L_x_156:
[----:B-1----:R1:W2:Y:S02]  /*be80*/  SYNCS.PHASECHK.TRANS64.TRYWAIT P0, [R2+URZ], R5 ;  /* 0x00000005020075a7 */ /* 0x0022a400080011ff */
[----:B--2---:R-:W-:Y:S05]  /*be90*/  @!P0 NANOSLEEP.SYNCS 0x989680 ;  /* 0x009896800000895d */ /* 0x004fea0003900000 */
[----:B------:R-:W2:Y:S02]  /*bea0*/  @!P0 SYNCS.PHASECHK.TRANS64 P0, [R2+URZ], R5 ;  /* 0x00000005020085a7 */ /* 0x000ea400080010ff */
[----:B--2---:R-:W-:Y:S05]  /*beb0*/  @!P0 BRA `(.L_x_156) ;  /* 0xfffffffc00f08947 */ /* 0x004fea000383ffff */
[----:B------:R-:W-:Y:S05]  /*bec0*/  BRA `(.L_x_65) ;  /* 0xffffff7800e47947 */ /* 0x000fea000383ffff */
.L_x_67:
[----:B------:R-:W-:-:S07]  /*bed0*/  MOV R2, UR13 ;  /* 0x0000000d00027c02 */ /* 0x000fce0008000f00 */
.L_x_157:
[----:B-1----:R1:W2:Y:S02]  /*bee0*/  SYNCS.PHASECHK.TRANS64.TRYWAIT P0, [R2+URZ+0xa8], R5 ;  /* 0x0000a805020075a7 */ /* 0x0022a400080011ff */
[----:B--2---:R-:W-:Y:S05]  /*bef0*/  @!P0 NANOSLEEP.SYNCS 0x989680 ;  /* 0x009896800000895d */ /* 0x004fea0003900000 */
[----:B------:R-:W2:Y:S02]  /*bf00*/  @!P0 SYNCS.PHASECHK.TRANS64 P0, [R2+URZ+0xa8], R5 ;  /* 0x0000a805020085a7 */ /* 0x000ea400080010ff */
[----:B--2---:R-:W-:Y:S05]  /*bf10*/  @!P0 BRA `(.L_x_157) ;  /* 0xfffffffc00f08947 */ /* 0x004fea000383ffff */
[----:B------:R-:W-:Y:S05]  /*bf20*/  BRA `(.L_x_158) ;  /* 0xffffff7c00307947 */ /* 0x000fea000383ffff */
.L_x_70:
[----:B------:R-:W-:Y:S07]  /*bf30*/  MOV R2, UR14 ;  /* 0x0000000e00027c02 */ /* 0x000fee0008000f00 */
.L_x_159:
[----:B-1----:R1:W2:Y:S02]  /*bf40*/  SYNCS.PHASECHK.TRANS64.TRYWAIT P0, [R2+URZ], R5 ;  /* 0x00000005020075a7 */ /* 0x0022a400080011ff */
[----:B--2---:R-:W-:Y:S05]  /*bf50*/  @!P0 NANOSLEEP.SYNCS 0x989680 ;  /* 0x009896800000895d */ /* 0x004fea0003900000 */
[----:B------:R-:W2:Y:S02]  /*bf60*/  @!P0 SYNCS.PHASECHK.TRANS64 P0, [R2+URZ], R5 ;  /* 0x00000005020085a7 */ /* 0x000ea400080010ff */
[----:B--2---:R-:W-:Y:S05]  /*bf70*/  @!P0 BRA `(.L_x_159) ;  /* 0xfffffffc00f08947 */ /* 0x004fea000383ffff */
[----:B------:R-:W-:Y:S05]  /*bf80*/  BRA `(.L_x_69) ;  /* 0xffffff7c00b07947 */ /* 0x000fea000383ffff */
.L_x_73:
[----:B------:R-:W-:-:S07]  /*bf90*/  MOV R0, UR13 ;  /* 0x0000000d00007c02 */ /* 0x000fce0008000f00 */
.L_x_160:
[----:B--2---:R2:W3:Y:S02]  /*bfa0*/  SYNCS.PHASECHK.TRANS64.TRYWAIT P0, [R0+URZ+0xd0], R3 ;  /* 0x0000d003000075a7 */ /* 0x0044e400080011ff */
[----:B---3--:R-:W-:Y:S05]  /*bfb0*/  @!P0 NANOSLEEP.SYNCS 0x989680 ;  /* 0x009896800000895d */ /* 0x008fea0003900000 */
[----:B------:R-:W3:Y:S02]  /*bfc0*/  @!P0 SYNCS.PHASECHK.TRANS64 P0, [R0+URZ+0xd0], R3 ;  /* 0x0000d003000085a7 */ /* 0x000ee400080010ff */
[----:B---3--:R-:W-:Y:S05]  /*bfd0*/  @!P0 BRA `(.L_x_160) ;  /* 0xfffffffc00f08947 */ /* 0x008fea000383ffff */
[----:B------:R-:W-:Y:S05]  /*bfe0*/  BRA `(.L_x_161) ;  /* 0xffffff8000b47947 */ /* 0x000fea000383ffff */
.L_x_78:
[----:B--2---:R2:W4:Y:S02]  /*bff0*/  SYNCS.PHASECHK.TRANS64.TRYWAIT P0, [R0+URZ+0x80], R3 ;  /* 0x00008003000075a7 */ /* 0x00452400080011ff */
[----:B----4-:R-:W-:Y:S05]  /*c000*/  @!P0 NANOSLEEP.SYNCS 0x989680 ;  /* 0x009896800000895d */ /* 0x010fea0003900000 */
[----:B------:R-:W4:Y:S02]  /*c010*/  @!P0 SYNCS.PHASECHK.TRANS64 P0, [R0+URZ+0x80], R3 ;  /* 0x00008003000085a7 */ /* 0x000f2400080010ff */
[----:B----4-:R-:W-:Y:S05]  /*c020*/  @!P0 BRA `(.L_x_78) ;  /* 0xfffffffc00f08947 */ /* 0x010fea000383ffff */
[----:B------:R-:W-:Y:S05]  /*c030*/  BRA `(.L_x_162) ;  /* 0xffffff8400bc7947 */ /* 0x000fea000383ffff */
.L_x_81:
[----:B------:R-:W-:Y:S07]  /*c040*/  MOV R0, UR4 ;  /* 0x0000000400007c02 */ /* 0x000fee0008000f00 */
.L_x_163:
[----:B-1----:R1:W2:Y:S02]  /*c050*/  SYNCS.PHASECHK.TRANS64.TRYWAIT P0, [R0+URZ+0x78], R3 ;  /* 0x00007803000075a7 */ /* 0x0022a400080011ff */
[----:B--2---:R-:W-:Y:S05]  /*c060*/  @!P0 NANOSLEEP.SYNCS 0x989680 ;  /* 0x009896800000895d */ /* 0x004fea0003900000 */
[----:B------:R-:W2:Y:S02]  /*c070*/  @!P0 SYNCS.PHASECHK.TRANS64 P0, [R0+URZ+0x78], R3 ;  /* 0x00007803000085a7 */ /* 0x000ea400080010ff */
[----:B--2---:R-:W-:Y:S05]  /*c080*/  @!P0 BRA `(.L_x_163) ;  /* 0xfffffffc00f08947 */ /* 0x004fea000383ffff */
[----:B------:R-:W-:Y:S05]  /*c090*/  BRA `(.L_x_80) ;  /* 0xffffff8800b47947 */ /* 0x000fea000383ffff */
.L_x_84:
[----:B------:R-:W-:Y:S07]  /*c0a0*/  MOV R3, UR4 ;  /* 0x0000000400037c02 */ /* 0x000fee0008000f00 */
.L_x_164:
[----:B-1----:R1:W2:Y:S02]  /*c0b0*/  SYNCS.PHASECHK.TRANS64.TRYWAIT P2, [R3+URZ+0x50], R38 ;  /* 0x00005026030075a7 */ /* 0x0022a400080411ff */
[----:B--2---:R-:W-:Y:S05]  /*c0c0*/  @!P2 NANOSLEEP.SYNCS 0x989680 ;  /* 0x009896800000a95d */ /* 0x004fea0003900000 */
[----:B------:R-:W2:Y:S02]  /*c0d0*/  @!P2 SYNCS.PHASECHK.TRANS64 P2, [R3+URZ+0x50], R38 ;  /* 0x000050260300a5a7 */ /* 0x000ea400080410ff */
[----:B--2---:R-:W-:Y:S05]  /*c0e0*/  @!P2 BRA `(.L_x_164) ;  /* 0xfffffffc00f0a947 */ /* 0x004fea000383ffff */
[----:B------:R-:W-:Y:S05]  /*c0f0*/  BRA `(.L_x_165) ;  /* 0xffffff8c00107947 */ /* 0x000fea000383ffff */
.L_x_85:
[----:B-1----:R-:W-:Y:S07]  /*c100*/  MOV R3, UR4 ;  /* 0x0000000400037c02 */ /* 0x002fee0008000f00 */
.L_x_166:
[----:B-1----:R1:W2:Y:S02]  /*c110*/  SYNCS.PHASECHK.TRANS64.TRYWAIT P0, [R3+URZ+0x58], R38 ;  /* 0x00005826030075a7 */ /* 0x0022a400080011ff */
[----:B--2---:R-:W-:Y:S05]  /*c120*/  @!P0 NANOSLEEP.SYNCS 0x989680 ;  /* 0x009896800000895d */ /* 0x004fea0003900000 */
[----:B------:R-:W2:Y:S02]  /*c130*/  @!P0 SYNCS.PHASECHK.TRANS64 P0, [R3+URZ+0x58], R38 ;  /* 0x00005826030085a7 */ /* 0x000ea400080010ff */
[----:B--2---:R-:W-:Y:S05]  /*c140*/  @!P0 BRA `(.L_x_166) ;  /* 0xfffffffc00f08947 */ /* 0x004fea000383ffff */
[----:B------:R-:W-:Y:S05]  /*c150*/  BRA `(.L_x_167) ;  /* 0xffffff8c005c7947 */ /* 0x000fea000383ffff */
.L_x_86:
[----:B-1----:R-:W-:Y:S07]  /*c160*/  MOV R3, UR4 ;  /* 0x0000000400037c02 */ /* 0x002fee0008000f00 */
.L_x_168:
[----:B-1----:R1:W2:Y:S02]  /*c170*/  SYNCS.PHASECHK.TRANS64.TRYWAIT P0, [R3+URZ+0x60], R38 ;  /* 0x00006026030075a7 */ /* 0x0022a400080011ff */
[----:B--2---:R-:W-:Y:S05]  /*c180*/  @!P0 NANOSLEEP.SYNCS 0x989680 ;  /* 0x009896800000895d */ /* 0x004fea0003900000 */
[----:B------:R-:W2:Y:S02]  /*c190*/  @!P0 SYNCS.PHASECHK.TRANS64 P0, [R3+URZ+0x60], R38 ;  /* 0x00006026030085a7 */ /* 0x000ea400080010ff */
[----:B--2---:R-:W-:Y:S05]  /*c1a0*/  @!P0 BRA `(.L_x_168) ;  /* 0xfffffffc00f08947 */ /* 0x004fea000383ffff */
[----:B------:R-:W-:Y:S05]  /*c1b0*/  BRA `(.L_x_169) ;  /* 0xffffff8c00a47947 */ /* 0x000fea000383ffff */
.L_x_87:
[----:B-1----:R-:W-:Y:S07]  /*c1c0*/  MOV R3, UR4 ;  /* 0x0000000400037c02 */ /* 0x002fee0008000f00 */
.L_x_170:
[----:B-1----:R1:W2:Y:S02]  /*c1d0*/  SYNCS.PHASECHK.TRANS64.TRYWAIT P0, [R3+URZ+0x68], R38 ;  /* 0x00006826030075a7 */ /* 0x0022a400080011ff */
[----:B--2---:R-:W-:Y:S05]  /*c1e0*/  @!P0 NANOSLEEP.SYNCS 0x989680 ;  /* 0x009896800000895d */ /* 0x004fea0003900000 */
[----:B------:R-:W2:Y:S02]  /*c1f0*/  @!P0 SYNCS.PHASECHK.TRANS64 P0, [R3+URZ+0x68], R38 ;  /* 0x00006826030085a7 */ /* 0x000ea400080010ff */
[----:B--2---:R-:W-:Y:S05]  /*c200*/  @!P0 BRA `(.L_x_170) ;  /* 0xfffffffc00f08947 */ /* 0x004fea000383ffff */
[----:B------:R-:W-:Y:S05]  /*c210*/  BRA `(.L_x_171) ;  /* 0xffffff8c00ec7947 */ /* 0x000fea000383ffff */
.L_x_89:
[----:B------:R-:W-:-:S07]  /*c220*/  MOV R0, UR4 ;  /* 0x0000000400007c02 */ /* 0x000fce0008000f00 */
.L_x_172:
[----:B-1----:R1:W2:Y:S02]  /*c230*/  SYNCS.PHASECHK.TRANS64.TRYWAIT P0, [R0+URZ+0x50], R3 ;  /* 0x00005003000075a7 */ /* 0x0022a400080011ff */
[----:B--2---:R-:W-:Y:S05]  /*c240*/  @!P0 NANOSLEEP.SYNCS 0x989680 ;  /* 0x009896800000895d */ /* 0x004fea0003900000 */
[----:B------:R-:W2:Y:S02]  /*c250*/  @!P0 SYNCS.PHASECHK.TRANS64 P0, [R0+URZ+0x50], R3 ;  /* 0x00005003000085a7 */ /* 0x000ea400080010ff */
[----:B--2---:R-:W-:Y:S05]  /*c260*/  @!P0 BRA `(.L_x_172) ;  /* 0xfffffffc00f08947 */ /* 0x004fea000383ffff */
[----:B------:R-:W-:Y:S05]  /*c270*/  BRA `(.L_x_173) ;  /* 0xffffff9000b87947 */ /* 0x000fea000383ffff */
.L_x_90:
[----:B-1----:R-:W-:-:S07]  /*c280*/  MOV R0, UR4 ;  /* 0x0000000400007c02 */ /* 0x002fce0008000f00 */
.L_x_174:
[----:B-1----:R1:W2:Y:S02]  /*c290*/  SYNCS.PHASECHK.TRANS64.TRYWAIT P0, [R0+URZ+0x58], R3 ;  /* 0x00005803000075a7 */ /* 0x0022a400080011ff */
[----:B--2---:R-:W-:Y:S05]  /*c2a0*/  @!P0 NANOSLEEP.SYNCS 0x989680 ;  /* 0x009896800000895d */ /* 0x004fea0003900000 */
[----:B------:R-:W2:Y:S02]  /*c2b0*/  @!P0 SYNCS.PHASECHK.TRANS64 P0, [R0+URZ+0x58], R3 ;  /* 0x00005803000085a7 */ /* 0x000ea400080010ff */
[----:B--2---:R-:W-:Y:S05]  /*c2c0*/  @!P0 BRA `(.L_x_174) ;  /* 0xfffffffc00f08947 */ /* 0x004fea000383ffff */
[----:B------:R-:W-:Y:S05]  /*c2d0*/  BRA `(.L_x_175) ;  /* 0xffffff9000a87947 */ /* 0x000fea000383ffff */
.L_x_91:
[----:B-1----:R-:W-:-:S07]  /*c2e0*/  MOV R0, UR4 ;  /* 0x0000000400007c02 */ /* 0x002fce0008000f00 */
.L_x_176:
[----:B-1----:R1:W2:Y:S02]  /*c2f0*/  SYNCS.PHASECHK.TRANS64.TRYWAIT P0, [R0+URZ+0x60], R3 ;  /* 0x00006003000075a7 */ /* 0x0022a400080011ff */
[----:B--2---:R-:W-:Y:S05]  /*c300*/  @!P0 NANOSLEEP.SYNCS 0x989680 ;  /* 0x009896800000895d */ /* 0x004fea0003900000 */
[----:B------:R-:W2:Y:S02]  /*c310*/  @!P0 SYNCS.PHASECHK.TRANS64 P0, [R0+URZ+0x60], R3 ;  /* 0x00006003000085a7 */ /* 0x000ea400080010ff */
[----:B--2---:R-:W-:Y:S05]  /*c320*/  @!P0 BRA `(.L_x_176) ;  /* 0xfffffffc00f08947 */ /* 0x004fea000383ffff */
[----:B------:R-:W-:Y:S05]  /*c330*/  BRA `(.L_x_177) ;  /* 0xffffff9000987947 */ /* 0x000fea000383ffff */
.L_x_93:
[----:B--2---:R2:W3:Y:S02]  /*c340*/  SYNCS.PHASECHK.TRANS64.TRYWAIT P0, [R0+URZ+0x80], R3 ;  /* 0x00008003000075a7 */ /* 0x0044e400080011ff */
[----:B---3--:R-:W-:Y:S05]  /*c350*/  @!P0 NANOSLEEP.SYNCS 0x989680 ;  /* 0x009896800000895d */ /* 0x008fea0003900000 */
[----:B------:R-:W3:Y:S02]  /*c360*/  @!P0 SYNCS.PHASECHK.TRANS64 P0, [R0+URZ+0x80], R3 ;  /* 0x00008003000085a7 */ /* 0x000ee400080010ff */
[----:B---3--:R-:W-:Y:S05]  /*c370*/  @!P0 BRA `(.L_x_93) ;  /* 0xfffffffc00f08947 */ /* 0x008fea000383ffff */
[----:B------:R-:W-:Y:S05]  /*c380*/  BRA `(.L_x_178) ;  /* 0xffffff9400687947 */ /* 0x000fea000383ffff */
.L_x_104:
[----:B-1----:R-:W-:Y:S04]  /*c390*/  MOV R0, UR49 ;  /* 0x0000003100007c02 */ /* 0x002fe80008000f00 */
[----:B------:R1:W3:Y:S03]  /*c3a0*/  SYNCS.PHASECHK.TRANS64.TRYWAIT P0, [R0+URZ+0x30], R5 ;  /* 0x00003005000075a7 */ /* 0x0002e600080011ff */
[----:B---3--:R-:W-:Y:S05]  /*c3b0*/  @!P0 NANOSLEEP.SYNCS 0x989680 ;  /* 0x009896800000895d */ /* 0x008fea0003900000 */
[----:B------:R-:W3:Y:S02]  /*c3c0*/  @!P0 SYNCS.PHASECHK.TRANS64 P0, [R0+URZ+0x30], R5 ;  /* 0x00003005000085a7 */ /* 0x000ee400080010ff */
[----:B---3--:R-:W-:Y:S05]  /*c3d0*/  @!P0 BRA `(.L_x_104) ;  /* 0xfffffffc00ec8947 */ /* 0x008fea000383ffff */
[----:B------:R-:W-:Y:S05]  /*c3e0*/  BRA `(.L_x_103) ;  /* 0xffffffa000e47947 */ /* 0x000fea000383ffff */
.L_x_106:
[----:B-1----:R-:W-:Y:S04]  /*c3f0*/  MOV R0, UR49 ;  /* 0x0000003100007c02 */ /* 0x002fe80008000f00 */
[----:B------:R1:W4:Y:S03]  /*c400*/  SYNCS.PHASECHK.TRANS64.TRYWAIT P1, [R0+URZ+0xa0], R3 ;  /* 0x0000a003000075a7 */ /* 0x00032600080211ff */
[----:B----4-:R-:W-:Y:S05]  /*c410*/  @!P1 NANOSLEEP.SYNCS 0x989680 ;  /* 0x009896800000995d */ /* 0x010fea0003900000 */
[----:B------:R-:W4:Y:S02]  /*c420*/  @!P1 SYNCS.PHASECHK.TRANS64 P1, [R0+URZ+0xa0], R3 ;  /* 0x0000a003000095a7 */ /* 0x000f2400080210ff */
[----:B----4-:R-:W-:Y:S05]  /*c430*/  @!P1 BRA `(.L_x_106) ;  /* 0xfffffffc00ec9947 */ /* 0x010fea000383ffff */
[----:B------:R-:W-:Y:S05]  /*c440*/  BRA `(.L_x_105) ;  /* 0xffffffa4001c7947 */ /* 0x000fea000383ffff */
.L_x_115:
[----:B--2---:R2:W4:Y:S02]  /*c450*/  SYNCS.PHASECHK.TRANS64.TRYWAIT P0, [R3+URZ+0x30], R0 ;  /* 0x00003000030075a7 */ /* 0x00452400080011ff */
[----:B----4-:R-:W-:Y:S05]  /*c460*/  @!P0 NANOSLEEP.SYNCS 0x989680 ;  /* 0x009896800000895d */ /* 0x010fea0003900000 */
[----:B------:R-:W4:Y:S02]  /*c470*/  @!P0 SYNCS.PHASECHK.TRANS64 P0, [R3+URZ+0x30], R0 ;  /* 0x00003000030085a7 */ /* 0x000f2400080010ff */
[----:B----4-:R-:W-:Y:S05]  /*c480*/  @!P0 BRA `(.L_x_115) ;  /* 0xfffffffc00f08947 */ /* 0x010fea000383ffff */
[----:B------:R-:W-:Y:S05]  /*c490*/  BRA `(.L_x_114) ;  /* 0xffffffb400ec7947 */ /* 0x000fea000383ffff */
.L_x_123:
[----:B-1----:R1:W4:Y:S02]  /*c4a0*/  SYNCS.PHASECHK.TRANS64.TRYWAIT P0, [R3+URZ+0x30], R6 ;  /* 0x00003006030075a7 */ /* 0x00232400080011ff */
[----:B----4-:R-:W-:Y:S05]  /*c4b0*/  @!P0 NANOSLEEP.SYNCS 0x989680 ;  /* 0x009896800000895d */ /* 0x010fea0003900000 */
[----:B------:R-:W4:Y:S02]  /*c4c0*/  @!P0 SYNCS.PHASECHK.TRANS64 P0, [R3+URZ+0x30], R6 ;  /* 0x00003006030085a7 */ /* 0x000f2400080010ff */
[----:B----4-:R-:W-:Y:S05]  /*c4d0*/  @!P0 BRA `(.L_x_123) ;  /* 0xfffffffc00f08947 */ /* 0x010fea000383ffff */
[----:B------:R-:W-:Y:S05]  /*c4e0*/  BRA `(.L_x_122) ;  /* 0xffffffc800f07947 */ /* 0x000fea000383ffff */
.L_x_131:
[----:B-1----:R1:W2:Y:S02]  /*c4f0*/  SYNCS.PHASECHK.TRANS64.TRYWAIT P0, [R3+URZ+0x30], R0 ;  /* 0x00003000030075a7 */ /* 0x0022a400080011ff */
[----:B--2---:R-:W-:Y:S05]  /*c500*/  @!P0 NANOSLEEP.SYNCS 0x989680 ;  /* 0x009896800000895d */ /* 0x004fea0003900000 */
[----:B------:R-:W2:Y:S02]  /*c510*/  @!P0 SYNCS.PHASECHK.TRANS64 P0, [R3+URZ+0x30], R0 ;  /* 0x00003000030085a7 */ /* 0x000ea400080010ff */
[----:B--2---:R-:W-:Y:S05]  /*c520*/  @!P0 BRA `(.L_x_131) ;  /* 0xfffffffc00f08947 */ /* 0x004fea000383ffff */
[----:B------:R-:W-:Y:S05]  /*c530*/  BRA `(.L_x_130) ;  /* 0xffffffdc00ec7947 */ /* 0x000fea000383ffff */
        .weak           $__internal_0_$__cuda_sm10x_tcgen05_guardrail_trap_col_being_dealloced_not_returned_by_alloc
        .type           $__internal_0_$__cuda_sm10x_tcgen05_guardrail_trap_col_being_dealloced_not_returned_by_alloc,@function
        .size           $__internal_0_$__cuda_sm10x_tcgen05_guardrail_trap_col_being_dealloced_not_returned_by_alloc,($__internal_1_$__cuda_sm10x_tcgen05_guardrail_trap_phase_invalid_during_alloc - $__internal_0_$__cuda_sm10x_tcgen05_guardrail_trap_col_being_dealloced_not_returned_by_alloc)
$__internal_0_$__cuda_sm10x_tcgen05_guardrail_trap_col_being_dealloced_not_returned_by_alloc:
[----:B------:R-:W-:Y:S05]  /*c540*/  BPT.TRAP 0x1 ;  /* 0x000000040000795c */ /* 0x000fea0000300000 */
[----:B------:R-:W-:-:S04]  /*c550*/  HFMA2 R3, -RZ, RZ, 0, 0 ;  /* 0x00000000ff037431 */ /* 0x000fc800000001ff */
[----:B------:R-:W-:Y:S05]  /*c560*/  RET.REL.NODEC R2 `(_ZN7cutlass13device_kernelINS_4gemm6kernel13GemmUniversalIN4cute5tupleIJiiiiEEENS1_10collective13CollectiveMmaINS1_46MainloopSm100TmaUmmaWarpSpecializedBlockScaledILi3ELi2ELi1ENS5_IJNS4_1CILi1EEENSA_ILi8EEESB_EEEEENS5_IJNSA_ILi128EEENSA_ILi256EEESF_EEENS5_IJNS_12float_e4m3_tENS_13float_ue8m0_tEEEENS5_IJNS5_IJlSB_lEEENS4_6LayoutINS5_IJNS5_IJNS5_IJNSA_ILi32EEENSA_ILi4EEEEEEiEEESQ_NS5_IJSB_iEEEEEENS5_IJNS5_IJNS5_IJNSA_ILi16EEESO_EEEiEEENS5_IJNS5_IJNSA_ILi0EEESB_EEENSA_ILi512EEEEEENS5_IJSW_iEEEEEEEEEEESK_S13_NS4_8TiledMMAINS4_8MMA_AtomIJNS4_21SM100_MMA_MXF8F6F4_SSISI_SI_fSJ_Li128ELi256ELNS4_4UMMA5MajorE0ELS18_0ELNS17_7ScaleInE0ELS19_0EEEEEENSM_INS5_IJSB_SB_SB_EEENS5_IJSW_SW_SW_EEEEENS5_IJNS4_10UnderscoreES1F_S1F_EEEEENS5_IJNS4_23SM90_TMA_LOAD_MULTICASTES1I_EEENS5_IJNS4_14ComposedLayoutINS4_7SwizzleILi3ELi4ELi3EEENS4_18smem_ptr_flag_bitsILi8EEENSM_INS5_IJSC_SF_EEENS5_IJSF_SB_EEEEEEENSM_INS5_IJNS5_IJNS5_IJSP_SB_EEENS5_IJSN_SB_EEEEEESB_NS5_IJSO_SB_EEEEEENS5_IJNS5_IJNS5_IJSU_SY_EEESX_EEESW_NS5_IJSB_SY_EEEEEEEEEEEvNS4_8identityENS5_IJNS4_13SM90_TMA_LOADES25_EEENS5_IJS1S_NSM_INS5_IJNS5_IJNS5_IJSP_NSA_ILi2EEEEEES1U_EEESB_S1W_EEENS5_IJS1Z_SW_NS5_IJSB_NSA_ILi1024EEEEEEEEEEEEEEvS24_EENS_8epilogue10collective18CollectiveEpilogueINS2H_23Sm100TmaWarpSpecializedILi4ELi2ELi64ELb1ELb0EEEJSH_NS5_IJNSM_ISF_SB_EENSM_INSA_ILi64EEESB_EEEEENS_10bfloat16_tESL_S2Q_SL_NS2H_6fusion15FusionCallbacksIS2L_NS2R_17LinearCombinationIS2Q_fS2Q_fLNS_15FloatRoundStyleE2EEESH_S2P_JEEENS4_5SM1004TMEM4LOAD26SM100_TMEM_LOAD_32dp32b64xES25_NS1K_IS1M_NS1N_ILi16EEENSM_INS5_IJSC_S2N_EEENS5_IJS2N_SB_EEEEEEENS4_39AutoVectorizingCopyWithAssumedAlignmentILi128EEENS4_14SM90_TMA_STOREES35_S37_S37_EEEvvEEEEvNT_6ParamsE) ;  /* 0xffffff3802a47950 */ /* 0x000fea0003c3ffff */
        .weak           $__internal_1_$__cuda_sm10x_tcgen05_guardrail_trap_phase_invalid_during_alloc
        .type           $__internal_1_$__cuda_sm10x_tcgen05_guardrail_trap_phase_invalid_during_alloc,@function
        .size           $__internal_1_$__cuda_sm10x_tcgen05_guardrail_trap_phase_invalid_during_alloc,($__internal_2_$__cuda_sm10x_tcgen05_guardrail_trap_unallocated_columns_being_dealloced - $__internal_1_$__cuda_sm10x_tcgen05_guardrail_trap_phase_invalid_during_alloc)
$__internal_1_$__cuda_sm10x_tcgen05_guardrail_trap_phase_invalid_during_alloc:
[----:B------:R-:W-:Y:S05]  /*c570*/  BPT.TRAP 0x1 ;  /* 0x000000040000795c */ /* 0x000fea0000300000 */
[----:B------:R-:W-:-:S04]  /*c580*/  MOV R3, 0x0 ;  /* 0x0000000000037802 */ /* 0x000fc80000000f00 */
[----:B------:R-:W-:Y:S05]  /*c590*/  RET.REL.NODEC R2 `(_ZN7cutlass13device_kernelINS_4gemm6kernel13GemmUniversalIN4cute5tupleIJiiiiEEENS1_10collective13CollectiveMmaINS1_46MainloopSm100TmaUmmaWarpSpecializedBlockScaledILi3ELi2ELi1ENS5_IJNS4_1CILi1EEENSA_ILi8EEESB_EEEEENS5_IJNSA_ILi128EEENSA_ILi256EEESF_EEENS5_IJNS_12float_e4m3_tENS_13float_ue8m0_tEEEENS5_IJNS5_IJlSB_lEEENS4_6LayoutINS5_IJNS5_IJNS5_IJNSA_ILi32EEENSA_ILi4EEEEEEiEEESQ_NS5_IJSB_iEEEEEENS5_IJNS5_IJNS5_IJNSA_ILi16EEESO_EEEiEEENS5_IJNS5_IJNSA_ILi0EEESB_EEENSA_ILi512EEEEEENS5_IJSW_iEEEEEEEEEEESK_S13_NS4_8TiledMMAINS4_8MMA_AtomIJNS4_21SM100_MMA_MXF8F6F4_SSISI_SI_fSJ_Li128ELi256ELNS4_4UMMA5MajorE0ELS18_0ELNS17_7ScaleInE0ELS19_0EEEEEENSM_INS5_IJSB_SB_SB_EEENS5_IJSW_SW_SW_EEEEENS5_IJNS4_10UnderscoreES1F_S1F_EEEEENS5_IJNS4_23SM90_TMA_LOAD_MULTICASTES1I_EEENS5_IJNS4_14ComposedLayoutINS4_7SwizzleILi3ELi4ELi3EEENS4_18smem_ptr_flag_bitsILi8EEENSM_INS5_IJSC_SF_EEENS5_IJSF_SB_EEEEEEENSM_INS5_IJNS5_IJNS5_IJSP_SB_EEENS5_IJSN_SB_EEEEEESB_NS5_IJSO_SB_EEEEEENS5_IJNS5_IJNS5_IJSU_SY_EEESX_EEESW_NS5_IJSB_SY_EEEEEEEEEEEvNS4_8identityENS5_IJNS4_13SM90_TMA_LOADES25_EEENS5_IJS1S_NSM_INS5_IJNS5_IJNS5_IJSP_NSA_ILi2EEEEEES1U_EEESB_S1W_EEENS5_IJS1Z_SW_NS5_IJSB_NSA_ILi1024EEEEEEEEEEEEEEvS24_EENS_8epilogue10collective18CollectiveEpilogueINS2H_23Sm100TmaWarpSpecializedILi4ELi2ELi64ELb1ELb0EEEJSH_NS5_IJNSM_ISF_SB_EENSM_INSA_ILi64EEESB_EEEEENS_10bfloat16_tESL_S2Q_SL_NS2H_6fusion15FusionCallbacksIS2L_NS2R_17LinearCombinationIS2Q_fS2Q_fLNS_15FloatRoundStyleE2EEESH_S2P_JEEENS4_5SM1004TMEM4LOAD26SM100_TMEM_LOAD_32dp32b64xES25_NS1K_IS1M_NS1N_ILi16EEENSM_INS5_IJSC_S2N_EEENS5_IJS2N_SB_EEEEEEENS4_39AutoVectorizingCopyWithAssumedAlignmentILi128EEENS4_14SM90_TMA_STOREES35_S37_S37_EEEvvEEEEvNT_6ParamsE) ;  /* 0xffffff3802987950 */ /* 0x000fea0003c3ffff */
        .weak           $__internal_2_$__cuda_sm10x_tcgen05_guardrail_trap_unallocated_columns_being_dealloced
        .type           $__internal_2_$__cuda_sm10x_tcgen05_guardrail_trap_unallocated_columns_being_dealloced,@function
        .size           $__internal_2_$__cuda_sm10x_tcgen05_guardrail_trap_unallocated_columns_being_dealloced,(.L_x_180 - $__internal_2_$__cuda_sm10x_tcgen05_guardrail_trap_unallocated_columns_being_dealloced)
$__internal_2_$__cuda_sm10x_tcgen05_guardrail_trap_unallocated_columns_being_dealloced:
[----:B------:R-:W-:Y:S05]  /*c5a0*/  BPT.TRAP 0x1 ;  /* 0x000000040000795c */ /* 0x000fea0000300000 */
[----:B------:R-:W-:-:S04]  /*c5b0*/  HFMA2 R3, -RZ, RZ, 0, 0 ;  /* 0x00000000ff037431 */ /* 0x000fc800000001ff */
[----:B------:R-:W-:Y:S05]  /*c5c0*/  RET.REL.NODEC R2 `(_ZN7cutlass13device_kernelINS_4gemm6kernel13GemmUniversalIN4cute5tupleIJiiiiEEENS1_10collective13CollectiveMmaINS1_46MainloopSm100TmaUmmaWarpSpecializedBlockScaledILi3ELi2ELi1ENS5_IJNS4_1CILi1EEENSA_ILi8EEESB_EEEEENS5_IJNSA_ILi128EEENSA_ILi256EEESF_EEENS5_IJNS_12float_e4m3_tENS_13float_ue8m0_tEEEENS5_IJNS5_IJlSB_lEEENS4_6LayoutINS5_IJNS5_IJNS5_IJNSA_ILi32EEENSA_ILi4EEEEEEiEEESQ_NS5_IJSB_iEEEEEENS5_IJNS5_IJNS5_IJNSA_ILi16EEESO_EEEiEEENS5_IJNS5_IJNSA_ILi0EEESB_EEENSA_ILi512EEEEEENS5_IJSW_iEEEEEEEEEEESK_S13_NS4_8TiledMMAINS4_8MMA_AtomIJNS4_21SM100_MMA_MXF8F6F4_SSISI_SI_fSJ_Li128ELi256ELNS4_4UMMA5MajorE0ELS18_0ELNS17_7ScaleInE0ELS19_0EEEEEENSM_INS5_IJSB_SB_SB_EEENS5_IJSW_SW_SW_EEEEENS5_IJNS4_10UnderscoreES1F_S1F_EEEEENS5_IJNS4_23SM90_TMA_LOAD_MULTICASTES1I_EEENS5_IJNS4_14ComposedLayoutINS4_7SwizzleILi3ELi4ELi3EEENS4_18smem_ptr_flag_bitsILi8EEENSM_INS5_IJSC_SF_EEENS5_IJSF_SB_EEEEEEENSM_INS5_IJNS5_IJNS5_IJSP_SB_EEENS5_IJSN_SB_EEEEEESB_NS5_IJSO_SB_EEEEEENS5_IJNS5_IJNS5_IJSU_SY_EEESX_EEESW_NS5_IJSB_SY_EEEEEEEEEEEvNS4_8identityENS5_IJNS4_13SM90_TMA_LOADES25_EEENS5_IJS1S_NSM_INS5_IJNS5_IJNS5_IJSP_NSA_ILi2EEEEEES1U_EEESB_S1W_EEENS5_IJS1Z_SW_NS5_IJSB_NSA_ILi1024EEEEEEEEEEEEEEvS24_EENS_8epilogue10collective18CollectiveEpilogueINS2H_23Sm100TmaWarpSpecializedILi4ELi2ELi64ELb1ELb0EEEJSH_NS5_IJNSM_ISF_SB_EENSM_INSA_ILi64EEESB_EEEEENS_10bfloat16_tESL_S2Q_SL_NS2H_6fusion15FusionCallbacksIS2L_NS2R_17LinearCombinationIS2Q_fS2Q_fLNS_15FloatRoundStyleE2EEESH_S2P_JEEENS4_5SM1004TMEM4LOAD26SM100_TMEM_LOAD_32dp32b64xES25_NS1K_IS1M_NS1N_ILi16EEENSM_INS5_IJSC_S2N_EEENS5_IJS2N_SB_EEEEEEENS4_39AutoVectorizingCopyWithAssumedAlignmentILi128EEENS4_14SM90_TMA_STOREES35_S37_S37_EEEvvEEEEvNT_6ParamsE) ;  /* 0xffffff38028c7950 */ /* 0x000fea0003c3ffff */
.L_x_179:
[----:B------:R-:W-:-:S00]  /*c5d0*/  BRA `(.L_x_179) ;  /* 0xfffffffc00fc7947 */ /* 0x000fc0000383ffff */
[----:B------:R-:W-:-:S00]  /*c5e0*/  NOP ;  /* 0x0000000000007918 */ /* 0x000fc00000000000 */
        /* <DEDUP_REMOVED lines=9> */
.L_x_180:


//--------------------- .nv.global.init           --------------------------
	.section	.nv.global.init,"aw",@progbits
.nv.global.init:
	.type		$str$27,@object
	.size		$str$27,($str$28 - $str$27)
$str$27:
        /*0000*/ 	.byte	0x28, 0x61, 0x64, 0x64, 0x72, 0x65, 0x73, 0x73, 0x20, 0x26, 0x20, 0x6d, 0x61, 0x73, 0x6b, 0x29
        /*0010*/ 	.byte	0x20, 0x3d, 0x3d, 0x20, 0x30, 0x00
	.type		$str$28,@object
	.size		$str$28,($str$26 - $str$28)
$str$28:
        /*0016*/ 	.byte	0x2f, 0x74, 0x6d, 0x70, 0x2f, 0x63, 0x75, 0x74, 0x6c, 0x61, 0x73, 0x73, 0x5f, 0x73, 0x77, 0x65
        /*0026*/ 	.byte	0x65, 0x70, 0x5f, 0x73, 0x72, 0x63, 0x2f, 0x69, 0x6e, 0x63, 0x6c, 0x75, 0x64, 0x65, 0x2f, 0x63
        /*0036*/ 	.byte	0x75, 0x74, 0x65, 0x2f, 0x70, 0x6f, 0x69, 0x6e, 0x74, 0x65, 0x72, 0x5f, 0x66, 0x6c, 0x61, 0x67
        /*0046*/ 	.byte	0x67, 0x65, 0x64, 0x2e, 0x68, 0x70, 0x70, 0x00
	.type		$str$26,@object
	.size		$str$26,($str$25 - $str$26)
$str$26:
        /*004e*/ 	.byte	0x2f, 0x74, 0x6d, 0x70, 0x2f, 0x63, 0x75, 0x74, 0x6c, 0x61, 0x73, 0x73, 0x5f, 0x73, 0x77, 0x65
        /*005e*/ 	.byte	0x65, 0x70, 0x5f, 0x73, 0x72, 0x63, 0x2f, 0x69, 0x6e, 0x63, 0x6c, 0x75, 0x64, 0x65, 0x2f, 0x63
        /*006e*/ 	.byte	0x75, 0x74, 0x65, 0x2f, 0x61, 0x74, 0x6f, 0x6d, 0x2f, 0x63, 0x6f, 0x70, 0x79, 0x5f, 0x74, 0x72
        /*007e*/ 	.byte	0x61, 0x69, 0x74, 0x73, 0x5f, 0x73, 0x6d, 0x31, 0x30, 0x30, 0x2e, 0x68, 0x70, 0x70, 0x00
	.type		$str$25,@object
	.size		$str$25,(__unnamed_1 - $str$25)
$str$25:
        /*008d*/ 	.byte	0x28, 0x28, 0x75, 0x69, 0x6e, 0x74, 0x33, 0x32, 0x5f, 0x74, 0x28, 0x74, 0x68, 0x72, 0x65, 0x61
        /*009d*/ 	.byte	0x64, 0x49, 0x64, 0x78, 0x2e, 0x78, 0x29, 0x20, 0x2f, 0x20, 0x33, 0x32, 0x29, 0x20, 0x25, 0x20
        /*00ad*/ 	.byte	0x34, 0x29, 0x20, 0x3d, 0x3d, 0x20, 0x28, 0x28, 0x28, 0x74, 0x6d, 0x65, 0x6d, 0x5f, 0x61, 0x64
        /*00bd*/ 	.byte	0x64, 0x72, 0x20, 0x3e, 0x3e, 0x20, 0x31, 0x36, 0x29, 0x20, 0x2f, 0x20, 0x33, 0x32, 0x29, 0x20
        /*00cd*/ 	.byte	0x25, 0x20, 0x34, 0x29, 0x00
	.type		__unnamed_1,@object
	.size		__unnamed_1,(__unnamed_2 - __unnamed_1)
__unnamed_1:
        /*00d2*/ 	.byte	0x61, 0x75, 0x74, 0x6f, 0x20, 0x63, 0x75, 0x74, 0x65, 0x3a, 0x3a, 0x61, 0x73, 0x5f, 0x70, 0x6f
        /* <DEDUP_REMOVED lines=24> */
        /*0262*/ 	.byte	0x38, 0x31, 0x39, 0x32, 0x3e, 0x3e, 0x3e, 0x3e, 0x5d, 0x00
	.type		__unnamed_2,@object
	.size		__unnamed_2,(.L_2 - __unnamed_2)
__unnamed_2:
        /* <DEDUP_REMOVED lines=43> */
        /*051c*/ 	.byte	0x74, 0x65, 0x3a, 0x3a, 0x43, 0x3c, 0x30, 0x3e, 0x3e, 0x3e, 0x3e, 0x5d, 0x00
.L_2:


//--------------------- .nv.shared._ZN7cutlass13device_kernelINS_4gemm6kernel13GemmUniversalIN4cute5tupleIJiiiiEEENS1_10collective13CollectiveMmaINS1_46MainloopSm100TmaUmmaWarpSpecializedBlockScaledILi3ELi2ELi1ENS5_IJNS4_1CILi1EEENSA_ILi8EEESB_EEEEENS5_IJNSA_ILi128EEENSA_ILi256EEESF_EEENS5_IJNS_12float_e4m3_tENS_13float_ue8m0_tEEEENS5_IJNS5_IJlSB_lEEENS4_6LayoutINS5_IJNS5_IJNS5_IJNSA_ILi32EEENSA_ILi4EEEEEEiEEESQ_NS5_IJSB_iEEEEEENS5_IJNS5_IJNS5_IJNSA_ILi16EEESO_EEEiEEENS5_IJNS5_IJNSA_ILi0EEESB_EEENSA_ILi512EEEEEENS5_IJSW_iEEEEEEEEEEESK_S13_NS4_8TiledMMAINS4_8MMA_AtomIJNS4_21SM100_MMA_MXF8F6F4_SSISI_SI_fSJ_Li128ELi256ELNS4_4UMMA5MajorE0ELS18_0ELNS17_7ScaleInE0ELS19_0EEEEEENSM_INS5_IJSB_SB_SB_EEENS5_IJSW_SW_SW_EEEEENS5_IJNS4_10UnderscoreES1F_S1F_EEEEENS5_IJNS4_23SM90_TMA_LOAD_MULTICASTES1I_EEENS5_IJNS4_14ComposedLayoutINS4_7SwizzleILi3ELi4ELi3EEENS4_18smem_ptr_flag_bitsILi8EEENSM_INS5_IJSC_SF_EEENS5_IJSF_SB_EEEEEEENSM_INS5_IJNS5_IJNS5_IJSP_SB_EEENS5_IJSN_SB_EEEEEESB_NS5_IJSO_SB_EEEEEENS5_IJNS5_IJNS5_IJSU_SY_EEESX_EEESW_NS5_IJSB_SY_EEEEEEEEEEEvNS4_8identityENS5_IJNS4_13SM90_TMA_LOADES25_EEENS5_IJS1S_NSM_INS5_IJNS5_IJNS5_IJSP_NSA_ILi2EEEEEES1U_EEESB_S1W_EEENS5_IJS1Z_SW_NS5_IJSB_NSA_ILi1024EEEEEEEEEEEEEEvS24_EENS_8epilogue10collective18CollectiveEpilogueINS2H_23Sm100TmaWarpSpecializedILi4ELi2ELi64ELb1ELb0EEEJSH_NS5_IJNSM_ISF_SB_EENSM_INSA_ILi64EEESB_EEEEENS_10bfloat16_tESL_S2Q_SL_NS2H_6fusion15FusionCallbacksIS2L_NS2R_17LinearCombinationIS2Q_fS2Q_fLNS_15FloatRoundStyleE2EEESH_S2P_JEEENS4_5SM1004TMEM4LOAD26SM100_TMEM_LOAD_32dp32b64xES25_NS1K_IS1M_NS1N_ILi16EEENSM_INS5_IJSC_S2N_EEENS5_IJS2N_SB_EEEEEEENS4_39AutoVectorizingCopyWithAssumedAlignmentILi128EEENS4_14SM90_TMA_STOREES35_S37_S37_EEEvvEEEEvNT_6ParamsE --------------------------
	.section	.nv.shared._ZN7cutlass13device_kernelINS_4gemm6kernel13GemmUniversalIN4cute5tupleIJiiiiEEENS1_10collective13CollectiveMmaINS1_46MainloopSm100TmaUmmaWarpSpecializedBlockScaledILi3ELi2ELi1ENS5_IJNS4_1CILi1EEENSA_ILi8EEESB_EEEEENS5_IJNSA_ILi128EEENSA_ILi256EEESF_EEENS5_IJNS_12float_e4m3_tENS_13float_ue8m0_tEEEENS5_IJNS5_IJlSB_lEEENS4_6LayoutINS5_IJNS5_IJNS5_IJNSA_ILi32EEENSA_ILi4EEEEEEiEEESQ_NS5_IJSB_iEEEEEENS5_IJNS5_IJNS5_IJNSA_ILi16EEESO_EEEiEEENS5_IJNS5_IJNSA_ILi0EEESB_EEENSA_ILi512EEEEEENS5_IJSW_iEEEEEEEEEEESK_S13_NS4_8TiledMMAINS4_8MMA_AtomIJNS4_21SM100_MMA_MXF8F6F4_SSISI_SI_fSJ_Li128ELi256ELNS4_4UMMA5MajorE0ELS18_0ELNS17_7ScaleInE0ELS19_0EEEEEENSM_INS5_IJSB_SB_SB_EEENS5_IJSW_SW_SW_EEEEENS5_IJNS4_10UnderscoreES1F_S1F_EEEEENS5_IJNS4_23SM90_TMA_LOAD_MULTICASTES1I_EEENS5_IJNS4_14ComposedLayoutINS4_7SwizzleILi3ELi4ELi3EEENS4_18smem_ptr_flag_bitsILi8EEENSM_INS5_IJSC_SF_EEENS5_IJSF_SB_EEEEEEENSM_INS5_IJNS5_IJNS5_IJSP_SB_EEENS5_IJSN_SB_EEEEEESB_NS5_IJSO_SB_EEEEEENS5_IJNS5_IJNS5_IJSU_SY_EEESX_EEESW_NS5_IJSB_SY_EEEEEEEEEEEvNS4_8identityENS5_IJNS4_13SM90_TMA_LOADES25_EEENS5_IJS1S_NSM_INS5_IJNS5_IJNS5_IJSP_NSA_ILi2EEEEEES1U_EEESB_S1W_EEENS5_IJS1Z_SW_NS5_IJSB_NSA_ILi1024EEEEEEEEEEEEEEvS24_EENS_8epilogue10collective18CollectiveEpilogueINS2H_23Sm100TmaWarpSpecializedILi4ELi2ELi64ELb1ELb0EEEJSH_NS5_IJNSM_ISF_SB_EENSM_INSA_ILi64EEESB_EEEEENS_10bfloat16_tESL_S2Q_SL_NS2H_6fusion15FusionCallbacksIS2L_NS2R_17LinearCombinationIS2Q_fS2Q_fLNS_15FloatRoundStyleE2EEESH_S2P_JEEENS4_5SM1004TMEM4LOAD26SM100_TMEM_LOAD_32dp32b64xES25_NS1K_IS1M_NS1N_ILi16EEENSM_INS5_IJSC_S2N_EEENS5_IJS2N_SB_EEEEEEENS4_39AutoVectorizingCopyWithAssumedAlignmentILi128EEENS4_14SM90_TMA_STOREES35_S37_S37_EEEvvEEEEvNT_6ParamsE,"aw",@nobits
	.sectionflags	@""
	.align	16
	.zero		1024


//--------------------- .nv.shared.reserved.0     --------------------------
	.section	.nv.shared.reserved.0,"aw",@nobits
	.weak		__nv_reservedSMEM_offset_0_alias
	.size		__nv_reservedSMEM_offset_0_alias, 0, 64
	.other		__nv_reservedSMEM_offset_0_alias,@"STO_CUDA_RESERVED_SHARED STV_DEFAULT"
__nv_reservedSMEM_offset_0_alias:
	.zero		0
.nv.shared.reserved.0:
	.zero		64
	.weak		__nv_reservedSMEM_tcgen05_partition
	.type		__nv_reservedSMEM_tcgen05_partition,@object
	.size		__nv_reservedSMEM_tcgen05_partition,(.L_0 - __nv_reservedSMEM_tcgen05_partition)
__nv_reservedSMEM_tcgen05_partition:
	.zero		32
.L_0:


//--------------------- .nv.global                --------------------------
	.section	.nv.global,"aw",@nobits
.nv.global:
	.type		_ZN40_INTERNAL_f777457e_4_k_cu_4b75cb6e_373194cute1_E,@object
	.size		_ZN40_INTERNAL_f777457e_4_k_cu_4b75cb6e_373194cute1_E,(_ZN40_INTERNAL_f777457e_4_k_cu_4b75cb6e_373194cuda3std3__45__cpo6cbeginE - _ZN40_INTERNAL_f777457e_4_k_cu_4b75cb6e_373194cute1_E)
_ZN40_INTERNAL_f777457e_4_k_cu_4b75cb6e_373194cute1_E:
	.zero		1
	.type		_ZN40_INTERNAL_f777457e_4_k_cu_4b75cb6e_373194cuda3std3__45__cpo6cbeginE,@object
	.size		_ZN40_INTERNAL_f777457e_4_k_cu_4b75cb6e_373194cuda3std3__45__cpo6cbeginE,(_ZN40_INTERNAL_f777457e_4_k_cu_4b75cb6e_373194cuda3std3__48in_placeE - _ZN40_INTERNAL_f777457e_4_k_cu_4b75cb6e_373194cuda3std3__45__cpo6cbeginE)
_ZN40_INTERNAL_f777457e_4_k_cu_4b75cb6e_373194cuda3std3__45__cpo6cbeginE:
	.zero		1
	.type		_ZN40_INTERNAL_f777457e_4_k_cu_4b75cb6e_373194cuda3std3__48in_placeE,@object
	.size		_ZN40_INTERNAL_f777457e_4_k_cu_4b75cb6e_373194cuda3std3__48in_placeE,(_ZN40_INTERNAL_f777457e_4_k_cu_4b75cb6e_373194cuda3std6ranges3__45__cpo9iter_moveE - _ZN40_INTERNAL_f777457e_4_k_cu_4b75cb6e_373194cuda3std3__48in_placeE)
_ZN40_INTERNAL_f777457e_4_k_cu_4b75cb6e_373194cuda3std3__48in_placeE:
	.zero		1
	.type		_ZN40_INTERNAL_f777457e_4_k_cu_4b75cb6e_373194cuda3std6ranges3__45__cpo9iter_moveE,@object
	.size		_ZN40_INTERNAL_f777457e_4_k_cu_4b75cb6e_373194cuda3std6ranges3__45__cpo9iter_moveE,(_ZN40_INTERNAL_f777457e_4_k_cu_4b75cb6e_373194cuda3std3__45__cpo5beginE - _ZN40_INTERNAL_f777457e_4_k_cu_4b75cb6e_373194cuda3std6ranges3__45__cpo9iter_moveE)
_ZN40_INTERNAL_f777457e_4_k_cu_4b75cb6e_373194cuda3std6ranges3__45__cpo9iter_moveE:
	.zero		1
	.type		_ZN40_INTERNAL_f777457e_4_k_cu_4b75cb6e_373194cuda3std3__45__cpo5beginE,@object
	.size		_ZN40_INTERNAL_f777457e_4_k_cu_4b75cb6e_373194cuda3std3__45__cpo5beginE,(_ZN40_INTERNAL_f777457e_4_k_cu_4b75cb6e_373194cuda3std3__442_GLOBAL__N__f777457e_4_k_cu_4b75cb6e_373196ignoreE - _ZN40_INTERNAL_f777457e_4_k_cu_4b75cb6e_373194cuda3std3__45__cpo5beginE)
_ZN40_INTERNAL_f777457e_4_k_cu_4b75cb6e_373194cuda3std3__45__cpo5beginE:
	.zero		1
	.type		_ZN40_INTERNAL_f777457e_4_k_cu_4b75cb6e_373194cuda3std3__442_GLOBAL__N__f777457e_4_k_cu_4b75cb6e_373196ignoreE,@object
	.size		_ZN40_INTERNAL_f777457e_4_k_cu_4b75cb6e_373194cuda3std3__442_GLOBAL__N__f777457e_4_k_cu_4b75cb6e_373196ignoreE,(_ZN40_INTERNAL_f777457e_4_k_cu_4b75cb6e_373194cute7productE - _ZN40_INTERNAL_f777457e_4_k_cu_4b75cb6e_373194cuda3std3__442_GLOBAL__N__f777457e_4_k_cu_4b75cb6e_373196ignoreE)
_ZN40_INTERNAL_f777457e_4_k_cu_4b75cb6e_373194cuda3std3__442_GLOBAL__N__f777457e_4_k_cu_4b75cb6e_373196ignoreE:
	.zero		1
	.type		_ZN40_INTERNAL_f777457e_4_k_cu_4b75cb6e_373194cute7productE,@object
	.size		_ZN40_INTERNAL_f777457e_4_k_cu_4b75cb6e_373194cute7productE,(_ZN40_INTERNAL_f777457e_4_k_cu_4b75cb6e_373194cuda3std3__45__cpo3endE - _ZN40_INTERNAL_f777457e_4_k_cu_4b75cb6e_373194cute7productE)
_ZN40_INTERNAL_f777457e_4_k_cu_4b75cb6e_373194cute7productE:
	.zero		1
	.type		_ZN40_INTERNAL_f777457e_4_k_cu_4b75cb6e_373194cuda3std3__45__cpo3endE,@object
	.size		_ZN40_INTERNAL_f777457e_4_k_cu_4b75cb6e_373194cuda3std3__45__cpo3endE,(_ZN40_INTERNAL_f777457e_4_k_cu_4b75cb6e_373194cuda3std3__419piecewise_constructE - _ZN40_INTERNAL_f777457e_4_k_cu_4b75cb6e_373194cuda3std3__45__cpo3endE)
_ZN40_INTERNAL_f777457e_4_k_cu_4b75cb6e_373194cuda3std3__45__cpo3endE:
	.zero		1
	.type		_ZN40_INTERNAL_f777457e_4_k_cu_4b75cb6e_373194cuda3std3__419piecewise_constructE,@object
	.size		_ZN40_INTERNAL_f777457e_4_k_cu_4b75cb6e_373194cuda3std3__419piecewise_constructE,(_ZN40_INTERNAL_f777457e_4_k_cu_4b75cb6e_373194cuda3std3__45__cpo4cendE - _ZN40_INTERNAL_f777457e_4_k_cu_4b75cb6e_373194cuda3std3__419piecewise_constructE)
_ZN40_INTERNAL_f777457e_4_k_cu_4b75cb6e_373194cuda3std3__419piecewise_constructE:
	.zero		1
	.type		_ZN40_INTERNAL_f777457e_4_k_cu_4b75cb6e_373194cuda3std3__45__cpo4cendE,@object
	.size		_ZN40_INTERNAL_f777457e_4_k_cu_4b75cb6e_373194cuda3std3__45__cpo4cendE,(_ZN40_INTERNAL_f777457e_4_k_cu_4b75cb6e_373194cuda3std6ranges3__45__cpo4swapE - _ZN40_INTERNAL_f777457e_4_k_cu_4b75cb6e_373194cuda3std3__45__cpo4cendE)
_ZN40_INTERNAL_f777457e_4_k_cu_4b75cb6e_373194cuda3std3__45__cpo4cendE:
	.zero		1
	.type		_ZN40_INTERNAL_f777457e_4_k_cu_4b75cb6e_373194cuda3std6ranges3__45__cpo4swapE,@object
	.size		_ZN40_INTERNAL_f777457e_4_k_cu_4b75cb6e_373194cuda3std6ranges3__45__cpo4swapE,(.L_10 - _ZN40_INTERNAL_f777457e_4_k_cu_4b75cb6e_373194cuda3std6ranges3__45__cpo4swapE)
_ZN40_INTERNAL_f777457e_4_k_cu_4b75cb6e_373194cuda3std6ranges3__45__cpo4swapE:
	.zero		1
.L_10:


//--------------------- .nv.constant0._ZN7cutlass13device_kernelINS_4gemm6kernel13GemmUniversalIN4cute5tupleIJiiiiEEENS1_10collective13CollectiveMmaINS1_46MainloopSm100TmaUmmaWarpSpecializedBlockScaledILi3ELi2ELi1ENS5_IJNS4_1CILi1EEENSA_ILi8EEESB_EEEEENS5_IJNSA_ILi128EEENSA_ILi256EEESF_EEENS5_IJNS_12float_e4m3_tENS_13float_ue8m0_tEEEENS5_IJNS5_IJlSB_lEEENS4_6LayoutINS5_IJNS5_IJNS5_IJNSA_ILi32EEENSA_ILi4EEEEEEiEEESQ_NS5_IJSB_iEEEEEENS5_IJNS5_IJNS5_IJNSA_ILi16EEESO_EEEiEEENS5_IJNS5_IJNSA_ILi0EEESB_EEENSA_ILi512EEEEEENS5_IJSW_iEEEEEEEEEEESK_S13_NS4_8TiledMMAINS4_8MMA_AtomIJNS4_21SM100_MMA_MXF8F6F4_SSISI_SI_fSJ_Li128ELi256ELNS4_4UMMA5MajorE0ELS18_0ELNS17_7ScaleInE0ELS19_0EEEEEENSM_INS5_IJSB_SB_SB_EEENS5_IJSW_SW_SW_EEEEENS5_IJNS4_10UnderscoreES1F_S1F_EEEEENS5_IJNS4_23SM90_TMA_LOAD_MULTICASTES1I_EEENS5_IJNS4_14ComposedLayoutINS4_7SwizzleILi3ELi4ELi3EEENS4_18smem_ptr_flag_bitsILi8EEENSM_INS5_IJSC_SF_EEENS5_IJSF_SB_EEEEEEENSM_INS5_IJNS5_IJNS5_IJSP_SB_EEENS5_IJSN_SB_EEEEEESB_NS5_IJSO_SB_EEEEEENS5_IJNS5_IJNS5_IJSU_SY_EEESX_EEESW_NS5_IJSB_SY_EEEEEEEEEEEvNS4_8identityENS5_IJNS4_13SM90_TMA_LOADES25_EEENS5_IJS1S_NSM_INS5_IJNS5_IJNS5_IJSP_NSA_ILi2EEEEEES1U_EEESB_S1W_EEENS5_IJS1Z_SW_NS5_IJSB_NSA_ILi1024EEEEEEEEEEEEEEvS24_EENS_8epilogue10collective18CollectiveEpilogueINS2H_23Sm100TmaWarpSpecializedILi4ELi2ELi64ELb1ELb0EEEJSH_NS5_IJNSM_ISF_SB_EENSM_INSA_ILi64EEESB_EEEEENS_10bfloat16_tESL_S2Q_SL_NS2H_6fusion15FusionCallbacksIS2L_NS2R_17LinearCombinationIS2Q_fS2Q_fLNS_15FloatRoundStyleE2EEESH_S2P_JEEENS4_5SM1004TMEM4LOAD26SM100_TMEM_LOAD_32dp32b64xES25_NS1K_IS1M_NS1N_ILi16EEENSM_INS5_IJSC_S2N_EEENS5_IJS2N_SB_EEEEEEENS4_39AutoVectorizingCopyWithAssumedAlignmentILi128EEENS4_14SM90_TMA_STOREES35_S37_S37_EEEvvEEEEvNT_6ParamsE --------------------------
	.section	.nv.constant0._ZN7cutlass13device_kernelINS_4gemm6kernel13GemmUniversalIN4cute5tupleIJiiiiEEENS1_10collective13CollectiveMmaINS1_46MainloopSm100TmaUmmaWarpSpecializedBlockScaledILi3ELi2ELi1ENS5_IJNS4_1CILi1EEENSA_ILi8EEESB_EEEEENS5_IJNSA_ILi128EEENSA_ILi256EEESF_EEENS5_IJNS_12float_e4m3_tENS_13float_ue8m0_tEEEENS5_IJNS5_IJlSB_lEEENS4_6LayoutINS5_IJNS5_IJNS5_IJNSA_ILi32EEENSA_ILi4EEEEEEiEEESQ_NS5_IJSB_iEEEEEENS5_IJNS5_IJNS5_IJNSA_ILi16EEESO_EEEiEEENS5_IJNS5_IJNSA_ILi0EEESB_EEENSA_ILi512EEEEEENS5_IJSW_iEEEEEEEEEEESK_S13_NS4_8TiledMMAINS4_8MMA_AtomIJNS4_21SM100_MMA_MXF8F6F4_SSISI_SI_fSJ_Li128ELi256ELNS4_4UMMA5MajorE0ELS18_0ELNS17_7ScaleInE0ELS19_0EEEEEENSM_INS5_IJSB_SB_SB_EEENS5_IJSW_SW_SW_EEEEENS5_IJNS4_10UnderscoreES1F_S1F_EEEEENS5_IJNS4_23SM90_TMA_LOAD_MULTICASTES1I_EEENS5_IJNS4_14ComposedLayoutINS4_7SwizzleILi3ELi4ELi3EEENS4_18smem_ptr_flag_bitsILi8EEENSM_INS5_IJSC_SF_EEENS5_IJSF_SB_EEEEEEENSM_INS5_IJNS5_IJNS5_IJSP_SB_EEENS5_IJSN_SB_EEEEEESB_NS5_IJSO_SB_EEEEEENS5_IJNS5_IJNS5_IJSU_SY_EEESX_EEESW_NS5_IJSB_SY_EEEEEEEEEEEvNS4_8identityENS5_IJNS4_13SM90_TMA_LOADES25_EEENS5_IJS1S_NSM_INS5_IJNS5_IJNS5_IJSP_NSA_ILi2EEEEEES1U_EEESB_S1W_EEENS5_IJS1Z_SW_NS5_IJSB_NSA_ILi1024EEEEEEEEEEEEEEvS24_EENS_8epilogue10collective18CollectiveEpilogueINS2H_23Sm100TmaWarpSpecializedILi4ELi2ELi64ELb1ELb0EEEJSH_NS5_IJNSM_ISF_SB_EENSM_INSA_ILi64EEESB_EEEEENS_10bfloat16_tESL_S2Q_SL_NS2H_6fusion15FusionCallbacksIS2L_NS2R_17LinearCombinationIS2Q_fS2Q_fLNS_15FloatRoundStyleE2EEESH_S2P_JEEENS4_5SM1004TMEM4LOAD26SM100_TMEM_LOAD_32dp32b64xES25_NS1K_IS1M_NS1N_ILi16EEENSM_INS5_IJSC_S2N_EEENS5_IJS2N_SB_EEEEEEENS4_39AutoVectorizingCopyWithAssumedAlignmentILi128EEENS4_14SM90_TMA_STOREES35_S37_S37_EEEvvEEEEvNT_6ParamsE,"a",@progbits
	.sectionflags	@""
	.align	4
.nv.constant0._ZN7cutlass13device_kernelINS_4gemm6kernel13GemmUniversalIN4cute5tupleIJiiiiEEENS1_10collective13CollectiveMmaINS1_46MainloopSm100TmaUmmaWarpSpecializedBlockScaledILi3ELi2ELi1ENS5_IJNS4_1CILi1EEENSA_ILi8EEESB_EEEEENS5_IJNSA_ILi128EEENSA_ILi256EEESF_EEENS5_IJNS_12float_e4m3_tENS_13float_ue8m0_tEEEENS5_IJNS5_IJlSB_lEEENS4_6LayoutINS5_IJNS5_IJNS5_IJNSA_ILi32EEENSA_ILi4EEEEEEiEEESQ_NS5_IJSB_iEEEEEENS5_IJNS5_IJNS5_IJNSA_ILi16EEESO_EEEiEEENS5_IJNS5_IJNSA_ILi0EEESB_EEENSA_ILi512EEEEEENS5_IJSW_iEEEEEEEEEEESK_S13_NS4_8TiledMMAINS4_8MMA_AtomIJNS4_21SM100_MMA_MXF8F6F4_SSISI_SI_fSJ_Li128ELi256ELNS4_4UMMA5MajorE0ELS18_0ELNS17_7ScaleInE0ELS19_0EEEEEENSM_INS5_IJSB_SB_SB_EEENS5_IJSW_SW_SW_EEEEENS5_IJNS4_10UnderscoreES1F_S1F_EEEEENS5_IJNS4_23SM90_TMA_LOAD_MULTICASTES1I_EEENS5_IJNS4_14ComposedLayoutINS4_7SwizzleILi3ELi4ELi3EEENS4_18smem_ptr_flag_bitsILi8EEENSM_INS5_IJSC_SF_EEENS5_IJSF_SB_EEEEEEENSM_INS5_IJNS5_IJNS5_IJSP_SB_EEENS5_IJSN_SB_EEEEEESB_NS5_IJSO_SB_EEEEEENS5_IJNS5_IJNS5_IJSU_SY_EEESX_EEESW_NS5_IJSB_SY_EEEEEEEEEEEvNS4_8identityENS5_IJNS4_13SM90_TMA_LOADES25_EEENS5_IJS1S_NSM_INS5_IJNS5_IJNS5_IJSP_NSA_ILi2EEEEEES1U_EEESB_S1W_EEENS5_IJS1Z_SW_NS5_IJSB_NSA_ILi1024EEEEEEEEEEEEEEvS24_EENS_8epilogue10collective18CollectiveEpilogueINS2H_23Sm100TmaWarpSpecializedILi4ELi2ELi64ELb1ELb0EEEJSH_NS5_IJNSM_ISF_SB_EENSM_INSA_ILi64EEESB_EEEEENS_10bfloat16_tESL_S2Q_SL_NS2H_6fusion15FusionCallbacksIS2L_NS2R_17LinearCombinationIS2Q_fS2Q_fLNS_15FloatRoundStyleE2EEESH_S2P_JEEENS4_5SM1004TMEM4LOAD26SM100_TMEM_LOAD_32dp32b64xES25_NS1K_IS1M_NS1N_ILi16EEENSM_INS5_IJSC_S2N_EEENS5_IJS2N_SB_EEEEEEENS4_39AutoVectorizingCopyWithAssumedAlignmentILi128EEENS4_14SM90_TMA_STOREES35_S37_S37_EEEvvEEEEvNT_6ParamsE:
	.zero		3968


//--------------------- SYMBOLS --------------------------

	.type		.nv.reservedSmem.offset0,@object
	.size		.nv.reservedSmem.offset0,0x4
	.type		.nv.reservedSmem.cap,@object
	.size		.nv.reservedSmem.cap,0x4
	.type		__assertfail,@function
